def matmul_kernel(
    a_ptr,
    b_ptr,
    c_ptr,
    M,
    N,
    K,
    stride_am,
    stride_ak,
    stride_bk,
    stride_bn,
    stride_cm,
    stride_cn,
    BLOCK_M: tl.constexpr,
    BLOCK_N: tl.constexpr,
    BLOCK_K: tl.constexpr,
    GROUP_M: tl.constexpr,
):
    pid = tl.program_id(axis=0)
    num_pid_m = tl.cdiv(M, BLOCK_M)
    num_pid_n = tl.cdiv(N, BLOCK_N)
    num_pid_in_group = GROUP_M * num_pid_n
    group_id = pid // num_pid_in_group
    first_pid_m = group_id * GROUP_M
    group_size_m = min(num_pid_m - first_pid_m, GROUP_M)
    pid_m = first_pid_m + ((pid % num_pid_in_group) % group_size_m)
    pid_n = (pid % num_pid_in_group) // group_size_m

    offs_am = (pid_m * BLOCK_M + tl.arange(0, BLOCK_M)) % M
    offs_bn = (pid_n * BLOCK_N + tl.arange(0, BLOCK_N)) % N
    offs_k = tl.arange(0, BLOCK_K)
    a_ptrs = a_ptr + offs_am[:, None] * stride_am + offs_k[None, :] * stride_ak
    b_ptrs = b_ptr + offs_k[:, None] * stride_bk + offs_bn[None, :] * stride_bn

    acc = tl.zeros((BLOCK_M, BLOCK_N), dtype=tl.float32)
    for kk in range(0, tl.cdiv(K, BLOCK_K)):
        a = tl.load(a_ptrs, mask=offs_k[None, :] < K - kk * BLOCK_K, other=0.0)
        b = tl.load(b_ptrs, mask=offs_k[:, None] < K - kk * BLOCK_K, other=0.0)
        acc = tl.dot(a, b, acc)
        a_ptrs += BLOCK_K * stride_ak
        b_ptrs += BLOCK_K * stride_bk

    c = acc.to(c_ptr.dtype.element_ty)
    offs_cm = pid_m * BLOCK_M + tl.arange(0, BLOCK_M)
    offs_cn = pid_n * BLOCK_N + tl.arange(0, BLOCK_N)
    c_ptrs = c_ptr + offs_cm[:, None] * stride_cm + offs_cn[None, :] * stride_cn
    mask = (offs_cm[:, None] < M) & (offs_cn[None, :] < N)
    tl.store(c_ptrs, c, mask=mask)

# config = {"BLOCK_K": 256, "BLOCK_M": 16, "BLOCK_N": 512, "GROUP_M": 8, "arch": "sm_80", "dtype": "fp16", "num_ctas": 1, "num_stages": 3, "num_warps": 4}
# arch = sm_80


// ===== COMPILED SASS (sm_80) =====

	.target	sm_80

	.elftype	@"ET_EXEC"


//--------------------- .note.nv.tkinfo           --------------------------
	.section	.note.nv.tkinfo,"",@"SHT_NOTE"
	.sectionflags	@"SHF_NOTE_NV_TKINFO"
	.tkinfo
        /*0018*/ 	.word	0x00000002
        /*0030*/ 	.string	""
        /*0030*/ 	.string	"ptxas"
        /*0030*/ 	.string	"Cuda compilation tools, release 13.0, V13.0.88"
        /*0030*/ 	.string	"Build cuda_13.0.r13.0/compiler.36424714_0"
        /*0030*/ 	.string	"-v  -suppress-debug-info  -lineinfo  -arch sm_80 "



//--------------------- .note.nv.cuinfo           --------------------------
	.section	.note.nv.cuinfo,"",@"SHT_NOTE"
	.sectionflags	@"SHF_NOTE_NV_CUINFO"
        /*0018*/ 	.short	0x0002
        /*001a*/ 	.short	0x0050
        /*001c*/ 	.short	0x0082
	.zero		2


//--------------------- .nv.info                  --------------------------
	.section	.nv.info,"",@"SHT_CUDA_INFO"
	.align	4


	//----- nvinfo : EIATTR_REGCOUNT
	.align		4
        /*0000*/ 	.byte	0x04, 0x2f
        /*0002*/ 	.short	(.L_1 - .L_0)
	.align		4
.L_0:
        /*0004*/ 	.word	index@(matmul_kernel)
        /*0008*/ 	.word	0x00000020


	//----- nvinfo : EIATTR_FRAME_SIZE
	.align		4
.L_1:
        /*000c*/ 	.byte	0x04, 0x11
        /*000e*/ 	.short	(.L_3 - .L_2)
	.align		4
.L_2:
        /*0010*/ 	.word	index@(matmul_kernel)
        /*0014*/ 	.word	0x00004268


	//----- nvinfo : EIATTR_MIN_STACK_SIZE
	.align		4
.L_3:
        /*0018*/ 	.byte	0x04, 0x12
        /*001a*/ 	.short	(.L_5 - .L_4)
	.align		4
.L_4:
        /*001c*/ 	.word	index@(matmul_kernel)
        /*0020*/ 	.word	0x00004268
.L_5:


//--------------------- .nv.info.matmul_kernel    --------------------------
	.section	.nv.info.matmul_kernel,"",@"SHT_CUDA_INFO"
	.sectionflags	@""
	.align	4


	//----- nvinfo : EIATTR_CUDA_API_VERSION
	.align		4
        /*0000*/ 	.byte	0x04, 0x37
        /*0002*/ 	.short	(.L_7 - .L_6)
.L_6:
        /*0004*/ 	.word	0x00000082


	//----- nvinfo : EIATTR_SW2861232_WAR
	.align		4
.L_7:
        /*0008*/ 	.byte	0x01, 0x35
	.zero		2


	//----- nvinfo : EIATTR_PARAM_CBANK
	.align		4
        /*000c*/ 	.byte	0x04, 0x0a
        /*000e*/ 	.short	(.L_9 - .L_8)
	.align		4
.L_8:
        /*0010*/ 	.word	index@(.nv.constant0.matmul_kernel)
        /*0014*/ 	.short	0x0160
        /*0016*/ 	.short	0x0050


	//----- nvinfo : EIATTR_CBANK_PARAM_SIZE
	.align		4
.L_9:
        /*0018*/ 	.byte	0x03, 0x19
        /*001a*/ 	.short	0x0050


	//----- nvinfo : EIATTR_KPARAM_INFO
	.align		4
        /*001c*/ 	.byte	0x04, 0x17
        /*001e*/ 	.short	(.L_11 - .L_10)
.L_10:
        /*0020*/ 	.word	0x00000000
        /*0024*/ 	.short	0x000d
        /*0026*/ 	.short	0x0048
        /*0028*/ 	.byte	0x00, 0xf4, 0x21, 0x00


	//----- nvinfo : EIATTR_KPARAM_INFO
	.align		4
.L_11:
        /*002c*/ 	.byte	0x04, 0x17
        /*002e*/ 	.short	(.L_13 - .L_12)
.L_12:
        /*0030*/ 	.word	0x00000000
        /*0034*/ 	.short	0x000c
        /*0036*/ 	.short	0x0040
        /*0038*/ 	.byte	0x00, 0xf4, 0x21, 0x00


	//----- nvinfo : EIATTR_KPARAM_INFO
	.align		4
.L_13:
        /*003c*/ 	.byte	0x04, 0x17
        /*003e*/ 	.short	(.L_15 - .L_14)
.L_14:
        /*0040*/ 	.word	0x00000000
        /*0044*/ 	.short	0x000b
        /*0046*/ 	.short	0x0038
        /*0048*/ 	.byte	0x00, 0xf0, 0x11, 0x00


	//----- nvinfo : EIATTR_KPARAM_INFO
	.align		4
.L_15:
        /*004c*/ 	.byte	0x04, 0x17
        /*004e*/ 	.short	(.L_17 - .L_16)
.L_16:
        /*0050*/ 	.word	0x00000000
        /*0054*/ 	.short	0x000a
        /*0056*/ 	.short	0x0034
        /*0058*/ 	.byte	0x00, 0xf0, 0x11, 0x00


	//----- nvinfo : EIATTR_KPARAM_INFO
	.align		4
.L_17:
        /*005c*/ 	.byte	0x04, 0x17
        /*005e*/ 	.short	(.L_19 - .L_18)
.L_18:
        /*0060*/ 	.word	0x00000000
        /*0064*/ 	.short	0x0009
        /*0066*/ 	.short	0x0030
        /*0068*/ 	.byte	0x00, 0xf0, 0x11, 0x00


	//----- nvinfo : EIATTR_KPARAM_INFO
	.align		4
.L_19:
        /*006c*/ 	.byte	0x04, 0x17
        /*006e*/ 	.short	(.L_21 - .L_20)
.L_20:
        /*0070*/ 	.word	0x00000000
        /*0074*/ 	.short	0x0008
        /*0076*/ 	.short	0x002c
        /*0078*/ 	.byte	0x00, 0xf0, 0x11, 0x00


	//----- nvinfo : EIATTR_KPARAM_INFO
	.align		4
.L_21:
        /*007c*/ 	.byte	0x04, 0x17
        /*007e*/ 	.short	(.L_23 - .L_22)
.L_22:
        /*0080*/ 	.word	0x00000000
        /*0084*/ 	.short	0x0007
        /*0086*/ 	.short	0x0028
        /*0088*/ 	.byte	0x00, 0xf0, 0x11, 0x00


	//----- nvinfo : EIATTR_KPARAM_INFO
	.align		4
.L_23:
        /*008c*/ 	.byte	0x04, 0x17
        /*008e*/ 	.short	(.L_25 - .L_24)
.L_24:
        /*0090*/ 	.word	0x00000000
        /*0094*/ 	.short	0x0006
        /*0096*/ 	.short	0x0024
        /*0098*/ 	.byte	0x00, 0xf0, 0x11, 0x00


	//----- nvinfo : EIATTR_KPARAM_INFO
	.align		4
.L_25:
        /*009c*/ 	.byte	0x04, 0x17
        /*009e*/ 	.short	(.L_27 - .L_26)
.L_26:
        /*00a0*/ 	.word	0x00000000
        /*00a4*/ 	.short	0x0005
        /*00a6*/ 	.short	0x0020
        /*00a8*/ 	.byte	0x00, 0xf0, 0x11, 0x00


	//----- nvinfo : EIATTR_KPARAM_INFO
	.align		4
.L_27:
        /*00ac*/ 	.byte	0x04, 0x17
        /*00ae*/ 	.short	(.L_29 - .L_28)
.L_28:
        /*00b0*/ 	.word	0x00000000
        /*00b4*/ 	.short	0x0004
        /*00b6*/ 	.short	0x001c
        /*00b8*/ 	.byte	0x00, 0xf0, 0x11, 0x00


	//----- nvinfo : EIATTR_KPARAM_INFO
	.align		4
.L_29:
        /*00bc*/ 	.byte	0x04, 0x17
        /*00be*/ 	.short	(.L_31 - .L_30)
.L_30:
        /*00c0*/ 	.word	0x00000000
        /*00c4*/ 	.short	0x0003
        /*00c6*/ 	.short	0x0018
        /*00c8*/ 	.byte	0x00, 0xf0, 0x11, 0x00


	//----- nvinfo : EIATTR_KPARAM_INFO
	.align		4
.L_31:
        /*00cc*/ 	.byte	0x04, 0x17
        /*00ce*/ 	.short	(.L_33 - .L_32)
.L_32:
        /*00d0*/ 	.word	0x00000000
        /*00d4*/ 	.short	0x0002
        /*00d6*/ 	.short	0x0010
        /*00d8*/ 	.byte	0x00, 0xf4, 0x21, 0x00


	//----- nvinfo : EIATTR_KPARAM_INFO
	.align		4
.L_33:
        /*00dc*/ 	.byte	0x04, 0x17
        /*00de*/ 	.short	(.L_35 - .L_34)
.L_34:
        /*00e0*/ 	.word	0x00000000
        /*00e4*/ 	.short	0x0001
        /*00e6*/ 	.short	0x0008
        /*00e8*/ 	.byte	0x00, 0xf4, 0x21, 0x00


	//----- nvinfo : EIATTR_KPARAM_INFO
	.align		4
.L_35:
        /*00ec*/ 	.byte	0x04, 0x17
        /*00ee*/ 	.short	(.L_37 - .L_36)
.L_36:
        /*00f0*/ 	.word	0x00000000
        /*00f4*/ 	.short	0x0000
        /*00f6*/ 	.short	0x0000
        /*00f8*/ 	.byte	0x00, 0xf4, 0x21, 0x00


	//----- nvinfo : EIATTR_MAXREG_COUNT
	.align		4
.L_37:
        /*00fc*/ 	.byte	0x03, 0x1b
        /*00fe*/ 	.short	0x00ff


	//----- nvinfo : EIATTR_NUM_BARRIERS
	.align		4
        /*0100*/ 	.byte	0x02, 0x4c
        /*0102*/ 	.byte	0x01
	.zero		1


	//----- nvinfo : EIATTR_ANNOTATIONS
	.align		4
        /*0104*/ 	.byte	0x04, 0x55
        /*0106*/ 	.short	(.L_39 - .L_38)


	//   ....[0]....
.L_38:
        /*0108*/ 	.word	0x00000001
        /*010c*/ 	.byte	0x20, 0x05, 0x00, 0x00, 0x01, 0x00, 0x00, 0x00, 0x50, 0x05, 0x00, 0x00, 0x01, 0x00, 0x00, 0x00
        /* <DEDUP_REMOVED lines=2597> */
        /*a36c*/ 	.byte	0x70, 0x58, 0x03, 0x00


	//----- nvinfo : EIATTR_MERCURY_ISA_VERSION
	.align		4
.L_39:
        /*a370*/ 	.byte	0x03, 0x5f
        /*a372*/ 	.short	0x0000


	//----- nvinfo : EIATTR_EXIT_INSTR_OFFSETS
	.align		4
        /*a374*/ 	.byte	0x04, 0x1c
        /*a376*/ 	.short	(.L_41 - .L_40)


	//   ....[0]....
.L_40:
        /*a378*/ 	.word	0x000a21d0


	//   ....[1]....
        /*a37c*/ 	.word	0x000a2200


	//----- nvinfo : EIATTR_REQNTID
	.align		4
.L_41:
        /*a380*/ 	.byte	0x04, 0x10
        /*a382*/ 	.short	(.L_43 - .L_42)
.L_42:
        /*a384*/ 	.word	0x00000080
        /*a388*/ 	.word	0x00000001
        /*a38c*/ 	.word	0x00000001
.L_43:


//--------------------- .nv.callgraph             --------------------------
	.section	.nv.callgraph,"",@"SHT_CUDA_CALLGRAPH"
	.align	4
	.sectionentsize	8
	.align		4
        /*0000*/ 	.word	0x00000000
	.align		4
        /*0004*/ 	.word	0xffffffff
	.align		4
        /*0008*/ 	.word	0x00000000
	.align		4
        /*000c*/ 	.word	0xfffffffe
	.align		4
        /*0010*/ 	.word	0x00000000
	.align		4
        /*0014*/ 	.word	0xfffffffd
	.align		4
        /*0018*/ 	.word	0x00000000
	.align		4
        /*001c*/ 	.word	0xfffffffc


//--------------------- .nv.rel.action            --------------------------
	.section	.nv.rel.action,"",@"SHT_CUDA_RELOCINFO"
	.align	8
	.sectionentsize	8
        /*0000*/ 	.byte	0x73, 0x00, 0x00, 0x00, 0x00, 0x00, 0x00, 0x00, 0x00, 0x00, 0x00, 0x11, 0x25, 0x00, 0x05, 0x36


//--------------------- .nv.constant0.matmul_kernel --------------------------
	.section	.nv.constant0.matmul_kernel,"a",@progbits
	.sectionflags	@""
	.align	4
.nv.constant0.matmul_kernel:
	.zero		432


//--------------------- .text.matmul_kernel       --------------------------
	.section	.text.matmul_kernel,"ax",@progbits
	.sectioninfo	@"SHI_REGISTERS=32"
	.align	128
        .global         matmul_kernel
        .type           matmul_kernel,@function
        .size           matmul_kernel,(.L_x_5 - matmul_kernel)
        .other          matmul_kernel,@"STO_CUDA_ENTRY STV_DEFAULT"
matmul_kernel:
.text.matmul_kernel:
[----:B------:R-:W-:-:S03]  /*0000*/  IMAD.MOV.U32 R1, RZ, RZ, c[0x0][0x28] ;  /* 0x00000a00ff017624 */ /* 0x000fc600078e00ff */
[----:B------:R-:W-:Y:S01]  /*0010*/  IMAD.MOV.U32 R0, RZ, RZ, c[0x0][0x17c] ;  /* 0x00005f00ff007624 */ /* 0x000fe200078e00ff */
[----:B------:R-:W0:Y:S01]  /*0020*/  S2R R11, SR_TID.X ;  /* 0x00000000000b7919 */ /* 0x000e220000002100 */
[----:B------:R-:W-:Y:S01]  /*0030*/  IADD3 R1, R1, -0x4268, RZ ;  /* 0xffffbd9801017810 */ /* 0x000fe20007ffe0ff */
[----:B------:R-:W-:Y:S02]  /*0040*/  ULDC.64 UR8, c[0x0][0x118] ;  /* 0x0000460000087ab9 */ /* 0x000fe40000000a00 */
[----:B------:R-:W-:-:S04]  /*0050*/  IADD3 R0, R0, 0x1ff, RZ ;  /* 0x000001ff00007810 */ /* 0x000fc80007ffe0ff */
[----:B------:R-:W-:-:S04]  /*0060*/  SHF.R.S32.HI R3, RZ, 0x1f, R0 ;  /* 0x0000001fff037819 */ /* 0x000fc80000011400 */
[----:B------:R-:W-:-:S04]  /*0070*/  LEA.HI R3, R3, R0, RZ, 0x9 ;  /* 0x0000000003037211 */ /* 0x000fc800078f48ff */
[----:B------:R-:W-:Y:S02]  /*0080*/  SHF.R.S32.HI R0, RZ, 0x9, R3 ;  /* 0x00000009ff007819 */ /* 0x000fe40000011403 */
[----:B------:R-:W1:Y:S03]  /*0090*/  S2R R3, SR_CTAID.X ;  /* 0x0000000000037919 */ /* 0x000e660000002500 */
[----:B------:R-:W-:-:S05]  /*00a0*/  IMAD.SHL.U32 R0, R0, 0x8, RZ ;  /* 0x0000000800007824 */ /* 0x000fca00078e00ff */
[-C--:B------:R-:W-:Y:S02]  /*00b0*/  IABS R7, R0.reuse ;  /* 0x0000000000077213 */ /* 0x080fe40000000000 */
[----:B------:R-:W-:Y:S02]  /*00c0*/  IABS R10, R0 ;  /* 0x00000000000a7213 */ /* 0x000fe40000000000 */
[----:B------:R-:W2:Y:S01]  /*00d0*/  I2F.RP R2, R7 ;  /* 0x0000000700027306 */ /* 0x000ea20000209400 */
[----:B-1----:R-:W-:-:S07]  /*00e0*/  IABS R8, R3 ;  /* 0x0000000300087213 */ /* 0x002fce0000000000 */
[----:B--2---:R-:W1:Y:S02]  /*00f0*/  MUFU.RCP R2, R2 ;  /* 0x0000000200027308 */ /* 0x004e640000001000 */
[----:B-1----:R-:W-:Y:S01]  /*0100*/  IADD3 R4, R2, 0xffffffe, RZ ;  /* 0x0ffffffe02047810 */ /* 0x002fe20007ffe0ff */
[----:B------:R-:W-:-:S05]  /*0110*/  IMAD.MOV R2, RZ, RZ, -R10 ;  /* 0x000000ffff027224 */ /* 0x000fca00078e0a0a */
[----:B------:R1:W2:Y:S02]  /*0120*/  F2I.FTZ.U32.TRUNC.NTZ R5, R4 ;  /* 0x0000000400057305 */ /* 0x0002a4000021f000 */
[----:B-1----:R-:W-:Y:S02]  /*0130*/  IMAD.MOV.U32 R4, RZ, RZ, RZ ;  /* 0x000000ffff047224 */ /* 0x002fe400078e00ff */
[----:B--2---:R-:W-:-:S04]  /*0140*/  IMAD.MOV R6, RZ, RZ, -R5 ;  /* 0x000000ffff067224 */ /* 0x004fc800078e0a05 */
[----:B------:R-:W-:Y:S02]  /*0150*/  IMAD R9, R6, R7, RZ ;  /* 0x0000000706097224 */ /* 0x000fe400078e02ff */
[----:B------:R-:W-:Y:S02]  /*0160*/  IMAD.MOV.U32 R6, RZ, RZ, R8 ;  /* 0x000000ffff067224 */ /* 0x000fe400078e0008 */
[----:B------:R-:W-:-:S06]  /*0170*/  IMAD.HI.U32 R5, R5, R9, R4 ;  /* 0x0000000905057227 */ /* 0x000fcc00078e0004 */
[----:B------:R-:W-:-:S04]  /*0180*/  IMAD.HI.U32 R5, R5, R6, RZ ;  /* 0x0000000605057227 */ /* 0x000fc800078e00ff */
[----:B------:R-:W-:-:S05]  /*0190*/  IMAD R2, R5, R2, R6 ;  /* 0x0000000205027224 */ /* 0x000fca00078e0206 */
[----:B------:R-:W-:-:S13]  /*01a0*/  ISETP.GT.U32.AND P1, PT, R7, R2, PT ;  /* 0x000000020700720c */ /* 0x000fda0003f24070 */
[----:B------:R-:W-:Y:S01]  /*01b0*/  @!P1 IMAD.IADD R2, R2, 0x1, -R7 ;  /* 0x0000000102029824 */ /* 0x000fe200078e0a07 */
[----:B------:R-:W-:Y:S02]  /*01c0*/  @!P1 IADD3 R5, R5, 0x1, RZ ;  /* 0x0000000105059810 */ /* 0x000fe40007ffe0ff */
[----:B------:R-:W-:Y:S02]  /*01d0*/  ISETP.NE.AND P1, PT, R0, RZ, PT ;  /* 0x000000ff0000720c */ /* 0x000fe40003f25270 */
[----:B------:R-:W-:Y:S02]  /*01e0*/  ISETP.GE.U32.AND P0, PT, R2, R7, PT ;  /* 0x000000070200720c */ /* 0x000fe40003f06070 */
[----:B------:R-:W-:-:S04]  /*01f0*/  LOP3.LUT R2, R3, R0, RZ, 0x3c, !PT ;  /* 0x0000000003027212 */ /* 0x000fc800078e3cff */
[----:B------:R-:W-:Y:S01]  /*0200*/  ISETP.GE.AND P2, PT, R2, RZ, PT ;  /* 0x000000ff0200720c */ /* 0x000fe20003f46270 */
[----:B------:R-:W-:-:S05]  /*0210*/  IMAD.MOV.U32 R2, RZ, RZ, c[0x0][0x178] ;  /* 0x00005e00ff027624 */ /* 0x000fca00078e00ff */
[----:B------:R-:W-:Y:S02]  /*0220*/  IADD3 R2, R2, 0xf, RZ ;  /* 0x0000000f02027810 */ /* 0x000fe40007ffe0ff */
[----:B------:R-:W-:-:S05]  /*0230*/  @P0 IADD3 R5, R5, 0x1, RZ ;  /* 0x0000000105050810 */ /* 0x000fca0007ffe0ff */
[----:B------:R-:W-:Y:S01]  /*0240*/  IMAD.MOV.U32 R4, RZ, RZ, R5 ;  /* 0x000000ffff047224 */ /* 0x000fe200078e0005 */
[----:B------:R-:W-:-:S03]  /*0250*/  SHF.R.S32.HI R5, RZ, 0x1f, R2 ;  /* 0x0000001fff057819 */ /* 0x000fc60000011402 */
[----:B------:R-:W-:Y:S01]  /*0260*/  @!P2 IMAD.MOV R4, RZ, RZ, -R4 ;  /* 0x000000ffff04a224 */ /* 0x000fe200078e0a04 */
[----:B------:R-:W-:Y:S02]  /*0270*/  @!P1 LOP3.LUT R4, RZ, R0, RZ, 0x33, !PT ;  /* 0x00000000ff049212 */ /* 0x000fe400078e33ff */
[----:B------:R-:W-:-:S03]  /*0280*/  LEA.HI R5, R5, R2, RZ, 0x4 ;  /* 0x0000000205057211 */ /* 0x000fc600078f20ff */
[----:B------:R-:W-:Y:S02]  /*0290*/  IMAD.SHL.U32 R2, R4, 0x8, RZ ;  /* 0x0000000804027824 */ /* 0x000fe400078e00ff */
[----:B------:R-:W-:-:S03]  /*02a0*/  IMAD.MOV R4, RZ, RZ, -R4 ;  /* 0x000000ffff047224 */ /* 0x000fc600078e0a04 */
[----:B------:R-:W-:Y:S01]  /*02b0*/  LEA.HI.SX32 R5, R5, -R2, 0x1c ;  /* 0x8000000205057211 */ /* 0x000fe200078fe2ff */
[----:B------:R-:W-:Y:S02]  /*02c0*/  IMAD R9, R0, R4, R3 ;  /* 0x0000000400097224 */ /* 0x000fe400078e0203 */
[----:B------:R-:W-:Y:S01]  /*02d0*/  IMAD.MOV.U32 R4, RZ, RZ, RZ ;  /* 0x000000ffff047224 */ /* 0x000fe200078e00ff */
[----:B------:R-:W-:-:S04]  /*02e0*/  IMNMX R10, R5, 0x8, PT ;  /* 0x00000008050a7817 */ /* 0x000fc80003800200 */
[-C--:B------:R-:W-:Y:S02]  /*02f0*/  IABS R8, R10.reuse ;  /* 0x0000000a00087213 */ /* 0x080fe40000000000 */
[----:B------:R-:W-:Y:S02]  /*0300*/  IABS R0, R10 ;  /* 0x0000000a00007213 */ /* 0x000fe40000000000 */
[----:B------:R-:W1:Y:S08]  /*0310*/  I2F.RP R6, R8 ;  /* 0x0000000800067306 */ /* 0x000e700000209400 */
[----:B-1----:R-:W1:Y:S02]  /*0320*/  MUFU.RCP R6, R6 ;  /* 0x0000000600067308 */ /* 0x002e640000001000 */
[----:B-1----:R-:W-:-:S06]  /*0330*/  IADD3 R5, R6, 0xffffffe, RZ ;  /* 0x0ffffffe06057810 */ /* 0x002fcc0007ffe0ff */
[----:B------:R-:W1:Y:S02]  /*0340*/  F2I.FTZ.U32.TRUNC.NTZ R5, R5 ;  /* 0x0000000500057305 */ /* 0x000e64000021f000 */
[----:B-1----:R-:W-:-:S04]  /*0350*/  IMAD.MOV R7, RZ, RZ, -R5 ;  /* 0x000000ffff077224 */ /* 0x002fc800078e0a05 */
[----:B------:R-:W-:Y:S01]  /*0360*/  IMAD.MOV.U32 R3, RZ, RZ, R7 ;  /* 0x000000ffff037224 */ /* 0x000fe200078e0007 */
[----:B------:R-:W-:-:S03]  /*0370*/  IABS R7, R9 ;  /* 0x0000000900077213 */ /* 0x000fc60000000000 */
[----:B------:R-:W-:-:S04]  /*0380*/  IMAD R3, R3, R8, RZ ;  /* 0x0000000803037224 */ /* 0x000fc800078e02ff */
[----:B------:R-:W-:-:S04]  /*0390*/  IMAD.HI.U32 R4, R5, R3, R4 ;  /* 0x0000000305047227 */ /* 0x000fc800078e0004 */
[----:B------:R-:W-:Y:S02]  /*03a0*/  IMAD.MOV R3, RZ, RZ, -R0 ;  /* 0x000000ffff037224 */ /* 0x000fe400078e0a00 */
[----:B------:R-:W-:Y:S01]  /*03b0*/  IMAD.HI.U32 R0, R4, R7, RZ ;  /* 0x0000000704007227 */ /* 0x000fe200078e00ff */
[----:B0-----:R-:W-:-:S03]  /*03c0*/  LOP3.LUT R4, R11, 0xf, RZ, 0xc0, !PT ;  /* 0x0000000f0b047812 */ /* 0x001fc600078ec0ff */
[----:B------:R-:W-:Y:S02]  /*03d0*/  IMAD R3, R0, R3, R7 ;  /* 0x0000000300037224 */ /* 0x000fe400078e0207 */
[----:B------:R-:W-:-:S03]  /*03e0*/  IMAD.MOV.U32 R5, RZ, RZ, 0xff ;  /* 0x000000ffff057424 */ /* 0x000fc600078e00ff */
[----:B------:R-:W-:Y:S02]  /*03f0*/  ISETP.GT.U32.AND P1, PT, R8, R3, PT ;  /* 0x000000030800720c */ /* 0x000fe40003f24070 */
[----:B------:R-:W-:-:S11]  /*0400*/  IADD3 R13, R5, c[0x0][0x180], RZ ;  /* 0x00006000050d7a10 */ /* 0x000fd60007ffe0ff */
[----:B------:R-:W-:Y:S01]  /*0410*/  @!P1 IMAD.IADD R3, R3, 0x1, -R8 ;  /* 0x0000000103039824 */ /* 0x000fe200078e0a08 */
[----:B------:R-:W-:Y:S02]  /*0420*/  @!P1 IADD3 R0, R0, 0x1, RZ ;  /* 0x0000000100009810 */ /* 0x000fe40007ffe0ff */
[----:B------:R-:W-:Y:S02]  /*0430*/  ISETP.NE.AND P1, PT, R10, RZ, PT ;  /* 0x000000ff0a00720c */ /* 0x000fe40003f25270 */
[----:B------:R-:W-:Y:S02]  /*0440*/  ISETP.GE.U32.AND P0, PT, R3, R8, PT ;  /* 0x000000080300720c */ /* 0x000fe40003f06070 */
[----:B------:R-:W-:-:S04]  /*0450*/  LOP3.LUT R3, R9, R10, RZ, 0x3c, !PT ;  /* 0x0000000a09037212 */ /* 0x000fc800078e3cff */
[----:B------:R-:W-:-:S07]  /*0460*/  ISETP.GE.AND P2, PT, R3, RZ, PT ;  /* 0x000000ff0300720c */ /* 0x000fce0003f46270 */
[----:B------:R-:W-:Y:S02]  /*0470*/  @P0 IADD3 R0, R0, 0x1, RZ ;  /* 0x0000000100000810 */ /* 0x000fe40007ffe0ff */
[----:B------:R-:W-:-:S04]  /*0480*/  ISETP.GT.AND P0, PT, R13, 0xff, PT ;  /* 0x000000ff0d00780c */ /* 0x000fc80003f04270 */
[----:B------:R-:W-:Y:S01]  /*0490*/  @!P2 IMAD.MOV R0, RZ, RZ, -R0 ;  /* 0x000000ffff00a224 */ /* 0x000fe200078e0a00 */
[----:B------:R-:W-:-:S05]  /*04a0*/  @!P1 LOP3.LUT R0, RZ, R10, RZ, 0x33, !PT ;  /* 0x0000000aff009212 */ /* 0x000fca00078e33ff */
[----:B------:R-:W-:Y:S02]  /*04b0*/  IMAD.MOV R3, RZ, RZ, -R0 ;  /* 0x000000ffff037224 */ /* 0x000fe400078e0a00 */
[----:B------:R-:W-:Y:S02]  /*04c0*/  IMAD.SHL.U32 R29, R0, 0x200, RZ ;  /* 0x00000200001d7824 */ /* 0x000fe400078e00ff */
[----:B------:R-:W-:-:S04]  /*04d0*/  IMAD R3, R10, R3, R9 ;  /* 0x000000030a037224 */ /* 0x000fc800078e0209 */
[----:B------:R-:W-:Y:S01]  /*04e0*/  IMAD.IADD R3, R2, 0x1, R3 ;  /* 0x0000000102037824 */ /* 0x000fe200078e0203 */
[----:B------:R-:W-:-:S03]  /*04f0*/  SHF.R.U32.HI R2, RZ, 0x4, R11 ;  /* 0x00000004ff027819 */ /* 0x000fc6000001160b */
[----:B------:R-:W-:Y:S01]  /*0500*/  IMAD R28, R3, 0x10, R4 ;  /* 0x00000010031c7824 */ /* 0x000fe200078e0204 */
[----:B------:R-:W-:-:S04]  /*0510*/  SGXT.U32 R12, R2, 0x3 ;  /* 0x00000003020c781a */ /* 0x000fc80000000000 */
[----:B------:R0:W-:Y:S01]  /*0520*/  STL [R1+0x2f44], R28 ;  /* 0x002f441c01007387 */ /* 0x0001e20000100800 */
[C---:B------:R-:W-:Y:S02]  /*0530*/  LOP3.LUT R4, R12.reuse, 0x8, RZ, 0xfc, !PT ;  /* 0x000000080c047812 */ /* 0x040fe400078efcff */
[C---:B------:R-:W-:Y:S01]  /*0540*/  LOP3.LUT R3, R12.reuse, 0x10, RZ, 0xfc, !PT ;  /* 0x000000100c037812 */ /* 0x040fe200078efcff */
[----:B------:R0:W-:Y:S01]  /*0550*/  STL [R1+0x320], R29 ;  /* 0x0003201d01007387 */ /* 0x0001e20000100800 */
[C---:B------:R-:W-:Y:S02]  /*0560*/  LOP3.LUT R2, R12.reuse, 0x18, RZ, 0xfc, !PT ;  /* 0x000000180c027812 */ /* 0x040fe400078efcff */
[C---:B------:R-:W-:Y:S02]  /*0570*/  LOP3.LUT R4, R12.reuse, 0x20, RZ, 0xfc, !PT ;  /* 0x000000200c047812 */ /* 0x040fe400078efcff */
[C---:B------:R-:W-:Y:S02]  /*0580*/  LOP3.LUT R3, R12.reuse, 0x28, RZ, 0xfc, !PT ;  /* 0x000000280c037812 */ /* 0x040fe400078efcff */
[----:B------:R-:W-:-:S02]  /*0590*/  LOP3.LUT R2, R12, 0x30, RZ, 0xfc, !PT ;  /* 0x000000300c027812 */ /* 0x000fc400078efcff */
[C---:B------:R-:W-:Y:S02]  /*05a0*/  LOP3.LUT R4, R12.reuse, 0x40, RZ, 0xfc, !PT ;  /* 0x000000400c047812 */ /* 0x040fe400078efcff */
[C---:B------:R-:W-:Y:S02]  /*05b0*/  LOP3.LUT R3, R12.reuse, 0x48, RZ, 0xfc, !PT ;  /* 0x000000480c037812 */ /* 0x040fe400078efcff */
        /* <DEDUP_REMOVED lines=18> */
[----:B------:R-:W-:Y:S01]  /*06e0*/  LOP3.LUT R2, R12, 0xf0, RZ, 0xfc, !PT ;  /* 0x000000f00c027812 */ /* 0x000fe200078efcff */
[----:B------:R-:W-:Y:S05]  /*06f0*/  @P0 BRA `(.L_x_0) ;  /* 0x000001a000000947 */ /* 0x000fea0003800000 */
[C---:B0-----:R-:W-:Y:S01]  /*0700*/  IMAD.SHL.U32 R2, R11.reuse, 0x10, RZ ;  /* 0x000000100b027824 */ /* 0x041fe200078e00ff */
[----:B------:R-:W-:Y:S01]  /*0710*/  CS2R R24, SRZ ;  /* 0x0000000000187805 */ /* 0x000fe2000001ff00 */
[----:B------:R-:W-:Y:S01]  /*0720*/  IMAD.SHL.U32 R0, R11, 0x20, RZ ;  /* 0x000000200b007824 */ /* 0x000fe200078e00ff */
[----:B------:R-:W-:Y:S01]  /*0730*/  CS2R R26, SRZ ;  /* 0x00000000001a7805 */ /* 0x000fe2000001ff00 */
[----:B------:R-:W-:Y:S01]  /*0740*/  CS2R R20, SRZ ;  /* 0x0000000000147805 */ /* 0x000fe2000001ff00 */
[----:B------:R0:W-:Y:S01]  /*0750*/  STL [R1+0x2f3c], R2 ;  /* 0x002f3c0201007387 */ /* 0x0001e20000100800 */
[----:B------:R-:W-:Y:S01]  /*0760*/  CS2R R22, SRZ ;  /* 0x0000000000167805 */ /* 0x000fe2000001ff00 */
[----:B------:R-:W-:Y:S01]  /*0770*/  LOP3.LUT R0, R0, 0x60, RZ, 0xc0, !PT ;  /* 0x0000006000007812 */ /* 0x000fe200078ec0ff */
[----:B------:R-:W-:Y:S01]  /*0780*/  CS2R R16, SRZ ;  /* 0x0000000000107805 */ /* 0x000fe2000001ff00 */
[----:B------:R0:W-:Y:S01]  /*0790*/  STL [R1], RZ ;  /* 0x000000ff01007387 */ /* 0x0001e20000100800 */
[----:B------:R-:W-:Y:S01]  /*07a0*/  CS2R R18, SRZ ;  /* 0x0000000000127805 */ /* 0x000fe2000001ff00 */
[----:B------:R-:W-:Y:S01]  /*07b0*/  CS2R R12, SRZ ;  /* 0x00000000000c7805 */ /* 0x000fe2000001ff00 */
[----:B------:R-:W-:Y:S01]  /*07c0*/  CS2R R14, SRZ ;  /* 0x00000000000e7805 */ /* 0x000fe2000001ff00 */
[----:B------:R0:W-:Y:S01]  /*07d0*/  STL [R1+0x4], RZ ;  /* 0x000004ff01007387 */ /* 0x0001e20000100800 */
[----:B------:R-:W-:Y:S01]  /*07e0*/  CS2R R8, SRZ ;  /* 0x0000000000087805 */ /* 0x000fe2000001ff00 */
[----:B------:R-:W-:Y:S01]  /*07f0*/  CS2R R10, SRZ ;  /* 0x00000000000a7805 */ /* 0x000fe2000001ff00 */
[----:B------:R-:W-:Y:S01]  /*0800*/  CS2R R4, SRZ ;  /* 0x0000000000047805 */ /* 0x000fe2000001ff00 */
[----:B------:R0:W-:Y:S01]  /*0810*/  STL [R1+0x8], RZ ;  /* 0x000008ff01007387 */ /* 0x0001e20000100800 */
[----:B------:R-:W-:-:S03]  /*0820*/  CS2R R6, SRZ ;  /* 0x0000000000067805 */ /* 0x000fc6000001ff00 */
[----:B------:R0:W-:Y:S04]  /*0830*/  STL [R1+0xc], RZ ;  /* 0x00000cff01007387 */ /* 0x0001e80000100800 */
[----:B------:R0:W-:Y:S04]  /*0840*/  STL [R1+0x10], RZ ;  /* 0x000010ff01007387 */ /* 0x0001e80000100800 */
[----:B------:R0:W-:Y:S04]  /*0850*/  STL [R1+0x14], RZ ;  /* 0x000014ff01007387 */ /* 0x0001e80000100800 */
[----:B------:R0:W-:Y:S04]  /*0860*/  STL [R1+0x18], RZ ;  /* 0x000018ff01007387 */ /* 0x0001e80000100800 */
[----:B------:R0:W-:Y:S04]  /*0870*/  STL [R1+0x1c], RZ ;  /* 0x00001cff01007387 */ /* 0x0001e80000100800 */
[----:B------:R0:W-:Y:S01]  /*0880*/  STL [R1+0x2f40], R0 ;  /* 0x002f400001007387 */ /* 0x0001e20000100800 */
[----:B------:R-:W-:Y:S05]  /*0890*/  BRA `(.L_x_1) ;  /* 0x0009f34000007947 */ /* 0x000fea0003800000 */
.L_x_0:
[----:B0-----:R-:W-:Y:S01]  /*08a0*/  IABS R0, c[0x0][0x17c] ;  /* 0x00005f0000007a13 */ /* 0x001fe20000000000 */
[----:B------:R-:W0:Y:S01]  /*08b0*/  S2R R23, SR_TID.X ;  /* 0x0000000000177919 */ /* 0x000e220000002100 */
[C---:B------:R-:W-:Y:S01]  /*08c0*/  IADD3 R6, R29.reuse, 0x1ff, RZ ;  /* 0x000001ff1d067810 */ /* 0x040fe20007ffe0ff */
[----:B------:R-:W-:Y:S01]  /*08d0*/  IMAD.MOV.U32 R27, RZ, RZ, R28 ;  /* 0x000000ffff1b7224 */ /* 0x000fe200078e001c */
[----:B------:R-:W1:Y:S01]  /*08e0*/  I2F.RP R2, R0 ;  /* 0x0000000000027306 */ /* 0x000e620000209400 */
[----:B------:R-:W-:-:S02]  /*08f0*/  IADD3 R8, R29, 0x1fe, RZ ;  /* 0x000001fe1d087810 */ /* 0x000fc40007ffe0ff */
[----:B------:R-:W-:Y:S02]  /*0900*/  IABS R9, R6 ;  /* 0x0000000600097213 */ /* 0x000fe40000000000 */
[----:B------:R-:W-:Y:S02]  /*0910*/  IABS R7, R8 ;  /* 0x0000000800077213 */ /* 0x000fe40000000000 */
[C---:B------:R-:W-:Y:S02]  /*0920*/  IADD3 R11, R29.reuse, 0x1fd, RZ ;  /* 0x000001fd1d0b7810 */ /* 0x040fe40007ffe0ff */
[----:B------:R-:W-:Y:S02]  /*0930*/  IADD3 R12, R29, 0x1fc, RZ ;  /* 0x000001fc1d0c7810 */ /* 0x000fe40007ffe0ff */
[----:B------:R-:W-:Y:S02]  /*0940*/  IABS R4, R11 ;  /* 0x0000000b00047213 */ /* 0x000fe40000000000 */
[----:B------:R-:W-:-:S02]  /*0950*/  ISETP.GE.AND P5, PT, R8, RZ, PT ;  /* 0x000000ff0800720c */ /* 0x000fc40003fa6270 */
[----:B------:R-:W-:Y:S01]  /*0960*/  ISETP.GE.AND P3, PT, R11, RZ, PT ;  /* 0x000000ff0b00720c */ /* 0x000fe20003f66270 */
[----:B-1----:R-:W1:Y:S01]  /*0970*/  MUFU.RCP R2, R2 ;  /* 0x0000000200027308 */ /* 0x002e620000001000 */
[----:B------:R-:W-:Y:S02]  /*0980*/  IADD3 R17, R29, 0x1f3, RZ ;  /* 0x000001f31d117810 */ /* 0x000fe40007ffe0ff */
[----:B------:R-:W-:Y:S02]  /*0990*/  IABS R27, R27 ;  /* 0x0000001b001b7213 */ /* 0x000fe40000000000 */
[----:B-1----:R-:W-:-:S04]  /*09a0*/  IADD3 R2, R2, 0xffffffe, RZ ;  /* 0x0ffffffe02027810 */ /* 0x002fc80007ffe0ff */
[----:B------:R1:W2:Y:S02]  /*09b0*/  F2I.FTZ.U32.TRUNC.NTZ R3, R2 ;  /* 0x0000000200037305 */ /* 0x0002a4000021f000 */
[----:B-1----:R-:W-:Y:S02]  /*09c0*/  IMAD.MOV.U32 R2, RZ, RZ, RZ ;  /* 0x000000ffff027224 */ /* 0x002fe400078e00ff */
[----:B--2---:R-:W-:-:S04]  /*09d0*/  IMAD.MOV R13, RZ, RZ, -R3 ;  /* 0x000000ffff0d7224 */ /* 0x004fc800078e0a03 */
[----:B------:R-:W-:-:S04]  /*09e0*/  IMAD R13, R13, R0, RZ ;  /* 0x000000000d0d7224 */ /* 0x000fc800078e02ff */
[----:B------:R-:W-:Y:S01]  /*09f0*/  IMAD.HI.U32 R13, R3, R13, R2 ;  /* 0x0000000d030d7227 */ /* 0x000fe200078e0002 */
[----:B------:R-:W-:-:S05]  /*0a00*/  IABS R2, R12 ;  /* 0x0000000c00027213 */ /* 0x000fca0000000000 */
[----:B------:R-:W-:-:S04]  /*0a10*/  IMAD.HI.U32 R10, R13, R9, RZ ;  /* 0x000000090d0a7227 */ /* 0x000fc800078e00ff */
[----:B------:R-:W-:-:S04]  /*0a20*/  IMAD.HI.U32 R5, R13, R7, RZ ;  /* 0x000000070d057227 */ /* 0x000fc800078e00ff */
[----:B------:R-:W-:Y:S02]  /*0a30*/  IMAD.MOV R10, RZ, RZ, -R10 ;  /* 0x000000ffff0a7224 */ /* 0x000fe400078e0a0a */
[----:B------:R-:W-:Y:S02]  /*0a40*/  IMAD.MOV R5, RZ, RZ, -R5 ;  /* 0x000000ffff057224 */ /* 0x000fe400078e0a05 */
[C---:B------:R-:W-:Y:S02]  /*0a50*/  IMAD R9, R0.reuse, R10, R9 ;  /* 0x0000000a00097224 */ /* 0x040fe400078e0209 */
[C---:B------:R-:W-:Y:S02]  /*0a60*/  IMAD R7, R0.reuse, R5, R7 ;  /* 0x0000000500077224 */ /* 0x040fe400078e0207 */
[----:B------:R-:W-:Y:S01]  /*0a70*/  IMAD.HI.U32 R3, R13, R4, RZ ;  /* 0x000000040d037227 */ /* 0x000fe200078e00ff */
[C---:B------:R-:W-:Y:S02]  /*0a80*/  ISETP.GT.U32.AND P0, PT, R0.reuse, R9, PT ;  /* 0x000000090000720c */ /* 0x040fe40003f04070 */
[----:B------:R-:W-:Y:S01]  /*0a90*/  ISETP.GT.U32.AND P2, PT, R0, R7, PT ;  /* 0x000000070000720c */ /* 0x000fe20003f44070 */
[----:B------:R-:W-:-:S02]  /*0aa0*/  IMAD.MOV R10, RZ, RZ, -R3 ;  /* 0x000000ffff0a7224 */ /* 0x000fc400078e0a03 */
[----:B------:R-:W-:-:S04]  /*0ab0*/  IMAD.HI.U32 R5, R13, R2, RZ ;  /* 0x000000020d057227 */ /* 0x000fc800078e00ff */
[C---:B------:R-:W-:Y:S01]  /*0ac0*/  IMAD R4, R0.reuse, R10, R4 ;  /* 0x0000000a00047224 */ /* 0x040fe200078e0204 */
[C---:B------:R-:W-:Y:S01]  /*0ad0*/  IADD3 R10, R29.reuse, 0x1fb, RZ ;  /* 0x000001fb1d0a7810 */ /* 0x040fe20007ffe0ff */
[----:B------:R-:W-:Y:S01]  /*0ae0*/  IMAD.MOV R3, RZ, RZ, -R5 ;  /* 0x000000ffff037224 */ /* 0x000fe200078e0a05 */
[----:B------:R-:W-:Y:S01]  /*0af0*/  IADD3 R5, R29, 0x1fa, RZ ;  /* 0x000001fa1d057810 */ /* 0x000fe20007ffe0ff */
[--C-:B------:R-:W-:Y:S01]  /*0b00*/  @!P0 IMAD.IADD R9, R9, 0x1, -R0.reuse ;  /* 0x0000000109098824 */ /* 0x100fe200078e0a00 */
[----:B------:R-:W-:Y:S01]  /*0b10*/  IABS R14, R10 ;  /* 0x0000000a000e7213 */ /* 0x000fe20000000000 */
[----:B------:R-:W-:Y:S01]  /*0b20*/  @!P2 IMAD.IADD R7, R7, 0x1, -R0 ;  /* 0x000000010707a824 */ /* 0x000fe200078e0a00 */
[C---:B------:R-:W-:Y:S01]  /*0b30*/  ISETP.GT.U32.AND P1, PT, R0.reuse, R4, PT ;  /* 0x000000040000720c */ /* 0x040fe20003f24070 */
[C---:B------:R-:W-:Y:S01]  /*0b40*/  IMAD R2, R0.reuse, R3, R2 ;  /* 0x0000000300027224 */ /* 0x040fe200078e0202 */
[C---:B------:R-:W-:Y:S02]  /*0b50*/  ISETP.GT.U32.AND P6, PT, R0.reuse, R9, PT ;  /* 0x000000090000720c */ /* 0x040fe40003fc4070 */
[----:B------:R-:W-:-:S02]  /*0b60*/  ISETP.GT.U32.AND P4, PT, R0, R7, PT ;  /* 0x000000070000720c */ /* 0x000fc40003f84070 */
[----:B------:R-:W-:Y:S02]  /*0b70*/  IABS R3, R5 ;  /* 0x0000000500037213 */ /* 0x000fe40000000000 */
[----:B------:R-:W-:Y:S01]  /*0b80*/  ISETP.GE.AND P2, PT, R6, RZ, PT ;  /* 0x000000ff0600720c */ /* 0x000fe20003f46270 */
[----:B------:R-:W-:Y:S01]  /*0b90*/  IMAD.HI.U32 R6, R13, R14, RZ ;  /* 0x0000000e0d067227 */ /* 0x000fe200078e00ff */
[----:B------:R-:W-:-:S03]  /*0ba0*/  ISETP.GT.U32.AND P0, PT, R0, R2, PT ;  /* 0x000000020000720c */ /* 0x000fc60003f04070 */
[----:B------:R-:W-:-:S04]  /*0bb0*/  IMAD.HI.U32 R8, R13, R3, RZ ;  /* 0x000000030d087227 */ /* 0x000fc800078e00ff */
[----:B------:R-:W-:Y:S02]  /*0bc0*/  IMAD.MOV R6, RZ, RZ, -R6 ;  /* 0x000000ffff067224 */ /* 0x000fe400078e0a06 */
[----:B------:R-:W-:Y:S01]  /*0bd0*/  @!P6 IMAD.IADD R9, R9, 0x1, -R0 ;  /* 0x000000010909e824 */ /* 0x000fe200078e0a00 */
[----:B------:R-:W-:Y:S01]  /*0be0*/  ISETP.GE.AND P6, PT, R10, RZ, PT ;  /* 0x000000ff0a00720c */ /* 0x000fe20003fc6270 */
[----:B------:R-:W-:Y:S01]  /*0bf0*/  IMAD.MOV R8, RZ, RZ, -R8 ;  /* 0x000000ffff087224 */ /* 0x000fe200078e0a08 */
[----:B------:R-:W-:Y:S01]  /*0c00*/  IADD3 R10, R29, 0x1f7, RZ ;  /* 0x000001f71d0a7810 */ /* 0x000fe20007ffe0ff */
[----:B------:R-:W-:Y:S02]  /*0c10*/  @!P4 IMAD.IADD R7, R7, 0x1, -R0 ;  /* 0x000000010707c824 */ /* 0x000fe400078e0a00 */
[----:B------:R-:W-:Y:S01]  /*0c20*/  IMAD R6, R0, R6, R14 ;  /* 0x0000000600067224 */ /* 0x000fe200078e020e */
[----:B------:R-:W-:Y:S01]  /*0c30*/  IADD3 R14, R29, 0x1f2, RZ ;  /* 0x000001f21d0e7810 */ /* 0x000fe20007ffe0ff */
[----:B------:R-:W-:-:S02]  /*0c40*/  IMAD.MOV.U32 R16, RZ, RZ, R9 ;  /* 0x000000ffff107224 */ /* 0x000fc400078e0009 */
[----:B------:R-:W-:Y:S01]  /*0c50*/  @!P1 IMAD.IADD R4, R4, 0x1, -R0 ;  /* 0x0000000104049824 */ /* 0x000fe200078e0a00 */
[----:B------:R-:W-:Y:S01]  /*0c60*/  ISETP.GE.AND P1, PT, R12, RZ, PT ;  /* 0x000000ff0c00720c */ /* 0x000fe20003f26270 */
[C---:B------:R-:W-:Y:S01]  /*0c70*/  IMAD R3, R0.reuse, R8, R3 ;  /* 0x0000000800037224 */ /* 0x040fe200078e0203 */
[C---:B------:R-:W-:Y:S01]  /*0c80*/  IADD3 R8, R29.reuse, 0x1f9, RZ ;  /* 0x000001f91d087810 */ /* 0x040fe20007ffe0ff */
[----:B------:R-:W-:Y:S01]  /*0c90*/  IMAD.MOV.U32 R15, RZ, RZ, R7 ;  /* 0x000000ffff0f7224 */ /* 0x000fe200078e0007 */
[----:B------:R-:W-:Y:S01]  /*0ca0*/  IADD3 R7, R29, 0x1f8, RZ ;  /* 0x000001f81d077810 */ /* 0x000fe20007ffe0ff */
[----:B------:R-:W-:Y:S01]  /*0cb0*/  @!P2 IMAD.MOV R16, RZ, RZ, -R16 ;  /* 0x000000ffff10a224 */ /* 0x000fe200078e0a10 */
[----:B------:R-:W-:Y:S01]  /*0cc0*/  ISETP.GT.U32.AND P2, PT, R0, R6, PT ;  /* 0x000000060000720c */ /* 0x000fe20003f44070 */
[----:B------:R-:W-:Y:S01]  /*0cd0*/  @!P0 IMAD.IADD R2, R2, 0x1, -R0 ;  /* 0x0000000102028824 */ /* 0x000fe200078e0a00 */
[C---:B------:R-:W-:Y:S01]  /*0ce0*/  ISETP.GT.U32.AND P0, PT, R0.reuse, R4, PT ;  /* 0x000000040000720c */ /* 0x040fe20003f04070 */
[----:B------:R-:W-:Y:S01]  /*0cf0*/  @!P5 IMAD.MOV R15, RZ, RZ, -R15 ;  /* 0x000000ffff0fd224 */ /* 0x000fe200078e0a0f */
[C---:B------:R-:W-:Y:S01]  /*0d00*/  ISETP.GT.U32.AND P5, PT, R0.reuse, R3, PT ;  /* 0x000000030000720c */ /* 0x040fe20003fa4070 */
[----:B------:R-:W-:Y:S01]  /*0d10*/  STL [R1+0x18c], R16 ;  /* 0x00018c1001007387 */ /* 0x000fe20000100800 */
[----:B------:R-:W-:-:S02]  /*0d20*/  ISETP.GT.U32.AND P4, PT, R0, R2, PT ;  /* 0x000000020000720c */ /* 0x000fc40003f84070 */
[----:B------:R-:W-:Y:S01]  /*0d30*/  IABS R11, R8 ;  /* 0x00000008000b7213 */ /* 0x000fe20000000000 */
[----:B------:R-:W-:Y:S04]  /*0d40*/  STL [R1+0x128], R15 ;  /* 0x0001280f01007387 */ /* 0x000fe80000100800 */
[--C-:B------:R-:W-:Y:S01]  /*0d50*/  @!P2 IMAD.IADD R6, R6, 0x1, -R0.reuse ;  /* 0x000000010606a824 */ /* 0x100fe200078e0a00 */
[----:B------:R-:W-:Y:S01]  /*0d60*/  ISETP.GE.AND P2, PT, R7, RZ, PT ;  /* 0x000000ff0700720c */ /* 0x000fe20003f46270 */
[--C-:B------:R-:W-:Y:S01]  /*0d70*/  @!P0 IMAD.IADD R4, R4, 0x1, -R0.reuse ;  /* 0x0000000104048824 */ /* 0x100fe200078e0a00 */
[----:B------:R-:W-:Y:S01]  /*0d80*/  ISETP.GE.AND P0, PT, R5, RZ, PT ;  /* 0x000000ff0500720c */ /* 0x000fe20003f06270 */
[--C-:B------:R-:W-:Y:S01]  /*0d90*/  @!P5 IMAD.IADD R3, R3, 0x1, -R0.reuse ;  /* 0x000000010303d824 */ /* 0x100fe200078e0a00 */
[----:B------:R-:W-:Y:S01]  /*0da0*/  IABS R5, R7 ;  /* 0x0000000700057213 */ /* 0x000fe20000000000 */
[----:B------:R-:W-:Y:S01]  /*0db0*/  @!P4 IMAD.IADD R2, R2, 0x1, -R0 ;  /* 0x000000010202c824 */ /* 0x000fe200078e0a00 */
[----:B------:R-:W-:Y:S01]  /*0dc0*/  ISETP.GT.U32.AND P5, PT, R0, R6, PT ;  /* 0x000000060000720c */ /* 0x000fe20003fa4070 */
[----:B------:R-:W-:Y:S01]  /*0dd0*/  IMAD.HI.U32 R7, R13, R11, RZ ;  /* 0x0000000b0d077227 */ /* 0x000fe200078e00ff */
[----:B------:R-:W-:-:S03]  /*0de0*/  ISETP.GE.AND P4, PT, R8, RZ, PT ;  /* 0x000000ff0800720c */ /* 0x000fc60003f86270 */
[----:B------:R-:W-:Y:S02]  /*0df0*/  IMAD.MOV.U32 R8, RZ, RZ, R2 ;  /* 0x000000ffff087224 */ /* 0x000fe400078e0002 */
[----:B------:R-:W-:Y:S01]  /*0e00*/  IMAD.MOV R2, RZ, RZ, -R7 ;  /* 0x000000ffff027224 */ /* 0x000fe200078e0a07 */
[C---:B------:R-:W-:Y:S01]  /*0e10*/  IADD3 R7, R29.reuse, 0x1f6, RZ ;  /* 0x000001f61d077810 */ /* 0x040fe20007ffe0ff */
[----:B------:R-:W-:Y:S02]  /*0e20*/  IMAD.MOV.U32 R9, RZ, RZ, R4 ;  /* 0x000000ffff097224 */ /* 0x000fe400078e0004 */
[----:B------:R-:W-:Y:S01]  /*0e30*/  IMAD R11, R0, R2, R11 ;  /* 0x00000002000b7224 */ /* 0x000fe200078e020b */
[----:B------:R-:W-:Y:S01]  /*0e40*/  IADD3 R2, R29, 0x1f4, RZ ;  /* 0x000001f41d027810 */ /* 0x000fe20007ffe0ff */
[----:B------:R-:W-:-:S04]  /*0e50*/  IMAD.HI.U32 R4, R13, R5, RZ ;  /* 0x000000050d047227 */ /* 0x000fc800078e00ff */
[----:B------:R-:W-:Y:S01]  /*0e60*/  @!P5 IMAD.IADD R6, R6, 0x1, -R0 ;  /* 0x000000010606d824 */ /* 0x000fe200078e0a00 */
[C---:B------:R-:W-:Y:S01]  /*0e70*/  ISETP.GT.U32.AND P5, PT, R0.reuse, R11, PT ;  /* 0x0000000b0000720c */ /* 0x040fe20003fa4070 */
[----:B------:R-:W-:Y:S01]  /*0e80*/  @!P3 IMAD.MOV R9, RZ, RZ, -R9 ;  /* 0x000000ffff09b224 */ /* 0x000fe200078e0a09 */
[C---:B------:R-:W-:Y:S01]  /*0e90*/  ISETP.GT.U32.AND P3, PT, R0.reuse, R3, PT ;  /* 0x000000030000720c */ /* 0x040fe20003f64070 */
[----:B------:R-:W-:Y:S02]  /*0ea0*/  IMAD.MOV R4, RZ, RZ, -R4 ;  /* 0x000000ffff047224 */ /* 0x000fe400078e0a04 */
[----:B------:R-:W-:Y:S01]  /*0eb0*/  IMAD.MOV.U32 R12, RZ, RZ, R6 ;  /* 0x000000ffff0c7224 */ /* 0x000fe200078e0006 */
[----:B------:R1:W-:Y:S01]  /*0ec0*/  STL [R1+0xfc], R9 ;  /* 0x0000fc0901007387 */ /* 0x0003e20000100800 */
[----:B------:R-:W-:Y:S02]  /*0ed0*/  IMAD R4, R0, R4, R5 ;  /* 0x0000000400047224 */ /* 0x000fe400078e0205 */
[----:B------:R-:W-:-:S02]  /*0ee0*/  @!P6 IMAD.MOV R12, RZ, RZ, -R12 ;  /* 0x000000ffff0ce224 */ /* 0x000fc400078e0a0c */
[----:B------:R-:W-:Y:S01]  /*0ef0*/  @!P1 IMAD.MOV R8, RZ, RZ, -R8 ;  /* 0x000000ffff089224 */ /* 0x000fe200078e0a08 */
[----:B------:R-:W-:Y:S01]  /*0f00*/  ISETP.GT.U32.AND P6, PT, R0, R4, PT ;  /* 0x000000040000720c */ /* 0x000fe20003fc4070 */
[--C-:B------:R-:W-:Y:S01]  /*0f10*/  @!P5 IMAD.IADD R11, R11, 0x1, -R0.reuse ;  /* 0x000000010b0bd824 */ /* 0x100fe200078e0a00 */
[----:B------:R-:W-:Y:S01]  /*0f20*/  ISETP.GE.AND P1, PT, R10, RZ, PT ;  /* 0x000000ff0a00720c */ /* 0x000fe20003f26270 */
[----:B------:R-:W-:Y:S01]  /*0f30*/  @!P3 IMAD.IADD R3, R3, 0x1, -R0 ;  /* 0x000000010303b824 */ /* 0x000fe200078e0a00 */
[----:B------:R-:W-:Y:S01]  /*0f40*/  IABS R10, R10 ;  /* 0x0000000a000a7213 */ /* 0x000fe20000000000 */
[----:B------:R2:W-:Y:S01]  /*0f50*/  STL [R1+0xa8], R8 ;  /* 0x0000a80801007387 */ /* 0x0005e20000100800 */
[----:B------:R-:W-:Y:S02]  /*0f60*/  ISETP.GT.U32.AND P5, PT, R0, R11, PT ;  /* 0x0000000b0000720c */ /* 0x000fe40003fa4070 */
[----:B-1----:R-:W-:Y:S01]  /*0f70*/  IADD3 R9, R29, 0x1f5, RZ ;  /* 0x000001f51d097810 */ /* 0x002fe20007ffe0ff */
[----:B------:R-:W-:Y:S01]  /*0f80*/  IMAD.HI.U32 R5, R13, R10, RZ ;  /* 0x0000000a0d057227 */ /* 0x000fe200078e00ff */
[----:B------:R-:W-:Y:S01]  /*0f90*/  STL [R1+0x6c], R12 ;  /* 0x00006c0c01007387 */ /* 0x000fe20000100800 */
[----:B------:R-:W-:-:S02]  /*0fa0*/  ISETP.GE.AND P3, PT, R7, RZ, PT ;  /* 0x000000ff0700720c */ /* 0x000fc40003f66270 */
[----:B------:R-:W-:Y:S01]  /*0fb0*/  IMAD.MOV R5, RZ, RZ, -R5 ;  /* 0x000000ffff057224 */ /* 0x000fe200078e0a05 */
[----:B------:R-:W-:Y:S01]  /*0fc0*/  IABS R7, R7 ;  /* 0x0000000700077213 */ /* 0x000fe20000000000 */
[----:B--2---:R-:W-:Y:S02]  /*0fd0*/  IMAD.MOV.U32 R8, RZ, RZ, R3 ;  /* 0x000000ffff087224 */ /* 0x004fe400078e0003 */
[----:B------:R-:W-:Y:S02]  /*0fe0*/  @!P6 IMAD.IADD R4, R4, 0x1, -R0 ;  /* 0x000000010404e824 */ /* 0x000fe400078e0a00 */
[----:B------:R-:W-:Y:S01]  /*0ff0*/  @!P0 IMAD.MOV R8, RZ, RZ, -R8 ;  /* 0x000000ffff088224 */ /* 0x000fe200078e0a08 */
[----:B------:R-:W-:Y:S01]  /*1000*/  ISETP.GE.AND P0, PT, R9, RZ, PT ;  /* 0x000000ff0900720c */ /* 0x000fe20003f06270 */
[C---:B------:R-:W-:Y:S01]  /*1010*/  IMAD R10, R0.reuse, R5, R10 ;  /* 0x00000005000a7224 */ /* 0x040fe200078e020a */
[----:B------:R-:W-:Y:S01]  /*1020*/  IABS R9, R9 ;  /* 0x0000000900097213 */ /* 0x000fe20000000000 */
[----:B------:R-:W-:Y:S01]  /*1030*/  @!P5 IMAD.IADD R11, R11, 0x1, -R0 ;  /* 0x000000010b0bd824 */ /* 0x000fe200078e0a00 */
[----:B------:R1:W-:Y:S01]  /*1040*/  STL [R1+0x48], R8 ;  /* 0x0000480801007387 */ /* 0x0003e20000100800 */
[C---:B------:R-:W-:Y:S01]  /*1050*/  ISETP.GT.U32.AND P6, PT, R0.reuse, R4, PT ;  /* 0x000000040000720c */ /* 0x040fe20003fc4070 */
[----:B------:R-:W-:Y:S01]  /*1060*/  IMAD.HI.U32 R3, R13, R7, RZ ;  /* 0x000000070d037227 */ /* 0x000fe200078e00ff */
[----:B------:R-:W-:-:S03]  /*1070*/  ISETP.GT.U32.AND P5, PT, R0, R10, PT ;  /* 0x0000000a0000720c */ /* 0x000fc60003fa4070 */
[----:B------:R-:W-:Y:S01]  /*1080*/  IMAD.HI.U32 R5, R13, R9, RZ ;  /* 0x000000090d057227 */ /* 0x000fe200078e00ff */
[----:B-1----:R-:W-:-:S03]  /*1090*/  IABS R8, R2 ;  /* 0x0000000200087213 */ /* 0x002fc60000000000 */
[----:B------:R-:W-:Y:S02]  /*10a0*/  IMAD.MOV R5, RZ, RZ, -R5 ;  /* 0x000000ffff057224 */ /* 0x000fe400078e0a05 */
[----:B------:R-:W-:Y:S02]  /*10b0*/  IMAD.MOV R3, RZ, RZ, -R3 ;  /* 0x000000ffff037224 */ /* 0x000fe400078e0a03 */
[----:B------:R-:W-:-:S04]  /*10c0*/  IMAD.HI.U32 R6, R13, R8, RZ ;  /* 0x000000080d067227 */ /* 0x000fc800078e00ff */
[----:B------:R-:W-:Y:S02]  /*10d0*/  IMAD.MOV R6, RZ, RZ, -R6 ;  /* 0x000000ffff067224 */ /* 0x000fe400078e0a06 */
[C---:B------:R-:W-:Y:S02]  /*10e0*/  IMAD R9, R0.reuse, R5, R9 ;  /* 0x0000000500097224 */ /* 0x040fe400078e0209 */
[C---:B------:R-:W-:Y:S01]  /*10f0*/  IMAD R7, R0.reuse, R3, R7 ;  /* 0x0000000300077224 */ /* 0x040fe200078e0207 */
[----:B------:R-:W-:Y:S01]  /*1100*/  IABS R3, R17 ;  /* 0x0000001100037213 */ /* 0x000fe20000000000 */
[----:B------:R-:W-:Y:S02]  /*1110*/  IMAD.MOV.U32 R12, RZ, RZ, R11 ;  /* 0x000000ffff0c7224 */ /* 0x000fe400078e000b */
[----:B------:R-:W-:Y:S01]  /*1120*/  IMAD R8, R0, R6, R8 ;  /* 0x0000000600087224 */ /* 0x000fe200078e0208 */
[----:B------:R-:W-:Y:S01]  /*1130*/  IADD3 R6, R29, 0x1f1, RZ ;  /* 0x000001f11d067810 */ /* 0x000fe20007ffe0ff */
[----:B------:R-:W-:Y:S01]  /*1140*/  @!P6 IMAD.IADD R4, R4, 0x1, -R0 ;  /* 0x000000010404e824 */ /* 0x000fe200078e0a00 */
[C---:B------:R-:W-:Y:S01]  /*1150*/  ISETP.GT.U32.AND P6, PT, R0.reuse, R9, PT ;  /* 0x000000090000720c */ /* 0x040fe20003fc4070 */
[----:B------:R-:W-:Y:S01]  /*1160*/  @!P4 IMAD.MOV R12, RZ, RZ, -R12 ;  /* 0x000000ffff0cc224 */ /* 0x000fe200078e0a0c */
[----:B------:R-:W-:Y:S01]  /*1170*/  ISETP.GT.U32.AND P4, PT, R0, R7, PT ;  /* 0x000000070000720c */ /* 0x000fe20003f84070 */
[----:B------:R-:W-:Y:S01]  /*1180*/  @!P5 IMAD.IADD R10, R10, 0x1, -R0 ;  /* 0x000000010a0ad824 */ /* 0x000fe200078e0a00 */
[----:B------:R-:W-:Y:S01]  /*1190*/  ISETP.GT.U32.AND P5, PT, R0, R8, PT ;  /* 0x000000080000720c */ /* 0x000fe20003fa4070 */
[----:B------:R-:W-:Y:S01]  /*11a0*/  IMAD.MOV.U32 R11, RZ, RZ, R4 ;  /* 0x000000ffff0b7224 */ /* 0x000fe200078e0004 */
[----:B------:R1:W-:Y:S01]  /*11b0*/  STL [R1+0x328], R12 ;  /* 0x0003280c01007387 */ /* 0x0003e20000100800 */
[----:B------:R-:W-:Y:S01]  /*11c0*/  IMAD.HI.U32 R5, R13, R3, RZ ;  /* 0x000000030d057227 */ /* 0x000fe200078e00ff */
[----:B------:R-:W-:-:S03]  /*11d0*/  IABS R16, R6 ;  /* 0x0000000600107213 */ /* 0x000fc60000000000 */
[----:B------:R-:W-:Y:S02]  /*11e0*/  IMAD.MOV R5, RZ, RZ, -R5 ;  /* 0x000000ffff057224 */ /* 0x000fe400078e0a05 */
[--C-:B------:R-:W-:Y:S02]  /*11f0*/  @!P6 IMAD.IADD R9, R9, 0x1, -R0.reuse ;  /* 0x000000010909e824 */ /* 0x100fe400078e0a00 */
[--C-:B------:R-:W-:Y:S01]  /*1200*/  @!P4 IMAD.IADD R7, R7, 0x1, -R0.reuse ;  /* 0x000000010707c824 */ /* 0x100fe200078e0a00 */
[----:B-1----:R-:W-:Y:S01]  /*1210*/  IABS R12, R14 ;  /* 0x0000000e000c7213 */ /* 0x002fe20000000000 */
[----:B------:R-:W-:Y:S01]  /*1220*/  @!P5 IMAD.IADD R8, R8, 0x1, -R0 ;  /* 0x000000010808d824 */ /* 0x000fe200078e0a00 */
[C---:B------:R-:W-:Y:S01]  /*1230*/  ISETP.GT.U32.AND P4, PT, R0.reuse, R10, PT ;  /* 0x0000000a0000720c */ /* 0x040fe20003f84070 */
[----:B------:R-:W-:Y:S01]  /*1240*/  @!P2 IMAD.MOV R11, RZ, RZ, -R11 ;  /* 0x000000ffff0ba224 */ /* 0x000fe200078e0a0b */
[C---:B------:R-:W-:Y:S01]  /*1250*/  ISETP.GT.U32.AND P5, PT, R0.reuse, R9, PT ;  /* 0x000000090000720c */ /* 0x040fe20003fa4070 */
[----:B------:R-:W-:Y:S01]  /*1260*/  IMAD.HI.U32 R4, R13, R12, RZ ;  /* 0x0000000c0d047227 */ /* 0x000fe200078e00ff */
[----:B------:R-:W-:-:S02]  /*1270*/  ISETP.GT.U32.AND P2, PT, R0, R8, PT ;  /* 0x000000080000720c */ /* 0x000fc40003f44070 */
[C---:B------:R-:W-:Y:S01]  /*1280*/  ISETP.GT.U32.AND P6, PT, R0.reuse, R7, PT ;  /* 0x000000070000720c */ /* 0x040fe20003fc4070 */
[----:B------:R-:W-:Y:S01]  /*1290*/  IMAD.MOV R4, RZ, RZ, -R4 ;  /* 0x000000ffff047224 */ /* 0x000fe200078e0a04 */
[----:B------:R1:W-:Y:S01]  /*12a0*/  STL [R1+0x3b8], R11 ;  /* 0x0003b80b01007387 */ /* 0x0003e20000100800 */
[C---:B------:R-:W-:Y:S01]  /*12b0*/  IMAD R3, R0.reuse, R5, R3 ;  /* 0x0000000500037224 */ /* 0x040fe200078e0203 */
[C---:B------:R-:W-:Y:S01]  /*12c0*/  IADD3 R5, R29.reuse, 0x1f0, RZ ;  /* 0x000001f01d057810 */ /* 0x040fe20007ffe0ff */
[----:B------:R-:W-:Y:S01]  /*12d0*/  IMAD R12, R0, R4, R12 ;  /* 0x00000004000c7224 */ /* 0x000fe200078e020c */
[----:B------:R-:W-:Y:S01]  /*12e0*/  IADD3 R4, R29, 0x1ef, RZ ;  /* 0x000001ef1d047810 */ /* 0x000fe20007ffe0ff */
[--C-:B------:R-:W-:Y:S01]  /*12f0*/  @!P4 IMAD.IADD R10, R10, 0x1, -R0.reuse ;  /* 0x000000010a0ac824 */ /* 0x100fe200078e0a00 */
[C---:B------:R-:W-:Y:S01]  /*1300*/  ISETP.GT.U32.AND P4, PT, R0.reuse, R3, PT ;  /* 0x000000030000720c */ /* 0x040fe20003f84070 */
[--C-:B------:R-:W-:Y:S01]  /*1310*/  @!P5 IMAD.IADD R9, R9, 0x1, -R0.reuse ;  /* 0x000000010909d824 */ /* 0x100fe200078e0a00 */
[----:B------:R-:W-:Y:S01]  /*1320*/  ISETP.GT.U32.AND P5, PT, R0, R12, PT ;  /* 0x0000000c0000720c */ /* 0x000fe20003fa4070 */
[--C-:B------:R-:W-:Y:S01]  /*1330*/  @!P2 IMAD.IADD R8, R8, 0x1, -R0.reuse ;  /* 0x000000010808a824 */ /* 0x100fe200078e0a00 */
[----:B------:R-:W-:Y:S01]  /*1340*/  ISETP.GE.AND P2, PT, R17, RZ, PT ;  /* 0x000000ff1100720c */ /* 0x000fe20003f46270 */
[----:B------:R-:W-:Y:S01]  /*1350*/  @!P6 IMAD.IADD R7, R7, 0x1, -R0 ;  /* 0x000000010707e824 */ /* 0x000fe200078e0a00 */
[----:B------:R-:W-:Y:S01]  /*1360*/  IABS R17, R4 ;  /* 0x0000000400117213 */ /* 0x000fe20000000000 */
[----:B-1----:R-:W-:Y:S01]  /*1370*/  IMAD.HI.U32 R11, R13, R16, RZ ;  /* 0x000000100d0b7227 */ /* 0x002fe200078e00ff */
[----:B------:R-:W-:-:S02]  /*1380*/  IABS R15, R5 ;  /* 0x00000005000f7213 */ /* 0x000fc40000000000 */
[----:B------:R-:W-:Y:S01]  /*1390*/  ISETP.GE.AND P6, PT, R2, RZ, PT ;  /* 0x000000ff0200720c */ /* 0x000fe20003fc6270 */
[----:B------:R-:W-:Y:S02]  /*13a0*/  IMAD.MOV.U32 R19, RZ, RZ, R10 ;  /* 0x000000ffff137224 */ /* 0x000fe400078e000a */
[--C-:B------:R-:W-:Y:S01]  /*13b0*/  @!P4 IMAD.IADD R3, R3, 0x1, -R0.reuse ;  /* 0x000000010303c824 */ /* 0x100fe200078e0a00 */
[----:B------:R-:W-:Y:S01]  /*13c0*/  ISETP.GE.AND P4, PT, R14, RZ, PT ;  /* 0x000000ff0e00720c */ /* 0x000fe20003f86270 */
[----:B------:R-:W-:Y:S02]  /*13d0*/  @!P5 IMAD.IADD R12, R12, 0x1, -R0 ;  /* 0x000000010c0cd824 */ /* 0x000fe400078e0a00 */
[----:B------:R-:W-:Y:S02]  /*13e0*/  IMAD.MOV.U32 R14, RZ, RZ, R17 ;  /* 0x000000ffff0e7224 */ /* 0x000fe400078e0011 */
[----:B------:R-:W-:Y:S01]  /*13f0*/  IMAD.MOV R11, RZ, RZ, -R11 ;  /* 0x000000ffff0b7224 */ /* 0x000fe200078e0a0b */
[----:B------:R-:W-:Y:S01]  /*1400*/  ISETP.GT.U32.AND P5, PT, R0, R12, PT ;  /* 0x0000000c0000720c */ /* 0x000fe20003fa4070 */
[----:B------:R-:W-:-:S04]  /*1410*/  IMAD.HI.U32 R10, R13, R14, RZ ;  /* 0x0000000e0d0a7227 */ /* 0x000fc800078e00ff */
[----:B------:R-:W-:Y:S02]  /*1420*/  IMAD.MOV.U32 R18, RZ, RZ, R7 ;  /* 0x000000ffff127224 */ /* 0x000fe400078e0007 */
[----:B------:R-:W-:Y:S01]  /*1430*/  @!P1 IMAD.MOV R19, RZ, RZ, -R19 ;  /* 0x000000ffff139224 */ /* 0x000fe200078e0a13 */
[C---:B------:R-:W-:Y:S01]  /*1440*/  ISETP.GT.U32.AND P1, PT, R0.reuse, R3, PT ;  /* 0x000000030000720c */ /* 0x040fe20003f24070 */
[----:B------:R-:W-:Y:S02]  /*1450*/  IMAD.MOV R7, RZ, RZ, -R10 ;  /* 0x000000ffff077224 */ /* 0x000fe400078e0a0a */
[C---:B------:R-:W-:Y:S01]  /*1460*/  IMAD R16, R0.reuse, R11, R16 ;  /* 0x0000000b00107224 */ /* 0x040fe200078e0210 */
[----:B------:R1:W-:Y:S01]  /*1470*/  STL [R1+0x740], R19 ;  /* 0x0007401301007387 */ /* 0x0003e20000100800 */
[----:B------:R-:W-:Y:S02]  /*1480*/  IMAD R14, R0, R7, R14 ;  /* 0x00000007000e7224 */ /* 0x000fe400078e020e */
[----:B------:R-:W-:-:S04]  /*1490*/  IMAD.HI.U32 R2, R13, R15, RZ ;  /* 0x0000000f0d027227 */ /* 0x000fc800078e00ff */
[----:B------:R-:W-:Y:S01]  /*14a0*/  @!P3 IMAD.MOV R18, RZ, RZ, -R18 ;  /* 0x000000ffff12b224 */ /* 0x000fe200078e0a12 */
[----:B------:R-:W-:Y:S01]  /*14b0*/  ISETP.GT.U32.AND P3, PT, R0, R16, PT ;  /* 0x000000100000720c */ /* 0x000fe20003f64070 */
[----:B------:R-:W-:Y:S01]  /*14c0*/  @!P5 IMAD.IADD R12, R12, 0x1, -R0 ;  /* 0x000000010c0cd824 */ /* 0x000fe200078e0a00 */
[C---:B------:R-:W-:Y:S01]  /*14d0*/  ISETP.GT.U32.AND P5, PT, R0.reuse, R14, PT ;  /* 0x0000000e0000720c */ /* 0x040fe20003fa4070 */
[----:B------:R-:W-:Y:S01]  /*14e0*/  IMAD.MOV R2, RZ, RZ, -R2 ;  /* 0x000000ffff027224 */ /* 0x000fe200078e0a02 */
[----:B------:R-:W-:Y:S01]  /*14f0*/  STL [R1+0x754], R18 ;  /* 0x0007541201007387 */ /* 0x000fe20000100800 */
[----:B------:R-:W-:Y:S01]  /*1500*/  @!P1 IMAD.IADD R3, R3, 0x1, -R0 ;  /* 0x0000000103039824 */ /* 0x000fe200078e0a00 */
[----:B------:R-:W-:Y:S01]  /*1510*/  ISETP.GE.AND P1, PT, R5, RZ, PT ;  /* 0x000000ff0500720c */ /* 0x000fe20003f26270 */
[----:B------:R-:W-:Y:S01]  /*1520*/  IMAD R15, R0, R2, R15 ;  /* 0x00000002000f7224 */ /* 0x000fe200078e020f */
[C---:B------:R-:W-:Y:S01]  /*1530*/  IADD3 R5, R29.reuse, 0x1ed, RZ ;  /* 0x000001ed1d057810 */ /* 0x040fe20007ffe0ff */
[----:B------:R-:W-:Y:S01]  /*1540*/  @!P0 IMAD.MOV R9, RZ, RZ, -R9 ;  /* 0x000000ffff098224 */ /* 0x000fe200078e0a09 */
[----:B------:R-:W-:Y:S01]  /*1550*/  ISETP.GE.AND P0, PT, R6, RZ, PT ;  /* 0x000000ff0600720c */ /* 0x000fe20003f06270 */
[----:B------:R-:W-:Y:S01]  /*1560*/  @!P6 IMAD.MOV R8, RZ, RZ, -R8 ;  /* 0x000000ffff08e224 */ /* 0x000fe200078e0a08 */
[----:B------:R-:W-:Y:S01]  /*1570*/  ISETP.GT.U32.AND P6, PT, R0, R15, PT ;  /* 0x0000000f0000720c */ /* 0x000fe20003fc4070 */
[----:B------:R-:W-:Y:S01]  /*1580*/  IMAD.MOV.U32 R6, RZ, RZ, R3 ;  /* 0x000000ffff067224 */ /* 0x000fe200078e0003 */
[C---:B------:R-:W-:Y:S01]  /*1590*/  IADD3 R2, R29.reuse, 0x1ee, RZ ;  /* 0x000001ee1d027810 */ /* 0x040fe20007ffe0ff */
[----:B------:R-:W-:Y:S01]  /*15a0*/  @!P3 IMAD.IADD R16, R16, 0x1, -R0 ;  /* 0x000000011010b824 */ /* 0x000fe200078e0a00 */
[----:B------:R-:W-:Y:S01]  /*15b0*/  ISETP.GE.AND P3, PT, R4, RZ, PT ;  /* 0x000000ff0400720c */ /* 0x000fe20003f66270 */
[----:B------:R-:W-:Y:S01]  /*15c0*/  @!P2 IMAD.MOV R6, RZ, RZ, -R6 ;  /* 0x000000ffff06a224 */ /* 0x000fe200078e0a06 */
[----:B------:R-:W-:Y:S01]  /*15d0*/  IABS R4, R5 ;  /* 0x0000000500047213 */ /* 0x000fe20000000000 */
[----:B------:R-:W-:Y:S01]  /*15e0*/  @!P5 IMAD.IADD R14, R14, 0x1, -R0 ;  /* 0x000000010e0ed824 */ /* 0x000fe200078e0a00 */
[----:B------:R-:W-:Y:S01]  /*15f0*/  STL [R1+0x7c0], R9 ;  /* 0x0007c00901007387 */ /* 0x000fe20000100800 */
[----:B------:R-:W-:Y:S01]  /*1600*/  IABS R10, R2 ;  /* 0x00000002000a7213 */ /* 0x000fe20000000000 */
[----:B-1----:R-:W-:Y:S01]  /*1610*/  IMAD.MOV.U32 R19, RZ, RZ, R12 ;  /* 0x000000ffff137224 */ /* 0x002fe200078e000c */
[----:B------:R-:W-:Y:S01]  /*1620*/  IADD3 R3, R29, 0x1eb, RZ ;  /* 0x000001eb1d037810 */ /* 0x000fe20007ffe0ff */
[----:B------:R1:W-:Y:S01]  /*1630*/  STL [R1+0x7c4], R8 ;  /* 0x0007c40801007387 */ /* 0x0003e20000100800 */
[C---:B------:R-:W-:Y:S01]  /*1640*/  ISETP.GT.U32.AND P5, PT, R0.reuse, R14, PT ;  /* 0x0000000e0000720c */ /* 0x040fe20003fa4070 */
[----:B------:R-:W-:Y:S01]  /*1650*/  @!P6 IMAD.IADD R15, R15, 0x1, -R0 ;  /* 0x000000010f0fe824 */ /* 0x000fe200078e0a00 */
[----:B------:R-:W-:Y:S01]  /*1660*/  ISETP.GT.U32.AND P6, PT, R0, R16, PT ;  /* 0x000000100000720c */ /* 0x000fe20003fc4070 */
[----:B------:R2:W-:Y:S01]  /*1670*/  STL [R1+0x7c8], R6 ;  /* 0x0007c80601007387 */ /* 0x0005e20000100800 */
[----:B------:R-:W-:-:S02]  /*1680*/  IMAD.HI.U32 R7, R13, R10, RZ ;  /* 0x0000000a0d077227 */ /* 0x000fc400078e00ff */
[C---:B------:R-:W-:Y:S02]  /*1690*/  ISETP.GT.U32.AND P2, PT, R0.reuse, R15, PT ;  /* 0x0000000f0000720c */ /* 0x040fe40003f44070 */
[----:B------:R-:W-:Y:S01]  /*16a0*/  IMAD.MOV R7, RZ, RZ, -R7 ;  /* 0x000000ffff077224 */ /* 0x000fe200078e0a07 */
[----:B-1----:R-:W-:Y:S01]  /*16b0*/  IADD3 R8, R29, 0x1ec, RZ ;  /* 0x000001ec1d087810 */ /* 0x002fe20007ffe0ff */
[----:B------:R-:W-:Y:S02]  /*16c0*/  @!P4 IMAD.MOV R19, RZ, RZ, -R19 ;  /* 0x000000ffff13c224 */ /* 0x000fe400078e0a13 */
[----:B------:R-:W-:Y:S01]  /*16d0*/  IMAD R10, R0, R7, R10 ;  /* 0x00000007000a7224 */ /* 0x000fe200078e020a */
[----:B------:R-:W-:Y:S01]  /*16e0*/  IABS R11, R8 ;  /* 0x00000008000b7213 */ /* 0x000fe20000000000 */
[----:B--2---:R-:W-:Y:S01]  /*16f0*/  IMAD.HI.U32 R6, R13, R4, RZ ;  /* 0x000000040d067227 */ /* 0x004fe200078e00ff */
[----:B------:R-:W-:Y:S01]  /*1700*/  IABS R7, R3 ;  /* 0x0000000300077213 */ /* 0x000fe20000000000 */
[----:B------:R-:W-:Y:S02]  /*1710*/  STL [R1+0x758], R19 ;  /* 0x0007581301007387 */ /* 0x000fe40000100800 */
[----:B------:R-:W-:-:S02]  /*1720*/  IMAD.MOV R6, RZ, RZ, -R6 ;  /* 0x000000ffff067224 */ /* 0x000fc400078e0a06 */
[----:B------:R-:W-:Y:S02]  /*1730*/  @!P5 IMAD.IADD R14, R14, 0x1, -R0 ;  /* 0x000000010e0ed824 */ /* 0x000fe400078e0a00 */
[----:B------:R-:W-:Y:S01]  /*1740*/  IMAD R4, R0, R6, R4 ;  /* 0x0000000600047224 */ /* 0x000fe200078e0204 */
[----:B------:R-:W-:Y:S01]  /*1750*/  IADD3 R6, R29, 0x1ea, RZ ;  /* 0x000001ea1d067810 */ /* 0x000fe20007ffe0ff */
[--C-:B------:R-:W-:Y:S01]  /*1760*/  @!P6 IMAD.IADD R16, R16, 0x1, -R0.reuse ;  /* 0x000000011010e824 */ /* 0x100fe200078e0a00 */
[C---:B------:R-:W-:Y:S01]  /*1770*/  ISETP.GT.U32.AND P6, PT, R0.reuse, R10, PT ;  /* 0x0000000a0000720c */ /* 0x040fe20003fc4070 */
[----:B------:R-:W-:Y:S01]  /*1780*/  @!P2 IMAD.IADD R15, R15, 0x1, -R0 ;  /* 0x000000010f0fa824 */ /* 0x000fe200078e0a00 */
[----:B------:R-:W-:Y:S01]  /*1790*/  ISETP.GT.U32.AND P5, PT, R0, R4, PT ;  /* 0x000000040000720c */ /* 0x000fe20003fa4070 */
[C---:B------:R-:W-:Y:S01]  /*17a0*/  IMAD.HI.U32 R17, R13.reuse, R11, RZ ;  /* 0x0000000b0d117227 */ /* 0x040fe200078e00ff */
[----:B------:R-:W-:Y:S02]  /*17b0*/  IABS R9, R6 ;  /* 0x0000000600097213 */ /* 0x000fe40000000000 */
[----:B------:R-:W-:Y:S01]  /*17c0*/  ISETP.GE.AND P2, PT, R2, RZ, PT ;  /* 0x000000ff0200720c */ /* 0x000fe20003f46270 */
[----:B------:R-:W-:-:S04]  /*17d0*/  IMAD.HI.U32 R2, R13, R7, RZ ;  /* 0x000000070d027227 */ /* 0x000fc800078e00ff */
[----:B------:R-:W-:-:S04]  /*17e0*/  IMAD.HI.U32 R12, R13, R9, RZ ;  /* 0x000000090d0c7227 */ /* 0x000fc800078e00ff */
[--C-:B------:R-:W-:Y:S02]  /*17f0*/  @!P5 IMAD.IADD R4, R4, 0x1, -R0.reuse ;  /* 0x000000010404d824 */ /* 0x100fe400078e0a00 */
[----:B------:R-:W-:Y:S01]  /*1800*/  @!P6 IMAD.IADD R10, R10, 0x1, -R0 ;  /* 0x000000010a0ae824 */ /* 0x000fe200078e0a00 */
[----:B------:R-:W-:Y:S01]  /*1810*/  ISETP.GE.AND P6, PT, R5, RZ, PT ;  /* 0x000000ff0500720c */ /* 0x000fe20003fc6270 */
[----:B------:R-:W-:Y:S01]  /*1820*/  IMAD.MOV R12, RZ, RZ, -R12 ;  /* 0x000000ffff0c7224 */ /* 0x000fe200078e0a0c */
[C---:B------:R-:W-:Y:S01]  /*1830*/  ISETP.GT.U32.AND P5, PT, R0.reuse, R4, PT ;  /* 0x000000040000720c */ /* 0x040fe20003fa4070 */
[----:B------:R-:W-:Y:S01]  /*1840*/  IMAD.MOV R17, RZ, RZ, -R17 ;  /* 0x000000ffff117224 */ /* 0x000fe200078e0a11 */
[----:B------:R-:W-:Y:S01]  /*1850*/  ISETP.GT.U32.AND P4, PT, R0, R10, PT ;  /* 0x0000000a0000720c */ /* 0x000fe20003f84070 */
[----:B------:R-:W-:Y:S01]  /*1860*/  @!P1 IMAD.MOV R15, RZ, RZ, -R15 ;  /* 0x000000ffff0f9224 */ /* 0x000fe200078e0a0f */
[----:B------:R-:W-:Y:S01]  /*1870*/  ISETP.GE.AND P1, PT, R8, RZ, PT ;  /* 0x000000ff0800720c */ /* 0x000fe20003f26270 */
[----:B------:R-:W-:Y:S01]  /*1880*/  IMAD R8, R0, R12, R9 ;  /* 0x0000000c00087224 */ /* 0x000fe200078e0209 */
[----:B------:R-:W-:Y:S01]  /*1890*/  IADD3 R5, R29, 0x1e9, RZ ;  /* 0x000001e91d057810 */ /* 0x000fe20007ffe0ff */
[----:B------:R-:W-:-:S02]  /*18a0*/  IMAD.MOV R2, RZ, RZ, -R2 ;  /* 0x000000ffff027224 */ /* 0x000fc400078e0a02 */
[----:B------:R-:W-:Y:S02]  /*18b0*/  IMAD R11, R0, R17, R11 ;  /* 0x00000011000b7224 */ /* 0x000fe400078e020b */
[----:B------:R-:W-:Y:S02]  /*18c0*/  IMAD.MOV.U32 R18, RZ, RZ, R16 ;  /* 0x000000ffff127224 */ /* 0x000fe400078e0010 */
[----:B------:R-:W-:Y:S01]  /*18d0*/  @!P5 IMAD.IADD R4, R4, 0x1, -R0 ;  /* 0x000000010404d824 */ /* 0x000fe200078e0a00 */
[C---:B------:R-:W-:Y:S01]  /*18e0*/  ISETP.GT.U32.AND P5, PT, R0.reuse, R8, PT ;  /* 0x000000080000720c */ /* 0x040fe20003fa4070 */
[C---:B------:R-:W-:Y:S01]  /*18f0*/  IMAD R7, R0.reuse, R2, R7 ;  /* 0x0000000200077224 */ /* 0x040fe200078e0207 */
[----:B------:R-:W-:Y:S01]  /*1900*/  IABS R2, R5 ;  /* 0x0000000500027213 */ /* 0x000fe20000000000 */
[----:B------:R-:W-:Y:S01]  /*1910*/  @!P0 IMAD.MOV R18, RZ, RZ, -R18 ;  /* 0x000000ffff128224 */ /* 0x000fe200078e0a12 */
[----:B------:R-:W-:Y:S01]  /*1920*/  ISETP.GT.U32.AND P0, PT, R0, R11, PT ;  /* 0x0000000b0000720c */ /* 0x000fe20003f04070 */
[----:B------:R-:W-:Y:S01]  /*1930*/  @!P4 IMAD.IADD R10, R10, 0x1, -R0 ;  /* 0x000000010a0ac824 */ /* 0x000fe200078e0a00 */
[----:B------:R-:W-:Y:S01]  /*1940*/  ISETP.GE.AND P4, PT, R3, RZ, PT ;  /* 0x000000ff0300720c */ /* 0x000fe20003f86270 */
[----:B------:R-:W-:Y:S01]  /*1950*/  @!P3 IMAD.MOV R14, RZ, RZ, -R14 ;  /* 0x000000ffff0eb224 */ /* 0x000fe200078e0a0e */
[----:B------:R-:W-:Y:S01]  /*1960*/  ISETP.GT.U32.AND P3, PT, R0, R7, PT ;  /* 0x000000070000720c */ /* 0x000fe20003f64070 */
[----:B------:R-:W-:Y:S01]  /*1970*/  IMAD.MOV.U32 R12, RZ, RZ, R10 ;  /* 0x000000ffff0c7224 */ /* 0x000fe200078e000a */
[----:B------:R-:W-:Y:S01]  /*1980*/  IADD3 R3, R29, 0x1e8, RZ ;  /* 0x000001e81d037810 */ /* 0x000fe20007ffe0ff */
[----:B------:R-:W-:Y:S01]  /*1990*/  STL [R1+0x75c], R18 ;  /* 0x00075c1201007387 */ /* 0x000fe20000100800 */
[----:B------:R-:W-:-:S02]  /*19a0*/  IMAD.HI.U32 R9, R13, R2, RZ ;  /* 0x000000020d097227 */ /* 0x000fc400078e00ff */
[----:B------:R-:W-:Y:S01]  /*19b0*/  IABS R10, R3 ;  /* 0x00000003000a7213 */ /* 0x000fe20000000000 */
[----:B------:R-:W-:Y:S01]  /*19c0*/  STL [R1+0x76c], R15 ;  /* 0x00076c0f01007387 */ /* 0x000fe20000100800 */
[----:B------:R-:W-:Y:S02]  /*19d0*/  @!P2 IMAD.MOV R12, RZ, RZ, -R12 ;  /* 0x000000ffff0ca224 */ /* 0x000fe400078e0a0c */
[--C-:B------:R-:W-:Y:S01]  /*19e0*/  @!P5 IMAD.IADD R8, R8, 0x1, -R0.reuse ;  /* 0x000000010808d824 */ /* 0x100fe200078e0a00 */
[----:B------:R-:W-:Y:S01]  /*19f0*/  STL [R1+0x7b0], R14 ;  /* 0x0007b00e01007387 */ /* 0x000fe20000100800 */
[--C-:B------:R-:W-:Y:S01]  /*1a00*/  @!P0 IMAD.IADD R11, R11, 0x1, -R0.reuse ;  /* 0x000000010b0b8824 */ /* 0x100fe200078e0a00 */
[----:B------:R-:W-:Y:S01]  /*1a10*/  ISETP.GE.AND P0, PT, R6, RZ, PT ;  /* 0x000000ff0600720c */ /* 0x000fe20003f06270 */
[----:B------:R-:W-:Y:S01]  /*1a20*/  @!P3 IMAD.IADD R7, R7, 0x1, -R0 ;  /* 0x000000010707b824 */ /* 0x000fe200078e0a00 */
[----:B------:R1:W-:Y:S01]  /*1a30*/  STL [R1+0x7b4], R12 ;  /* 0x0007b40c01007387 */ /* 0x0003e20000100800 */
[C---:B------:R-:W-:Y:S01]  /*1a40*/  ISETP.GT.U32.AND P5, PT, R0.reuse, R8, PT ;  /* 0x000000080000720c */ /* 0x040fe20003fa4070 */
[----:B------:R-:W-:Y:S01]  /*1a50*/  IMAD.MOV R9, RZ, RZ, -R9 ;  /* 0x000000ffff097224 */ /* 0x000fe200078e0a09 */
[----:B------:R-:W-:-:S02]  /*1a60*/  ISETP.GT.U32.AND P3, PT, R0, R11, PT ;  /* 0x0000000b0000720c */ /* 0x000fc40003f64070 */
[C---:B------:R-:W-:Y:S01]  /*1a70*/  ISETP.GT.U32.AND P2, PT, R0.reuse, R7, PT ;  /* 0x000000070000720c */ /* 0x040fe20003f44070 */
[----:B------:R-:W-:Y:S01]  /*1a80*/  IMAD R2, R0, R9, R2 ;  /* 0x0000000900027224 */ /* 0x000fe200078e0202 */
[----:B------:R-:W-:Y:S01]  /*1a90*/  IADD3 R6, R29, 0x1e7, RZ ;  /* 0x000001e71d067810 */ /* 0x000fe20007ffe0ff */
[----:B-1----:R-:W-:-:S03]  /*1aa0*/  IMAD.MOV.U32 R12, RZ, RZ, R4 ;  /* 0x000000ffff0c7224 */ /* 0x002fc600078e0004 */
[----:B------:R-:W-:Y:S01]  /*1ab0*/  IABS R9, R6 ;  /* 0x0000000600097213 */ /* 0x000fe20000000000 */
[----:B------:R-:W-:-:S04]  /*1ac0*/  IMAD.HI.U32 R4, R13, R10, RZ ;  /* 0x0000000a0d047227 */ /* 0x000fc800078e00ff */
[----:B------:R-:W-:Y:S02]  /*1ad0*/  IMAD.MOV R4, RZ, RZ, -R4 ;  /* 0x000000ffff047224 */ /* 0x000fe400078e0a04 */
[----:B------:R-:W-:Y:S02]  /*1ae0*/  @!P5 IMAD.IADD R8, R8, 0x1, -R0 ;  /* 0x000000010808d824 */ /* 0x000fe400078e0a00 */
[C---:B------:R-:W-:Y:S01]  /*1af0*/  IMAD R10, R0.reuse, R4, R10 ;  /* 0x00000004000a7224 */ /* 0x040fe200078e020a */
[----:B------:R-:W-:Y:S01]  /*1b00*/  IADD3 R4, R29, 0x1e5, RZ ;  /* 0x000001e51d047810 */ /* 0x000fe20007ffe0ff */
[--C-:B------:R-:W-:Y:S01]  /*1b10*/  @!P3 IMAD.IADD R11, R11, 0x1, -R0.reuse ;  /* 0x000000010b0bb824 */ /* 0x100fe200078e0a00 */
[C---:B------:R-:W-:Y:S01]  /*1b20*/  ISETP.GT.U32.AND P3, PT, R0.reuse, R2, PT ;  /* 0x000000020000720c */ /* 0x040fe20003f64070 */
[----:B------:R-:W-:Y:S01]  /*1b30*/  @!P2 IMAD.IADD R7, R7, 0x1, -R0 ;  /* 0x000000010707a824 */ /* 0x000fe200078e0a00 */
[----:B------:R-:W-:Y:S01]  /*1b40*/  ISETP.GT.U32.AND P5, PT, R0, R10, PT ;  /* 0x0000000a0000720c */ /* 0x000fe20003fa4070 */
[----:B------:R-:W-:Y:S01]  /*1b50*/  @!P6 IMAD.MOV R12, RZ, RZ, -R12 ;  /* 0x000000ffff0ce224 */ /* 0x000fe200078e0a0c */
[----:B------:R-:W-:Y:S01]  /*1b60*/  ISETP.GE.AND P2, PT, R3, RZ, PT ;  /* 0x000000ff0300720c */ /* 0x000fe20003f46270 */
[----:B------:R-:W-:Y:S01]  /*1b70*/  IMAD.HI.U32 R14, R13, R9, RZ ;  /* 0x000000090d0e7227 */ /* 0x000fe200078e00ff */
[----:B------:R-:W-:-:S02]  /*1b80*/  IADD3 R3, R29, 0x1e6, RZ ;  /* 0x000001e61d037810 */ /* 0x000fc40007ffe0ff */
[----:B------:R-:W-:Y:S01]  /*1b90*/  ISETP.GE.AND P6, PT, R5, RZ, PT ;  /* 0x000000ff0500720c */ /* 0x000fe20003fc6270 */
[----:B------:R-:W-:Y:S01]  /*1ba0*/  IMAD.MOV.U32 R15, RZ, RZ, R11 ;  /* 0x000000ffff0f7224 */ /* 0x000fe200078e000b */
[----:B------:R-:W-:Y:S01]  /*1bb0*/  IABS R5, R3 ;  /* 0x0000000300057213 */ /* 0x000fe20000000000 */
[----:B------:R-:W-:Y:S01]  /*1bc0*/  IMAD.MOV R14, RZ, RZ, -R14 ;  /* 0x000000ffff0e7224 */ /* 0x000fe200078e0a0e */
[----:B------:R1:W-:Y:S01]  /*1bd0*/  STL [R1+0x7bc], R12 ;  /* 0x0007bc0c01007387 */ /* 0x0003e20000100800 */
[--C-:B------:R-:W-:Y:S01]  /*1be0*/  @!P3 IMAD.IADD R2, R2, 0x1, -R0.reuse ;  /* 0x000000010202b824 */ /* 0x100fe200078e0a00 */
[----:B------:R-:W-:Y:S01]  /*1bf0*/  ISETP.GE.AND P3, PT, R6, RZ, PT ;  /* 0x000000ff0600720c */ /* 0x000fe20003f66270 */
[----:B------:R-:W-:Y:S02]  /*1c00*/  @!P5 IMAD.IADD R10, R10, 0x1, -R0 ;  /* 0x000000010a0ad824 */ /* 0x000fe400078e0a00 */
[----:B------:R-:W-:Y:S01]  /*1c10*/  @!P1 IMAD.MOV R15, RZ, RZ, -R15 ;  /* 0x000000ffff0f9224 */ /* 0x000fe200078e0a0f */
[C---:B------:R-:W-:Y:S01]  /*1c20*/  ISETP.GT.U32.AND P1, PT, R0.reuse, R2, PT ;  /* 0x000000020000720c */ /* 0x040fe20003f24070 */
[----:B------:R-:W-:Y:S01]  /*1c30*/  IMAD.HI.U32 R6, R13, R5, RZ ;  /* 0x000000050d067227 */ /* 0x000fe200078e00ff */
[----:B------:R-:W-:-:S02]  /*1c40*/  ISETP.GT.U32.AND P5, PT, R0, R10, PT ;  /* 0x0000000a0000720c */ /* 0x000fc40003fa4070 */
[----:B-1----:R-:W-:Y:S01]  /*1c50*/  IABS R12, R4 ;  /* 0x00000004000c7213 */ /* 0x002fe20000000000 */
[C---:B------:R-:W-:Y:S01]  /*1c60*/  IMAD R9, R0.reuse, R14, R9 ;  /* 0x0000000e00097224 */ /* 0x040fe200078e0209 */
[----:B------:R-:W-:Y:S01]  /*1c70*/  STL [R1+0x7b8], R15 ;  /* 0x0007b80f01007387 */ /* 0x000fe20000100800 */
[----:B------:R-:W-:Y:S02]  /*1c80*/  IMAD.MOV.U32 R11, RZ, RZ, R7 ;  /* 0x000000ffff0b7224 */ /* 0x000fe400078e0007 */
[----:B------:R-:W-:Y:S02]  /*1c90*/  IMAD.MOV R6, RZ, RZ, -R6 ;  /* 0x000000ffff067224 */ /* 0x000fe400078e0a06 */
[----:B------:R-:W-:Y:S01]  /*1ca0*/  @!P4 IMAD.MOV R11, RZ, RZ, -R11 ;  /* 0x000000ffff0bc224 */ /* 0x000fe200078e0a0b */
[C---:B------:R-:W-:Y:S01]  /*1cb0*/  ISETP.GT.U32.AND P4, PT, R0.reuse, R9, PT ;  /* 0x000000090000720c */ /* 0x040fe20003f84070 */
[----:B------:R-:W-:Y:S02]  /*1cc0*/  IMAD R5, R0, R6, R5 ;  /* 0x0000000600057224 */ /* 0x000fe400078e0205 */
[----:B------:R-:W-:Y:S01]  /*1cd0*/  IMAD.HI.U32 R7, R13, R12, RZ ;  /* 0x0000000c0d077227 */ /* 0x000fe200078e00ff */
[----:B------:R1:W-:Y:S03]  /*1ce0*/  STL [R1+0x794], R11 ;  /* 0x0007940b01007387 */ /* 0x0003e60000100800 */
[----:B------:R-:W-:Y:S01]  /*1cf0*/  @!P5 IMAD.IADD R10, R10, 0x1, -R0 ;  /* 0x000000010a0ad824 */ /* 0x000fe200078e0a00 */
[----:B------:R-:W-:Y:S01]  /*1d00*/  ISETP.GT.U32.AND P5, PT, R0, R5, PT ;  /* 0x000000050000720c */ /* 0x000fe20003fa4070 */
[----:B------:R-:W-:-:S02]  /*1d10*/  IMAD.MOV R7, RZ, RZ, -R7 ;  /* 0x000000ffff077224 */ /* 0x000fc400078e0a07 */
[----:B------:R-:W-:Y:S01]  /*1d20*/  @!P1 IMAD.IADD R2, R2, 0x1, -R0 ;  /* 0x0000000102029824 */ /* 0x000fe200078e0a00 */
[----:B------:R-:W-:Y:S01]  /*1d30*/  ISETP.GE.AND P1, PT, R4, RZ, PT ;  /* 0x000000ff0400720c */ /* 0x000fe20003f26270 */
[C---:B------:R-:W-:Y:S01]  /*1d40*/  IMAD R12, R0.reuse, R7, R12 ;  /* 0x00000007000c7224 */ /* 0x040fe200078e020c */
[----:B------:R-:W-:Y:S01]  /*1d50*/  IADD3 R7, R29, 0x1e3, RZ ;  /* 0x000001e31d077810 */ /* 0x000fe20007ffe0ff */
[----:B------:R-:W-:Y:S02]  /*1d60*/  IMAD.MOV.U32 R14, RZ, RZ, R2 ;  /* 0x000000ffff0e7224 */ /* 0x000fe400078e0002 */
[----:B------:R-:W-:Y:S01]  /*1d70*/  @!P4 IMAD.IADD R9, R9, 0x1, -R0 ;  /* 0x000000010909c824 */ /* 0x000fe200078e0a00 */
[----:B------:R-:W-:Y:S01]  /*1d80*/  IABS R6, R7 ;  /* 0x0000000700067213 */ /* 0x000fe20000000000 */
[----:B------:R-:W-:Y:S01]  /*1d90*/  @!P6 IMAD.MOV R14, RZ, RZ, -R14 ;  /* 0x000000ffff0ee224 */ /* 0x000fe200078e0a0e */
[C---:B------:R-:W-:Y:S01]  /*1da0*/  ISETP.GT.U32.AND P6, PT, R0.reuse, R12, PT ;  /* 0x0000000c0000720c */ /* 0x040fe20003fc4070 */
[----:B------:R-:W-:Y:S01]  /*1db0*/  @!P0 IMAD.MOV R8, RZ, RZ, -R8 ;  /* 0x000000ffff088224 */ /* 0x000fe200078e0a08 */
[----:B------:R-:W-:Y:S01]  /*1dc0*/  ISETP.GT.U32.AND P4, PT, R0, R9, PT ;  /* 0x000000090000720c */ /* 0x000fe20003f84070 */
[----:B------:R-:W-:Y:S01]  /*1dd0*/  @!P5 IMAD.IADD R5, R5, 0x1, -R0 ;  /* 0x000000010505d824 */ /* 0x000fe200078e0a00 */
[----:B------:R-:W-:Y:S01]  /*1de0*/  ISETP.GE.AND P0, PT, R3, RZ, PT ;  /* 0x000000ff0300720c */ /* 0x000fe20003f06270 */
[----:B-1----:R-:W-:Y:S01]  /*1df0*/  IMAD.MOV.U32 R11, RZ, RZ, R10 ;  /* 0x000000ffff0b7224 */ /* 0x002fe200078e000a */
[----:B------:R1:W-:Y:S01]  /*1e00*/  STL [R1+0x798], R8 ;  /* 0x0007980801007387 */ /* 0x0003e20000100800 */
[----:B------:R-:W-:-:S02]  /*1e10*/  IADD3 R3, R29, 0x1e2, RZ ;  /* 0x000001e21d037810 */ /* 0x000fc40007ffe0ff */
[----:B------:R-:W-:Y:S01]  /*1e20*/  ISETP.GT.U32.AND P5, PT, R0, R5, PT ;  /* 0x000000050000720c */ /* 0x000fe20003fa4070 */
[----:B------:R-:W-:Y:S01]  /*1e30*/  @!P2 IMAD.MOV R11, RZ, RZ, -R11 ;  /* 0x000000ffff0ba224 */ /* 0x000fe200078e0a0b */
[----:B------:R-:W-:Y:S01]  /*1e40*/  STL [R1+0x7ac], R14 ;  /* 0x0007ac0e01007387 */ /* 0x000fe20000100800 */
[----:B------:R-:W-:Y:S01]  /*1e50*/  IABS R2, R3 ;  /* 0x0000000300027213 */ /* 0x000fe20000000000 */
[--C-:B------:R-:W-:Y:S02]  /*1e60*/  @!P6 IMAD.IADD R12, R12, 0x1, -R0.reuse ;  /* 0x000000010c0ce824 */ /* 0x100fe400078e0a00 */
[----:B------:R-:W-:Y:S01]  /*1e70*/  @!P4 IMAD.IADD R9, R9, 0x1, -R0 ;  /* 0x000000010909c824 */ /* 0x000fe200078e0a00 */
[----:B-1----:R-:W-:Y:S01]  /*1e80*/  IADD3 R8, R29, 0x1e4, RZ ;  /* 0x000001e41d087810 */ /* 0x002fe20007ffe0ff */
[----:B------:R1:W-:Y:S01]  /*1e90*/  STL [R1+0x7a8], R11 ;  /* 0x0007a80b01007387 */ /* 0x0003e20000100800 */
[----:B------:R-:W-:Y:S01]  /*1ea0*/  ISETP.GE.AND P4, PT, R7, RZ, PT ;  /* 0x000000ff0700720c */ /* 0x000fe20003f86270 */
[----:B------:R-:W-:Y:S01]  /*1eb0*/  IMAD.HI.U32 R7, R13, R6, RZ ;  /* 0x000000060d077227 */ /* 0x000fe200078e00ff */
[----:B------:R-:W-:-:S02]  /*1ec0*/  IABS R4, R8 ;  /* 0x0000000800047213 */ /* 0x000fc40000000000 */
[----:B------:R-:W-:Y:S01]  /*1ed0*/  ISETP.GT.U32.AND P6, PT, R0, R12, PT ;  /* 0x0000000c0000720c */ /* 0x000fe20003fc4070 */
[----:B------:R-:W-:Y:S01]  /*1ee0*/  IMAD.MOV R7, RZ, RZ, -R7 ;  /* 0x000000ffff077224 */ /* 0x000fe200078e0a07 */
[----:B------:R-:W-:Y:S01]  /*1ef0*/  ISETP.GE.AND P2, PT, R8, RZ, PT ;  /* 0x000000ff0800720c */ /* 0x000fe20003f46270 */
[----:B------:R-:W-:-:S04]  /*1f00*/  IMAD.HI.U32 R10, R13, R4, RZ ;  /* 0x000000040d0a7227 */ /* 0x000fc800078e00ff */
[----:B-1----:R-:W-:Y:S02]  /*1f10*/  IMAD.MOV.U32 R11, RZ, RZ, R9 ;  /* 0x000000ffff0b7224 */ /* 0x002fe400078e0009 */
[----:B------:R-:W-:Y:S02]  /*1f20*/  IMAD.MOV R10, RZ, RZ, -R10 ;  /* 0x000000ffff0a7224 */ /* 0x000fe400078e0a0a */
[----:B------:R-:W-:Y:S02]  /*1f30*/  @!P5 IMAD.IADD R5, R5, 0x1, -R0 ;  /* 0x000000010505d824 */ /* 0x000fe400078e0a00 */
[----:B------:R-:W-:Y:S01]  /*1f40*/  @!P3 IMAD.MOV R11, RZ, RZ, -R11 ;  /* 0x000000ffff0bb224 */ /* 0x000fe200078e0a0b */
[----:B------:R-:W-:Y:S01]  /*1f50*/  ISETP.GE.AND P3, PT, R3, RZ, PT ;  /* 0x000000ff0300720c */ /* 0x000fe20003f66270 */
[C---:B------:R-:W-:Y:S02]  /*1f60*/  IMAD R4, R0.reuse, R10, R4 ;  /* 0x0000000a00047224 */ /* 0x040fe400078e0204 */
[C---:B------:R-:W-:Y:S01]  /*1f70*/  IMAD R3, R0.reuse, R7, R6 ;  /* 0x0000000700037224 */ /* 0x040fe200078e0206 */
[----:B------:R1:W-:Y:S01]  /*1f80*/  STL [R1+0x7a0], R11 ;  /* 0x0007a00b01007387 */ /* 0x0003e20000100800 */
[----:B------:R-:W-:Y:S01]  /*1f90*/  IMAD.MOV.U32 R9, RZ, RZ, R5 ;  /* 0x000000ffff097224 */ /* 0x000fe200078e0005 */
[----:B------:R-:W-:Y:S01]  /*1fa0*/  ISETP.GT.U32.AND P5, PT, R0, R4, PT ;  /* 0x000000040000720c */ /* 0x000fe20003fa4070 */
[----:B------:R-:W-:Y:S01]  /*1fb0*/  IMAD.HI.U32 R8, R13, R2, RZ ;  /* 0x000000020d087227 */ /* 0x000fe200078e00ff */
[----:B------:R-:W-:-:S02]  /*1fc0*/  IADD3 R5, R29, 0x1e0, RZ ;  /* 0x000001e01d057810 */ /* 0x000fc40007ffe0ff */
[C---:B------:R-:W-:Y:S01]  /*1fd0*/  IADD3 R7, R29.reuse, 0x1de, RZ ;  /* 0x000001de1d077810 */ /* 0x040fe20007ffe0ff */
[----:B------:R-:W-:Y:S01]  /*1fe0*/  @!P0 IMAD.MOV R9, RZ, RZ, -R9 ;  /* 0x000000ffff098224 */ /* 0x000fe200078e0a09 */
[----:B------:R-:W-:Y:S01]  /*1ff0*/  ISETP.GT.U32.AND P0, PT, R0, R3, PT ;  /* 0x000000030000720c */ /* 0x000fe20003f04070 */
[----:B------:R-:W-:Y:S01]  /*2000*/  IMAD.MOV R8, RZ, RZ, -R8 ;  /* 0x000000ffff087224 */ /* 0x000fe200078e0a08 */
[----:B-1----:R-:W-:Y:S01]  /*2010*/  IABS R11, R7 ;  /* 0x00000007000b7213 */ /* 0x002fe20000000000 */
[----:B------:R-:W-:Y:S01]  /*2020*/  @!P6 IMAD.IADD R12, R12, 0x1, -R0 ;  /* 0x000000010c0ce824 */ /* 0x000fe200078e0a00 */
[----:B------:R1:W-:Y:S01]  /*2030*/  STL [R1+0x7a4], R9 ;  /* 0x0007a40901007387 */ /* 0x0003e20000100800 */
[----:B------:R-:W-:Y:S01]  /*2040*/  IMAD R2, R0, R8, R2 ;  /* 0x0000000800027224 */ /* 0x000fe200078e0202 */
[C---:B------:R-:W-:Y:S01]  /*2050*/  IADD3 R8, R29.reuse, 0x1e1, RZ ;  /* 0x000001e11d087810 */ /* 0x040fe20007ffe0ff */
[----:B------:R-:W-:Y:S01]  /*2060*/  IMAD.MOV.U32 R15, RZ, RZ, R12 ;  /* 0x000000ffff0f7224 */ /* 0x000fe200078e000c */
[----:B------:R-:W-:Y:S01]  /*2070*/  IADD3 R6, R29, 0x1df, RZ ;  /* 0x000001df1d067810 */ /* 0x000fe20007ffe0ff */
[--C-:B------:R-:W-:Y:S01]  /*2080*/  @!P5 IMAD.IADD R4, R4, 0x1, -R0.reuse ;  /* 0x000000010404d824 */ /* 0x100fe200078e0a00 */
[----:B------:R-:W-:Y:S01]  /*2090*/  ISETP.GE.AND P6, PT, R8, RZ, PT ;  /* 0x000000ff0800720c */ /* 0x000fe20003fc6270 */
[----:B------:R-:W-:Y:S01]  /*20a0*/  @!P1 IMAD.MOV R15, RZ, RZ, -R15 ;  /* 0x000000ffff0f9224 */ /* 0x000fe200078e0a0f */
[C---:B------:R-:W-:Y:S01]  /*20b0*/  ISETP.GT.U32.AND P1, PT, R0.reuse, R2, PT ;  /* 0x000000020000720c */ /* 0x040fe20003f24070 */
[----:B------:R-:W-:Y:S01]  /*20c0*/  @!P0 IMAD.IADD R3, R3, 0x1, -R0 ;  /* 0x0000000103038824 */ /* 0x000fe200078e0a00 */
[----:B------:R-:W-:-:S02]  /*20d0*/  ISETP.GT.U32.AND P5, PT, R0, R4, PT ;  /* 0x000000040000720c */ /* 0x000fc40003fa4070 */
[----:B------:R-:W-:Y:S01]  /*20e0*/  IABS R8, R8 ;  /* 0x0000000800087213 */ /* 0x000fe20000000000 */
[----:B------:R2:W-:Y:S01]  /*20f0*/  STL [R1+0x79c], R15 ;  /* 0x00079c0f01007387 */ /* 0x0005e20000100800 */
[----:B------:R-:W-:Y:S02]  /*2100*/  ISETP.GT.U32.AND P0, PT, R0, R3, PT ;  /* 0x000000030000720c */ /* 0x000fe40003f04070 */
[----:B-1----:R-:W-:Y:S01]  /*2110*/  IABS R9, R5 ;  /* 0x0000000500097213 */ /* 0x002fe20000000000 */
[----:B------:R-:W-:Y:S01]  /*2120*/  IMAD.HI.U32 R12, R13, R8, RZ ;  /* 0x000000080d0c7227 */ /* 0x000fe200078e00ff */
[----:B------:R-:W-:-:S03]  /*2130*/  IABS R10, R6 ;  /* 0x00000006000a7213 */ /* 0x000fc60000000000 */
[----:B------:R-:W-:Y:S02]  /*2140*/  @!P1 IMAD.IADD R2, R2, 0x1, -R0 ;  /* 0x0000000102029824 */ /* 0x000fe400078e0a00 */
[----:B------:R-:W-:Y:S02]  /*2150*/  IMAD.MOV R12, RZ, RZ, -R12 ;  /* 0x000000ffff0c7224 */ /* 0x000fe400078e0a0c */
[----:B------:R-:W-:Y:S01]  /*2160*/  IMAD.HI.U32 R14, R13, R9, RZ ;  /* 0x000000090d0e7227 */ /* 0x000fe200078e00ff */
[----:B------:R-:W-:-:S03]  /*2170*/  ISETP.GT.U32.AND P1, PT, R0, R2, PT ;  /* 0x000000020000720c */ /* 0x000fc60003f24070 */
[----:B------:R-:W-:Y:S01]  /*2180*/  @!P5 IMAD.IADD R4, R4, 0x1, -R0 ;  /* 0x000000010404d824 */ /* 0x000fe200078e0a00 */
[----:B------:R-:W-:Y:S01]  /*2190*/  ISETP.GE.AND P5, PT, R5, RZ, PT ;  /* 0x000000ff0500720c */ /* 0x000fe20003fa6270 */
[C---:B------:R-:W-:Y:S02]  /*21a0*/  IMAD R8, R0.reuse, R12, R8 ;  /* 0x0000000c00087224 */ /* 0x040fe400078e0208 */
[----:B------:R-:W-:Y:S02]  /*21b0*/  @!P0 IMAD.IADD R3, R3, 0x1, -R0 ;  /* 0x0000000103038824 */ /* 0x000fe400078e0a00 */
[----:B------:R-:W-:Y:S01]  /*21c0*/  IMAD.MOV R14, RZ, RZ, -R14 ;  /* 0x000000ffff0e7224 */ /* 0x000fe200078e0a0e */
[----:B------:R-:W-:Y:S01]  /*21d0*/  ISETP.GT.U32.AND P0, PT, R0, R8, PT ;  /* 0x000000080000720c */ /* 0x000fe20003f04070 */
[----:B------:R-:W-:Y:S01]  /*21e0*/  IMAD.MOV.U32 R17, RZ, RZ, R4 ;  /* 0x000000ffff117224 */ /* 0x000fe200078e0004 */
[----:B------:R-:W-:Y:S01]  /*21f0*/  IADD3 R4, R29, 0x1dd, RZ ;  /* 0x000001dd1d047810 */ /* 0x000fe20007ffe0ff */
[----:B------:R-:W-:-:S02]  /*2200*/  IMAD.MOV.U32 R16, RZ, RZ, R3 ;  /* 0x000000ffff107224 */ /* 0x000fc400078e0003 */
[----:B------:R-:W-:Y:S02]  /*2210*/  IMAD R9, R0, R14, R9 ;  /* 0x0000000e00097224 */ /* 0x000fe400078e0209 */
[----:B------:R-:W-:-:S04]  /*2220*/  IMAD.HI.U32 R5, R13, R11, RZ ;  /* 0x0000000b0d057227 */ /* 0x000fc800078e00ff */
[----:B------:R-:W-:Y:S01]  /*2230*/  @!P2 IMAD.MOV R17, RZ, RZ, -R17 ;  /* 0x000000ffff11a224 */ /* 0x000fe200078e0a11 */
[----:B------:R-:W-:Y:S01]  /*2240*/  ISETP.GT.U32.AND P2, PT, R0, R9, PT ;  /* 0x000000090000720c */ /* 0x000fe20003f44070 */
[----:B------:R-:W-:Y:S01]  /*2250*/  @!P4 IMAD.MOV R16, RZ, RZ, -R16 ;  /* 0x000000ffff10c224 */ /* 0x000fe200078e0a10 */
[----:B------:R-:W-:Y:S01]  /*2260*/  ISETP.GE.AND P4, PT, R6, RZ, PT ;  /* 0x000000ff0600720c */ /* 0x000fe20003f86270 */
[----:B------:R-:W-:Y:S01]  /*2270*/  IMAD.MOV R5, RZ, RZ, -R5 ;  /* 0x000000ffff057224 */ /* 0x000fe200078e0a05 */
[----:B------:R1:W-:Y:S01]  /*2280*/  STL [R1+0x790], R17 ;  /* 0x0007901101007387 */ /* 0x0003e20000100800 */
[--C-:B------:R-:W-:Y:S01]  /*2290*/  @!P1 IMAD.IADD R2, R2, 0x1, -R0.reuse ;  /* 0x0000000102029824 */ /* 0x100fe200078e0a00 */
[----:B------:R-:W-:Y:S01]  /*22a0*/  IADD3 R6, R29, 0x1db, RZ ;  /* 0x000001db1d067810 */ /* 0x000fe20007ffe0ff */
[----:B--2---:R-:W-:Y:S01]  /*22b0*/  IMAD.HI.U32 R15, R13, R10, RZ ;  /* 0x0000000a0d0f7227 */ /* 0x004fe200078e00ff */
[----:B------:R2:W-:Y:S03]  /*22c0*/  STL [R1+0x78c], R16 ;  /* 0x00078c1001007387 */ /* 0x0005e60000100800 */
[----:B------:R-:W-:Y:S01]  /*22d0*/  IMAD R3, R0, R5, R11 ;  /* 0x0000000500037224 */ /* 0x000fe200078e020b */
[----:B------:R-:W-:Y:S01]  /*22e0*/  IABS R11, R4 ;  /* 0x00000004000b7213 */ /* 0x000fe20000000000 */
[----:B------:R-:W-:Y:S01]  /*22f0*/  IMAD.MOV R15, RZ, RZ, -R15 ;  /* 0x000000ffff0f7224 */ /* 0x000fe200078e0a0f */
[C---:B------:R-:W-:Y:S01]  /*2300*/  IADD3 R5, R29.reuse, 0x1dc, RZ ;  /* 0x000001dc1d057810 */ /* 0x040fe20007ffe0ff */
[----:B------:R-:W-:Y:S01]  /*2310*/  @!P0 IMAD.IADD R8, R8, 0x1, -R0 ;  /* 0x0000000108088824 */ /* 0x000fe200078e0a00 */
[----:B-1----:R-:W-:Y:S01]  /*2320*/  IADD3 R17, R29, 0x1d4, RZ ;  /* 0x000001d41d117810 */ /* 0x002fe20007ffe0ff */
[C---:B------:R-:W-:Y:S01]  /*2330*/  IMAD R10, R0.reuse, R15, R10 ;  /* 0x0000000f000a7224 */ /* 0x040fe200078e020a */
[----:B------:R-:W-:Y:S01]  /*2340*/  IABS R12, R5 ;  /* 0x00000005000c7213 */ /* 0x000fe20000000000 */
[----:B--2---:R-:W-:Y:S01]  /*2350*/  IMAD.MOV.U32 R16, RZ, RZ, R2 ;  /* 0x000000ffff107224 */ /* 0x004fe200078e0002 */
[C---:B------:R-:W-:Y:S01]  /*2360*/  ISETP.GT.U32.AND P0, PT, R0.reuse, R8, PT ;  /* 0x000000080000720c */ /* 0x040fe20003f04070 */
[----:B------:R-:W-:Y:S01]  /*2370*/  @!P2 IMAD.IADD R9, R9, 0x1, -R0 ;  /* 0x000000010909a824 */ /* 0x000fe200078e0a00 */
[C---:B------:R-:W-:Y:S01]  /*2380*/  ISETP.GT.U32.AND P1, PT, R0.reuse, R10, PT ;  /* 0x0000000a0000720c */ /* 0x040fe20003f24070 */
[----:B------:R-:W-:Y:S01]  /*2390*/  @!P3 IMAD.MOV R16, RZ, RZ, -R16 ;  /* 0x000000ffff10b224 */ /* 0x000fe200078e0a10 */
[C---:B------:R-:W-:Y:S01]  /*23a0*/  ISETP.GT.U32.AND P3, PT, R0.reuse, R3, PT ;  /* 0x000000030000720c */ /* 0x040fe20003f64070 */
[----:B------:R-:W-:Y:S01]  /*23b0*/  IMAD.HI.U32 R14, R13, R11, RZ ;  /* 0x0000000b0d0e7227 */ /* 0x000fe200078e00ff */
[----:B------:R-:W-:-:S02]  /*23c0*/  ISETP.GT.U32.AND P2, PT, R0, R9, PT ;  /* 0x000000090000720c */ /* 0x000fc40003f44070 */
[----:B------:R-:W-:Y:S01]  /*23d0*/  IABS R2, R6 ;  /* 0x0000000600027213 */ /* 0x000fe20000000000 */
[----:B------:R-:W-:Y:S01]  /*23e0*/  IMAD.MOV R14, RZ, RZ, -R14 ;  /* 0x000000ffff0e7224 */ /* 0x000fe200078e0a0e */
[----:B------:R1:W-:Y:S01]  /*23f0*/  STL [R1+0x788], R16 ;  /* 0x0007881001007387 */ /* 0x0003e20000100800 */
[----:B------:R-:W-:Y:S02]  /*2400*/  IABS R18, R17 ;  /* 0x0000001100127213 */ /* 0x000fe40000000000 */
[--C-:B------:R-:W-:Y:S01]  /*2410*/  @!P0 IMAD.IADD R8, R8, 0x1, -R0.reuse ;  /* 0x0000000108088824 */ /* 0x100fe200078e0a00 */
[----:B------:R-:W-:Y:S01]  /*2420*/  ISETP.GE.AND P0, PT, R7, RZ, PT ;  /* 0x000000ff0700720c */ /* 0x000fe20003f06270 */
[--C-:B------:R-:W-:Y:S02]  /*2430*/  @!P1 IMAD.IADD R10, R10, 0x1, -R0.reuse ;  /* 0x000000010a0a9824 */ /* 0x100fe400078e0a00 */
[----:B------:R-:W-:Y:S02]  /*2440*/  @!P3 IMAD.IADD R3, R3, 0x1, -R0 ;  /* 0x000000010303b824 */ /* 0x000fe400078e0a00 */
[----:B------:R-:W-:Y:S01]  /*2450*/  IMAD.HI.U32 R7, R13, R12, RZ ;  /* 0x0000000c0d077227 */ /* 0x000fe200078e00ff */
[----:B------:R-:W-:-:S02]  /*2460*/  ISETP.GT.U32.AND P1, PT, R0, R10, PT ;  /* 0x0000000a0000720c */ /* 0x000fc40003f24070 */
[C---:B------:R-:W-:Y:S01]  /*2470*/  ISETP.GT.U32.AND P3, PT, R0.reuse, R3, PT ;  /* 0x000000030000720c */ /* 0x040fe20003f64070 */
[C---:B------:R-:W-:Y:S02]  /*2480*/  IMAD R11, R0.reuse, R14, R11 ;  /* 0x0000000e000b7224 */ /* 0x040fe400078e020b */
[----:B------:R-:W-:Y:S02]  /*2490*/  @!P2 IMAD.IADD R9, R9, 0x1, -R0 ;  /* 0x000000010909a824 */ /* 0x000fe400078e0a00 */
[----:B------:R-:W-:Y:S01]  /*24a0*/  IMAD.MOV R7, RZ, RZ, -R7 ;  /* 0x000000ffff077224 */ /* 0x000fe200078e0a07 */
[C---:B------:R-:W-:Y:S01]  /*24b0*/  ISETP.GT.U32.AND P2, PT, R0.reuse, R11, PT ;  /* 0x0000000b0000720c */ /* 0x040fe20003f44070 */
[----:B------:R-:W-:Y:S02]  /*24c0*/  IMAD.MOV.U32 R15, RZ, RZ, R9 ;  /* 0x000000ffff0f7224 */ /* 0x000fe400078e0009 */
[----:B------:R-:W-:Y:S01]  /*24d0*/  IMAD R9, R0, R7, R12 ;  /* 0x0000000700097224 */ /* 0x000fe200078e020c */
[----:B------:R-:W-:Y:S01]  /*24e0*/  IADD3 R7, R29, 0x1d7, RZ ;  /* 0x000001d71d077810 */ /* 0x000fe20007ffe0ff */
[----:B-1----:R-:W-:-:S02]  /*24f0*/  IMAD.MOV.U32 R16, RZ, RZ, R8 ;  /* 0x000000ffff107224 */ /* 0x002fc400078e0008 */
[----:B------:R-:W-:Y:S01]  /*2500*/  @!P3 IMAD.IADD R3, R3, 0x1, -R0 ;  /* 0x000000010303b824 */ /* 0x000fe200078e0a00 */
[----:B------:R-:W-:Y:S01]  /*2510*/  ISETP.GT.U32.AND P3, PT, R0, R9, PT ;  /* 0x000000090000720c */ /* 0x000fe20003f64070 */
[----:B------:R-:W-:-:S04]  /*2520*/  IMAD.HI.U32 R8, R13, R2, RZ ;  /* 0x000000020d087227 */ /* 0x000fc800078e00ff */
[----:B------:R-:W-:Y:S01]  /*2530*/  @!P6 IMAD.MOV R16, RZ, RZ, -R16 ;  /* 0x000000ffff10e224 */ /* 0x000fe200078e0a10 */
[----:B------:R-:W-:Y:S01]  /*2540*/  ISETP.GE.AND P6, PT, R4, RZ, PT ;  /* 0x000000ff0400720c */ /* 0x000fe20003fc6270 */
[----:B------:R-:W-:Y:S01]  /*2550*/  @!P5 IMAD.MOV R15, RZ, RZ, -R15 ;  /* 0x000000ffff0fd224 */ /* 0x000fe200078e0a0f */
[----:B------:R-:W-:Y:S01]  /*2560*/  IADD3 R4, R29, 0x1d9, RZ ;  /* 0x000001d91d047810 */ /* 0x000fe20007ffe0ff */
[----:B------:R-:W-:Y:S01]  /*2570*/  @!P1 IMAD.IADD R10, R10, 0x1, -R0 ;  /* 0x000000010a0a9824 */ /* 0x000fe200078e0a00 */
[----:B------:R-:W-:Y:S01]  /*2580*/  STL [R1+0x784], R16 ;  /* 0x0007841001007387 */ /* 0x000fe20000100800 */
[----:B------:R-:W-:Y:S01]  /*2590*/  IMAD.MOV R8, RZ, RZ, -R8 ;  /* 0x000000ffff087224 */ /* 0x000fe200078e0a08 */
[----:B------:R-:W-:Y:S01]  /*25a0*/  ISETP.GE.AND P1, PT, R6, RZ, PT ;  /* 0x000000ff0600720c */ /* 0x000fe20003f26270 */
[----:B------:R-:W-:Y:S01]  /*25b0*/  @!P2 IMAD.IADD R11, R11, 0x1, -R0 ;  /* 0x000000010b0ba824 */ /* 0x000fe200078e0a00 */
[----:B------:R1:W-:Y:S01]  /*25c0*/  STL [R1+0x770], R15 ;  /* 0x0007700f01007387 */ /* 0x0003e20000100800 */
[C---:B------:R-:W-:Y:S01]  /*25d0*/  IMAD R6, R0.reuse, R8, R2 ;  /* 0x0000000800067224 */ /* 0x040fe200078e0202 */
[----:B------:R-:W-:Y:S01]  /*25e0*/  IADD3 R2, R29, 0x1da, RZ ;  /* 0x000001da1d027810 */ /* 0x000fe20007ffe0ff */
[----:B------:R-:W-:Y:S01]  /*25f0*/  @!P3 IMAD.IADD R9, R9, 0x1, -R0 ;  /* 0x000000010909b824 */ /* 0x000fe200078e0a00 */
[C---:B------:R-:W-:Y:S01]  /*2600*/  ISETP.GT.U32.AND P2, PT, R0.reuse, R11, PT ;  /* 0x0000000b0000720c */ /* 0x040fe20003f44070 */
[----:B------:R-:W-:Y:S01]  /*2610*/  IMAD.MOV.U32 R14, RZ, RZ, R3 ;  /* 0x000000ffff0e7224 */ /* 0x000fe200078e0003 */
[----:B------:R-:W-:Y:S01]  /*2620*/  ISETP.GE.AND P5, PT, R5, RZ, PT ;  /* 0x000000ff0500720c */ /* 0x000fe20003fa6270 */
[----:B------:R-:W-:Y:S01]  /*2630*/  IMAD.HI.U32 R21, R13, R18, RZ ;  /* 0x000000120d157227 */ /* 0x000fe200078e00ff */
[----:B------:R-:W-:-:S02]  /*2640*/  ISETP.GT.U32.AND P3, PT, R0, R9, PT ;  /* 0x000000090000720c */ /* 0x000fc40003f64070 */
[----:B------:R-:W-:Y:S01]  /*2650*/  IABS R3, R7 ;  /* 0x0000000700037213 */ /* 0x000fe20000000000 */
[----:B-1----:R-:W-:Y:S01]  /*2660*/  IMAD.MOV.U32 R15, RZ, RZ, R10 ;  /* 0x000000ffff0f7224 */ /* 0x002fe200078e000a */
[----:B------:R-:W-:Y:S01]  /*2670*/  IABS R10, R2 ;  /* 0x00000002000a7213 */ /* 0x000fe20000000000 */
[----:B------:R-:W-:Y:S01]  /*2680*/  @!P0 IMAD.MOV R14, RZ, RZ, -R14 ;  /* 0x000000ffff0e8224 */ /* 0x000fe200078e0a0e */
[----:B------:R-:W-:Y:S01]  /*2690*/  ISETP.GE.AND P0, PT, R4, RZ, PT ;  /* 0x000000ff0400720c */ /* 0x000fe20003f06270 */
[----:B------:R-:W-:Y:S01]  /*26a0*/  @!P4 IMAD.MOV R15, RZ, RZ, -R15 ;  /* 0x000000ffff0fc224 */ /* 0x000fe200078e0a0f */
[----:B------:R-:W-:Y:S01]  /*26b0*/  ISETP.GE.AND P4, PT, R2, RZ, PT ;  /* 0x000000ff0200720c */ /* 0x000fe20003f86270 */
[----:B------:R-:W-:Y:S01]  /*26c0*/  IMAD.HI.U32 R8, R13, R10, RZ ;  /* 0x0000000a0d087227 */ /* 0x000fe200078e00ff */
[----:B------:R-:W-:Y:S02]  /*26d0*/  IADD3 R2, R29, 0x1d8, RZ ;  /* 0x000001d81d027810 */ /* 0x000fe40007ffe0ff */
[----:B------:R1:W-:Y:S01]  /*26e0*/  STL [R1+0x77c], R15 ;  /* 0x00077c0f01007387 */ /* 0x0003e20000100800 */
[----:B------:R-:W-:Y:S01]  /*26f0*/  IMAD.MOV R8, RZ, RZ, -R8 ;  /* 0x000000ffff087224 */ /* 0x000fe200078e0a08 */
[----:B------:R-:W-:Y:S01]  /*2700*/  IABS R5, R2 ;  /* 0x0000000200057213 */ /* 0x000fe20000000000 */
[----:B------:R-:W-:Y:S01]  /*2710*/  @!P2 IMAD.IADD R11, R11, 0x1, -R0 ;  /* 0x000000010b0ba824 */ /* 0x000fe200078e0a00 */
[C---:B------:R-:W-:Y:S01]  /*2720*/  ISETP.GT.U32.AND P2, PT, R0.reuse, R6, PT ;  /* 0x000000060000720c */ /* 0x040fe20003f44070 */
[----:B------:R-:W-:Y:S01]  /*2730*/  IMAD R10, R0, R8, R10 ;  /* 0x00000008000a7224 */ /* 0x000fe200078e020a */
[----:B------:R2:W-:Y:S01]  /*2740*/  STL [R1+0x780], R14 ;  /* 0x0007800e01007387 */ /* 0x0005e20000100800 */
[----:B------:R-:W-:-:S02]  /*2750*/  @!P3 IMAD.IADD R9, R9, 0x1, -R0 ;  /* 0x000000010909b824 */ /* 0x000fc400078e0a00 */
[----:B------:R-:W-:Y:S01]  /*2760*/  IMAD.HI.U32 R8, R13, R5, RZ ;  /* 0x000000050d087227 */ /* 0x000fe200078e00ff */
[----:B-1----:R-:W-:Y:S02]  /*2770*/  IABS R15, R4 ;  /* 0x00000004000f7213 */ /* 0x002fe40000000000 */
[----:B------:R-:W-:Y:S01]  /*2780*/  ISETP.GT.U32.AND P3, PT, R0, R10, PT ;  /* 0x0000000a0000720c */ /* 0x000fe20003f64070 */
[----:B------:R-:W-:Y:S01]  /*2790*/  IMAD.MOV.U32 R12, RZ, RZ, R9 ;  /* 0x000000ffff0c7224 */ /* 0x000fe200078e0009 */
[----:B------:R-:W-:Y:S01]  /*27a0*/  IADD3 R9, R29, 0x1d3, RZ ;  /* 0x000001d31d097810 */ /* 0x000fe20007ffe0ff */
[----:B------:R-:W-:-:S04]  /*27b0*/  IMAD.HI.U32 R4, R13, R15, RZ ;  /* 0x0000000f0d047227 */ /* 0x000fc800078e00ff */
[----:B------:R-:W-:Y:S02]  /*27c0*/  IMAD.MOV R4, RZ, RZ, -R4 ;  /* 0x000000ffff047224 */ /* 0x000fe400078e0a04 */
[----:B--2---:R-:W-:Y:S01]  /*27d0*/  IMAD.MOV.U32 R14, RZ, RZ, R11 ;  /* 0x000000ffff0e7224 */ /* 0x004fe200078e000b */
[----:B------:R-:W-:Y:S01]  /*27e0*/  IADD3 R11, R29, 0x1d6, RZ ;  /* 0x000001d61d0b7810 */ /* 0x000fe20007ffe0ff */
[----:B------:R-:W-:Y:S02]  /*27f0*/  IMAD R15, R0, R4, R15 ;  /* 0x00000004000f7224 */ /* 0x000fe400078e020f */
[----:B------:R-:W-:Y:S02]  /*2800*/  @!P6 IMAD.MOV R14, RZ, RZ, -R14 ;  /* 0x000000ffff0ee224 */ /* 0x000fe400078e0a0e */
[--C-:B------:R-:W-:Y:S01]  /*2810*/  @!P2 IMAD.IADD R6, R6, 0x1, -R0.reuse ;  /* 0x000000010606a824 */ /* 0x100fe200078e0a00 */
[----:B------:R-:W-:Y:S01]  /*2820*/  ISETP.GT.U32.AND P6, PT, R0, R15, PT ;  /* 0x0000000f0000720c */ /* 0x000fe20003fc4070 */
[----:B------:R-:W-:Y:S01]  /*2830*/  @!P3 IMAD.IADD R10, R10, 0x1, -R0 ;  /* 0x000000010a0ab824 */ /* 0x000fe200078e0a00 */
[----:B------:R1:W-:Y:S01]  /*2840*/  STL [R1+0x774], R14 ;  /* 0x0007740e01007387 */ /* 0x0003e20000100800 */
[----:B------:R-:W-:Y:S01]  /*2850*/  IMAD.HI.U32 R4, R13, R3, RZ ;  /* 0x000000030d047227 */ /* 0x000fe200078e00ff */
[----:B------:R-:W-:-:S02]  /*2860*/  ISETP.GT.U32.AND P2, PT, R0, R6, PT ;  /* 0x000000060000720c */ /* 0x000fc40003f44070 */
[----:B------:R-:W-:Y:S01]  /*2870*/  ISETP.GT.U32.AND P3, PT, R0, R10, PT ;  /* 0x0000000a0000720c */ /* 0x000fe20003f64070 */
[----:B------:R-:W-:Y:S02]  /*2880*/  IMAD.MOV R8, RZ, RZ, -R8 ;  /* 0x000000ffff087224 */ /* 0x000fe400078e0a08 */
[----:B------:R-:W-:Y:S02]  /*2890*/  IMAD.MOV R4, RZ, RZ, -R4 ;  /* 0x000000ffff047224 */ /* 0x000fe400078e0a04 */
[----:B------:R-:W-:Y:S01]  /*28a0*/  @!P5 IMAD.MOV R12, RZ, RZ, -R12 ;  /* 0x000000ffff0cd224 */ /* 0x000fe200078e0a0c */
[----:B------:R-:W-:Y:S01]  /*28b0*/  ISETP.GE.AND P5, PT, R2, RZ, PT ;  /* 0x000000ff0200720c */ /* 0x000fe20003fa6270 */
[--C-:B------:R-:W-:Y:S01]  /*28c0*/  @!P6 IMAD.IADD R15, R15, 0x1, -R0.reuse ;  /* 0x000000010f0fe824 */ /* 0x100fe200078e0a00 */
[----:B-1----:R-:W-:Y:S01]  /*28d0*/  IABS R14, R9 ;  /* 0x00000009000e7213 */ /* 0x002fe20000000000 */
[----:B------:R-:W-:Y:S01]  /*28e0*/  IMAD R2, R0, R8, R5 ;  /* 0x0000000800027224 */ /* 0x000fe200078e0205 */
[----:B------:R-:W-:Y:S01]  /*28f0*/  IADD3 R5, R29, 0x1d2, RZ ;  /* 0x000001d21d057810 */ /* 0x000fe20007ffe0ff */
[--C-:B------:R-:W-:Y:S01]  /*2900*/  @!P2 IMAD.IADD R6, R6, 0x1, -R0.reuse ;  /* 0x000000010606a824 */ /* 0x100fe200078e0a00 */
[C---:B------:R-:W-:Y:S01]  /*2910*/  ISETP.GT.U32.AND P6, PT, R0.reuse, R15, PT ;  /* 0x0000000f0000720c */ /* 0x040fe20003fc4070 */
[----:B------:R-:W-:Y:S01]  /*2920*/  IMAD R3, R0, R4, R3 ;  /* 0x0000000400037224 */ /* 0x000fe200078e0203 */
[----:B------:R-:W-:Y:S01]  /*2930*/  ISETP.GE.AND P2, PT, R7, RZ, PT ;  /* 0x000000ff0700720c */ /* 0x000fe20003f46270 */
[----:B------:R-:W-:Y:S01]  /*2940*/  @!P3 IMAD.IADD R10, R10, 0x1, -R0 ;  /* 0x000000010a0ab824 */ /* 0x000fe200078e0a00 */
[----:B------:R-:W-:Y:S01]  /*2950*/  IADD3 R4, R29, 0x1d5, RZ ;  /* 0x000001d51d047810 */ /* 0x000fe20007ffe0ff */
[----:B------:R-:W-:Y:S01]  /*2960*/  IMAD.MOV R21, RZ, RZ, -R21 ;  /* 0x000000ffff157224 */ /* 0x000fe200078e0a15 */
[----:B------:R-:W-:Y:S01]  /*2970*/  IABS R7, R11 ;  /* 0x0000000b00077213 */ /* 0x000fe20000000000 */
[----:B------:R1:W-:Y:S01]  /*2980*/  STL [R1+0x778], R12 ;  /* 0x0007780c01007387 */ /* 0x0003e20000100800 */
[----:B------:R-:W-:Y:S01]  /*2990*/  IABS R20, R4 ;  /* 0x0000000400147213 */ /* 0x000fe20000000000 */
[C---:B------:R-:W-:Y:S01]  /*29a0*/  IMAD R18, R0.reuse, R21, R18 ;  /* 0x0000001500127224 */ /* 0x040fe200078e0212 */
[----:B------:R-:W-:Y:S01]  /*29b0*/  ISETP.GT.U32.AND P3, PT, R0, R2, PT ;  /* 0x000000020000720c */ /* 0x000fe20003f64070 */
[----:B------:R-:W-:-:S04]  /*29c0*/  IMAD.HI.U32 R8, R13, R7, RZ ;  /* 0x000000070d087227 */ /* 0x000fc800078e00ff */
[----:B------:R-:W-:Y:S01]  /*29d0*/  @!P6 IMAD.IADD R15, R15, 0x1, -R0 ;  /* 0x000000010f0fe824 */ /* 0x000fe200078e0a00 */
[----:B------:R-:W-:Y:S01]  /*29e0*/  ISETP.GT.U32.AND P6, PT, R0, R3, PT ;  /* 0x000000030000720c */ /* 0x000fe20003fc4070 */
[----:B------:R-:W-:Y:S01]  /*29f0*/  IMAD.MOV R8, RZ, RZ, -R8 ;  /* 0x000000ffff087224 */ /* 0x000fe200078e0a08 */
[----:B-1----:R-:W-:Y:S01]  /*2a00*/  IABS R12, R5 ;  /* 0x00000005000c7213 */ /* 0x002fe20000000000 */
[----:B------:R-:W-:-:S04]  /*2a10*/  IMAD.HI.U32 R19, R13, R20, RZ ;  /* 0x000000140d137227 */ /* 0x000fc800078e00ff */
[----:B------:R-:W-:Y:S02]  /*2a20*/  IMAD R7, R0, R8, R7 ;  /* 0x0000000800077224 */ /* 0x000fe400078e0207 */
[----:B------:R-:W-:Y:S02]  /*2a30*/  IMAD.MOV R19, RZ, RZ, -R19 ;  /* 0x000000ffff137224 */ /* 0x000fe400078e0a13 */
[----:B------:R-:W-:Y:S01]  /*2a40*/  @!P3 IMAD.IADD R2, R2, 0x1, -R0 ;  /* 0x000000010202b824 */ /* 0x000fe200078e0a00 */
[C---:B------:R-:W-:Y:S01]  /*2a50*/  ISETP.GT.U32.AND P3, PT, R0.reuse, R7, PT ;  /* 0x000000070000720c */ /* 0x040fe20003f64070 */
[C---:B------:R-:W-:Y:S02]  /*2a60*/  IMAD R19, R0.reuse, R19, R20 ;  /* 0x0000001300137224 */ /* 0x040fe400078e0214 */
[----:B------:R-:W-:Y:S02]  /*2a70*/  @!P6 IMAD.IADD R3, R3, 0x1, -R0 ;  /* 0x000000010303e824 */ /* 0x000fe400078e0a00 */
[----:B------:R-:W-:Y:S01]  /*2a80*/  IMAD.MOV.U32 R22, RZ, RZ, R6 ;  /* 0x000000ffff167224 */ /* 0x000fe200078e0006 */
[C---:B------:R-:W-:Y:S01]  /*2a90*/  ISETP.GT.U32.AND P6, PT, R0.reuse, R19, PT ;  /* 0x000000130000720c */ /* 0x040fe20003fc4070 */
[----:B------:R-:W-:Y:S01]  /*2aa0*/  @!P0 IMAD.MOV R15, RZ, RZ, -R15 ;  /* 0x000000ffff0f8224 */ /* 0x000fe200078e0a0f */
[----:B------:R-:W-:Y:S01]  /*2ab0*/  ISETP.GT.U32.AND P0, PT, R0, R18, PT ;  /* 0x000000120000720c */ /* 0x000fe20003f04070 */
[----:B------:R-:W-:Y:S01]  /*2ac0*/  IMAD.HI.U32 R8, R13, R12, RZ ;  /* 0x0000000c0d087227 */ /* 0x000fe200078e00ff */
[----:B------:R-:W-:-:S03]  /*2ad0*/  IADD3 R6, R29, 0x1d0, RZ ;  /* 0x000001d01d067810 */ /* 0x000fc60007ffe0ff */
[----:B------:R-:W-:Y:S01]  /*2ae0*/  @!P3 IMAD.IADD R7, R7, 0x1, -R0 ;  /* 0x000000010707b824 */ /* 0x000fe200078e0a00 */
[----:B------:R-:W-:Y:S01]  /*2af0*/  ISETP.GT.U32.AND P3, PT, R0, R2, PT ;  /* 0x000000020000720c */ /* 0x000fe20003f64070 */
[----:B------:R-:W-:-:S04]  /*2b00*/  IMAD.HI.U32 R16, R13, R14, RZ ;  /* 0x0000000e0d107227 */ /* 0x000fc800078e00ff */
[----:B------:R-:W-:Y:S01]  /*2b10*/  @!P6 IMAD.IADD R19, R19, 0x1, -R0 ;  /* 0x000000011313e824 */ /* 0x000fe200078e0a00 */
[C---:B------:R-:W-:Y:S01]  /*2b20*/  ISETP.GT.U32.AND P6, PT, R0.reuse, R7, PT ;  /* 0x000000070000720c */ /* 0x040fe20003fc4070 */
[----:B------:R-:W-:Y:S01]  /*2b30*/  @!P1 IMAD.MOV R22, RZ, RZ, -R22 ;  /* 0x000000ffff169224 */ /* 0x000fe200078e0a16 */
[C---:B------:R-:W-:Y:S01]  /*2b40*/  ISETP.GT.U32.AND P1, PT, R0.reuse, R3, PT ;  /* 0x000000030000720c */ /* 0x040fe20003f24070 */
[----:B------:R-:W-:Y:S02]  /*2b50*/  IMAD.MOV R8, RZ, RZ, -R8 ;  /* 0x000000ffff087224 */ /* 0x000fe400078e0a08 */
[----:B------:R-:W-:Y:S01]  /*2b60*/  IMAD.MOV R16, RZ, RZ, -R16 ;  /* 0x000000ffff107224 */ /* 0x000fe200078e0a10 */
[----:B------:R-:W-:Y:S01]  /*2b70*/  STL [R1+0x768], R22 ;  /* 0x0007681601007387 */ /* 0x000fe20000100800 */
[----:B------:R-:W-:Y:S01]  /*2b80*/  IMAD.MOV.U32 R20, RZ, RZ, R10 ;  /* 0x000000ffff147224 */ /* 0x000fe200078e000a */
[----:B------:R-:W-:Y:S01]  /*2b90*/  IABS R10, R6 ;  /* 0x00000006000a7213 */ /* 0x000fe20000000000 */
[----:B------:R-:W-:-:S02]  /*2ba0*/  IMAD R8, R0, R8, R12 ;  /* 0x0000000800087224 */ /* 0x000fc400078e020c */
[----:B------:R-:W-:Y:S01]  /*2bb0*/  IMAD R14, R0, R16, R14 ;  /* 0x00000010000e7224 */ /* 0x000fe200078e020e */
[----:B------:R-:W-:Y:S01]  /*2bc0*/  IADD3 R16, R29, 0x1d1, RZ ;  /* 0x000001d11d107810 */ /* 0x000fe20007ffe0ff */
[----:B------:R-:W-:Y:S02]  /*2bd0*/  @!P3 IMAD.IADD R2, R2, 0x1, -R0 ;  /* 0x000000010202b824 */ /* 0x000fe400078e0a00 */
[----:B------:R-:W-:Y:S01]  /*2be0*/  @!P4 IMAD.MOV R20, RZ, RZ, -R20 ;  /* 0x000000ffff14c224 */ /* 0x000fe200078e0a14 */
[C---:B------:R-:W-:Y:S01]  /*2bf0*/  ISETP.GT.U32.AND P4, PT, R0.reuse, R19, PT ;  /* 0x000000130000720c */ /* 0x040fe20003f84070 */
[--C-:B------:R-:W-:Y:S01]  /*2c00*/  @!P6 IMAD.IADD R7, R7, 0x1, -R0.reuse ;  /* 0x000000010707e824 */ /* 0x100fe200078e0a00 */
[----:B------:R-:W-:Y:S01]  /*2c10*/  ISETP.GT.U32.AND P6, PT, R0, R8, PT ;  /* 0x000000080000720c */ /* 0x000fe20003fc4070 */
[----:B------:R-:W-:Y:S01]  /*2c20*/  @!P0 IMAD.IADD R18, R18, 0x1, -R0 ;  /* 0x0000000112128824 */ /* 0x000fe200078e0a00 */
[C---:B------:R-:W-:Y:S01]  /*2c30*/  ISETP.GT.U32.AND P3, PT, R0.reuse, R14, PT ;  /* 0x0000000e0000720c */ /* 0x040fe20003f64070 */
[----:B------:R-:W-:Y:S01]  /*2c40*/  IMAD.MOV.U32 R21, RZ, RZ, R2 ;  /* 0x000000ffff157224 */ /* 0x000fe200078e0002 */
[----:B------:R-:W-:Y:S01]  /*2c50*/  IABS R12, R16 ;  /* 0x00000010000c7213 */ /* 0x000fe20000000000 */
[----:B------:R-:W-:Y:S01]  /*2c60*/  @!P1 IMAD.IADD R3, R3, 0x1, -R0 ;  /* 0x0000000103039824 */ /* 0x000fe200078e0a00 */
[----:B------:R-:W-:Y:S01]  /*2c70*/  ISETP.GE.AND P1, PT, R11, RZ, PT ;  /* 0x000000ff0b00720c */ /* 0x000fe20003f26270 */
[----:B------:R-:W-:Y:S01]  /*2c80*/  @!P5 IMAD.MOV R21, RZ, RZ, -R21 ;  /* 0x000000ffff15d224 */ /* 0x000fe200078e0a15 */
[----:B------:R-:W-:Y:S01]  /*2c90*/  ISETP.GT.U32.AND P5, PT, R0, R18, PT ;  /* 0x000000120000720c */ /* 0x000fe20003fa4070 */
[----:B------:R-:W-:Y:S01]  /*2ca0*/  STL [R1+0x764], R20 ;  /* 0x0007641401007387 */ /* 0x000fe20000100800 */
[----:B------:R-:W-:Y:S01]  /*2cb0*/  IMAD.HI.U32 R11, R13, R10, RZ ;  /* 0x0000000a0d0b7227 */ /* 0x000fe200078e00ff */
[----:B------:R-:W-:-:S02]  /*2cc0*/  IADD3 R2, R29, 0x1cf, RZ ;  /* 0x000001cf1d027810 */ /* 0x000fc40007ffe0ff */
[----:B------:R1:W-:Y:S01]  /*2cd0*/  STL [R1+0x760], R15 ;  /* 0x0007600f01007387 */ /* 0x0003e20000100800 */
[----:B------:R-:W-:Y:S01]  /*2ce0*/  IMAD.MOV R11, RZ, RZ, -R11 ;  /* 0x000000ffff0b7224 */ /* 0x000fe200078e0a0b */
[----:B------:R-:W-:Y:S01]  /*2cf0*/  ISETP.GE.AND P0, PT, R17, RZ, PT ;  /* 0x000000ff1100720c */ /* 0x000fe20003f06270 */
[--C-:B------:R-:W-:Y:S01]  /*2d00*/  @!P4 IMAD.IADD R19, R19, 0x1, -R0.reuse ;  /* 0x000000011313c824 */ /* 0x100fe200078e0a00 */
[----:B------:R-:W-:Y:S01]  /*2d10*/  ISETP.GE.AND P4, PT, R4, RZ, PT ;  /* 0x000000ff0400720c */ /* 0x000fe20003f86270 */
[--C-:B------:R-:W-:Y:S01]  /*2d20*/  @!P6 IMAD.IADD R8, R8, 0x1, -R0.reuse ;  /* 0x000000010808e824 */ /* 0x100fe200078e0a00 */
[----:B------:R-:W-:Y:S01]  /*2d30*/  STL [R1+0x750], R21 ;  /* 0x0007501501007387 */ /* 0x000fe20000100800 */
[----:B------:R-:W-:Y:S01]  /*2d40*/  @!P3 IMAD.IADD R14, R14, 0x1, -R0 ;  /* 0x000000010e0eb824 */ /* 0x000fe200078e0a00 */
[----:B------:R-:W-:Y:S01]  /*2d50*/  ISETP.GE.AND P3, PT, R9, RZ, PT ;  /* 0x000000ff0900720c */ /* 0x000fe20003f66270 */
[C---:B------:R-:W-:Y:S01]  /*2d60*/  IMAD R4, R0.reuse, R11, R10 ;  /* 0x0000000b00047224 */ /* 0x040fe200078e020a */
[----:B------:R-:W-:Y:S01]  /*2d70*/  ISETP.GT.U32.AND P6, PT, R0, R8, PT ;  /* 0x000000080000720c */ /* 0x000fe20003fc4070 */
[----:B-1----:R-:W-:Y:S01]  /*2d80*/  IMAD.HI.U32 R15, R13, R12, RZ ;  /* 0x0000000c0d0f7227 */ /* 0x002fe200078e00ff */
[----:B------:R-:W-:-:S03]  /*2d90*/  IABS R11, R2 ;  /* 0x00000002000b7213 */ /* 0x000fc60000000000 */
[----:B------:R-:W-:Y:S02]  /*2da0*/  IMAD.MOV R15, RZ, RZ, -R15 ;  /* 0x000000ffff0f7224 */ /* 0x000fe400078e0a0f */
[----:B------:R-:W-:Y:S01]  /*2db0*/  @!P5 IMAD.IADD R18, R18, 0x1, -R0 ;  /* 0x000000011212d824 */ /* 0x000fe200078e0a00 */
[C---:B------:R-:W-:Y:S01]  /*2dc0*/  ISETP.GT.U32.AND P5, PT, R0.reuse, R4, PT ;  /* 0x000000040000720c */ /* 0x040fe20003fa4070 */
[C---:B------:R-:W-:Y:S01]  /*2dd0*/  IMAD R9, R0.reuse, R15, R12 ;  /* 0x0000000f00097224 */ /* 0x040fe200078e020c */
[C---:B------:R-:W-:Y:S01]  /*2de0*/  IADD3 R12, R29.reuse, 0x1cd, RZ ;  /* 0x000001cd1d0c7810 */ /* 0x040fe20007ffe0ff */
[----:B------:R-:W-:Y:S02]  /*2df0*/  @!P1 IMAD.MOV R7, RZ, RZ, -R7 ;  /* 0x000000ffff079224 */ /* 0x000fe400078e0a07 */
[----:B------:R-:W-:Y:S01]  /*2e00*/  IMAD.MOV.U32 R10, RZ, RZ, R19 ;  /* 0x000000ffff0a7224 */ /* 0x000fe200078e0013 */
[C---:B------:R-:W-:Y:S01]  /*2e10*/  ISETP.GT.U32.AND P1, PT, R0.reuse, R9, PT ;  /* 0x000000090000720c */ /* 0x040fe20003f24070 */
[----:B------:R-:W-:Y:S01]  /*2e20*/  IMAD.MOV.U32 R20, RZ, RZ, R3 ;  /* 0x000000ffff147224 */ /* 0x000fe200078e0003 */
[----:B------:R-:W-:Y:S01]  /*2e30*/  IADD3 R3, R29, 0x1ce, RZ ;  /* 0x000001ce1d037810 */ /* 0x000fe20007ffe0ff */
[----:B------:R-:W-:Y:S01]  /*2e40*/  @!P4 IMAD.MOV R10, RZ, RZ, -R10 ;  /* 0x000000ffff0ac224 */ /* 0x000fe200078e0a0a */
[----:B------:R-:W-:Y:S01]  /*2e50*/  ISETP.GE.AND P4, PT, R5, RZ, PT ;  /* 0x000000ff0500720c */ /* 0x000fe20003f86270 */
[----:B------:R-:W-:Y:S01]  /*2e60*/  @!P2 IMAD.MOV R20, RZ, RZ, -R20 ;  /* 0x000000ffff14a224 */ /* 0x000fe200078e0a14 */
[----:B------:R-:W-:Y:S01]  /*2e70*/  ISETP.GT.U32.AND P2, PT, R0, R14, PT ;  /* 0x0000000e0000720c */ /* 0x000fe20003f44070 */
[----:B------:R-:W-:Y:S01]  /*2e80*/  IMAD.HI.U32 R5, R13, R11, RZ ;  /* 0x0000000b0d057227 */ /* 0x000fe200078e00ff */
[----:B------:R-:W-:-:S02]  /*2e90*/  IABS R15, R3 ;  /* 0x00000003000f7213 */ /* 0x000fc40000000000 */
[----:B------:R-:W-:Y:S01]  /*2ea0*/  STL [R1+0x74c], R20 ;  /* 0x00074c1401007387 */ /* 0x000fe20000100800 */
[--C-:B------:R-:W-:Y:S01]  /*2eb0*/  @!P6 IMAD.IADD R8, R8, 0x1, -R0.reuse ;  /* 0x000000010808e824 */ /* 0x100fe200078e0a00 */
[----:B------:R-:W-:Y:S01]  /*2ec0*/  ISETP.GE.AND P6, PT, R6, RZ, PT ;  /* 0x000000ff0600720c */ /* 0x000fe20003fc6270 */
[----:B------:R-:W-:Y:S01]  /*2ed0*/  IMAD.MOV R5, RZ, RZ, -R5 ;  /* 0x000000ffff057224 */ /* 0x000fe200078e0a05 */
[----:B------:R-:W-:Y:S01]  /*2ee0*/  STL [R1+0x748], R7 ;  /* 0x0007480701007387 */ /* 0x000fe20000100800 */
[--C-:B------:R-:W-:Y:S02]  /*2ef0*/  @!P5 IMAD.IADD R4, R4, 0x1, -R0.reuse ;  /* 0x000000010404d824 */ /* 0x100fe400078e0a00 */
[----:B------:R-:W-:Y:S01]  /*2f00*/  @!P1 IMAD.IADD R9, R9, 0x1, -R0 ;  /* 0x0000000109099824 */ /* 0x000fe200078e0a00 */
[----:B------:R1:W-:Y:S01]  /*2f10*/  STL [R1+0x744], R10 ;  /* 0x0007440a01007387 */ /* 0x0003e20000100800 */
[----:B------:R-:W-:Y:S01]  /*2f20*/  IMAD R11, R0, R5, R11 ;  /* 0x00000005000b7224 */ /* 0x000fe200078e020b */
[----:B------:R-:W-:Y:S01]  /*2f30*/  ISETP.GE.AND P1, PT, R2, RZ, PT ;  /* 0x000000ff0200720c */ /* 0x000fe20003f26270 */
[----:B------:R-:W-:Y:S01]  /*2f40*/  IMAD.MOV.U32 R6, RZ, RZ, R8 ;  /* 0x000000ffff067224 */ /* 0x000fe200078e0008 */
[----:B------:R-:W-:Y:S01]  /*2f50*/  ISETP.GT.U32.AND P5, PT, R0, R4, PT ;  /* 0x000000040000720c */ /* 0x000fe20003fa4070 */
[----:B------:R-:W-:Y:S01]  /*2f60*/  IMAD.HI.U32 R2, R13, R15, RZ ;  /* 0x0000000f0d027227 */ /* 0x000fe200078e00ff */
[----:B------:R-:W-:-:S03]  /*2f70*/  IADD3 R5, R29, 0x1cc, RZ ;  /* 0x000001cc1d057810 */ /* 0x000fc60007ffe0ff */
[----:B------:R-:W-:Y:S01]  /*2f80*/  @!P4 IMAD.MOV R6, RZ, RZ, -R6 ;  /* 0x000000ffff06c224 */ /* 0x000fe200078e0a06 */
[C---:B------:R-:W-:Y:S01]  /*2f90*/  ISETP.GT.U32.AND P4, PT, R0.reuse, R11, PT ;  /* 0x0000000b0000720c */ /* 0x040fe20003f84070 */
[----:B-1----:R-:W-:Y:S02]  /*2fa0*/  IMAD.MOV.U32 R10, RZ, RZ, R18 ;  /* 0x000000ffff0a7224 */ /* 0x002fe400078e0012 */
[----:B------:R-:W-:Y:S02]  /*2fb0*/  IMAD.MOV R2, RZ, RZ, -R2 ;  /* 0x000000ffff027224 */ /* 0x000fe400078e0a02 */
[----:B------:R-:W-:Y:S01]  /*2fc0*/  @!P0 IMAD.MOV R10, RZ, RZ, -R10 ;  /* 0x000000ffff0a8224 */ /* 0x000fe200078e0a0a */
[----:B------:R-:W-:Y:S01]  /*2fd0*/  ISETP.GT.U32.AND P0, PT, R0, R9, PT ;  /* 0x000000090000720c */ /* 0x000fe20003f04070 */
[----:B------:R-:W-:Y:S01]  /*2fe0*/  @!P2 IMAD.IADD R14, R14, 0x1, -R0 ;  /* 0x000000010e0ea824 */ /* 0x000fe200078e0a00 */
[----:B------:R-:W-:Y:S01]  /*2ff0*/  ISETP.GE.AND P2, PT, R16, RZ, PT ;  /* 0x000000ff1000720c */ /* 0x000fe20003f46270 */
[----:B------:R-:W-:Y:S01]  /*3000*/  IMAD R15, R0, R2, R15 ;  /* 0x00000002000f7224 */ /* 0x000fe200078e020f */
[----:B------:R-:W-:Y:S01]  /*3010*/  STL [R1+0x6ec], R10 ;  /* 0x0006ec0a01007387 */ /* 0x000fe20000100800 */
[----:B------:R-:W-:Y:S01]  /*3020*/  IMAD.MOV.U32 R7, RZ, RZ, R14 ;  /* 0x000000ffff077224 */ /* 0x000fe200078e000e */
[----:B------:R-:W-:Y:S01]  /*3030*/  IADD3 R2, R29, 0x1cb, RZ ;  /* 0x000001cb1d027810 */ /* 0x000fe20007ffe0ff */
[--C-:B------:R-:W-:Y:S01]  /*3040*/  @!P5 IMAD.IADD R4, R4, 0x1, -R0.reuse ;  /* 0x000000010404d824 */ /* 0x100fe200078e0a00 */
[----:B------:R-:W-:Y:S01]  /*3050*/  ISETP.GT.U32.AND P5, PT, R0, R15, PT ;  /* 0x0000000f0000720c */ /* 0x000fe20003fa4070 */
[----:B------:R-:W-:Y:S01]  /*3060*/  @!P3 IMAD.MOV R7, RZ, RZ, -R7 ;  /* 0x000000ffff07b224 */ /* 0x000fe200078e0a07 */
[----:B------:R-:W-:Y:S01]  /*3070*/  IABS R8, R2 ;  /* 0x0000000200087213 */ /* 0x000fe20000000000 */
[--C-:B------:R-:W-:Y:S01]  /*3080*/  @!P4 IMAD.IADD R11, R11, 0x1, -R0.reuse ;  /* 0x000000010b0bc824 */ /* 0x100fe200078e0a00 */
[----:B------:R-:W-:Y:S01]  /*3090*/  ISETP.GE.AND P3, PT, R3, RZ, PT ;  /* 0x000000ff0300720c */ /* 0x000fe20003f66270 */
[----:B------:R-:W-:Y:S01]  /*30a0*/  @!P0 IMAD.IADD R9, R9, 0x1, -R0 ;  /* 0x0000000109098824 */ /* 0x000fe200078e0a00 */
[----:B------:R-:W-:Y:S01]  /*30b0*/  ISETP.GE.AND P0, PT, R12, RZ, PT ;  /* 0x000000ff0c00720c */ /* 0x000fe20003f06270 */
[----:B------:R1:W-:Y:S01]  /*30c0*/  STL [R1+0x480], R7 ;  /* 0x0004800701007387 */ /* 0x0003e20000100800 */
[----:B------:R-:W-:Y:S01]  /*30d0*/  IABS R12, R12 ;  /* 0x0000000c000c7213 */ /* 0x000fe20000000000 */
[----:B------:R-:W-:Y:S01]  /*30e0*/  @!P6 IMAD.MOV R4, RZ, RZ, -R4 ;  /* 0x000000ffff04e224 */ /* 0x000fe200078e0a04 */
[----:B------:R-:W-:Y:S01]  /*30f0*/  ISETP.GT.U32.AND P4, PT, R0, R11, PT ;  /* 0x0000000b0000720c */ /* 0x000fe20003f84070 */
[----:B------:R2:W-:Y:S01]  /*3100*/  STL [R1+0x4f0], R6 ;  /* 0x0004f00601007387 */ /* 0x0005e20000100800 */
[----:B------:R-:W-:Y:S01]  /*3110*/  IABS R3, R5 ;  /* 0x0000000500037213 */ /* 0x000fe20000000000 */
[----:B------:R-:W-:Y:S01]  /*3120*/  @!P5 IMAD.IADD R15, R15, 0x1, -R0 ;  /* 0x000000010f0fd824 */ /* 0x000fe200078e0a00 */
[----:B------:R-:W-:-:S02]  /*3130*/  ISETP.GE.AND P6, PT, R2, RZ, PT ;  /* 0x000000ff0200720c */ /* 0x000fc40003fc6270 */
[----:B------:R-:W-:Y:S01]  /*3140*/  IADD3 R2, R29, 0x1ca, RZ ;  /* 0x000001ca1d027810 */ /* 0x000fe20007ffe0ff */
[----:B-1----:R-:W-:Y:S01]  /*3150*/  IMAD.HI.U32 R7, R13, R12, RZ ;  /* 0x0000000c0d077227 */ /* 0x002fe200078e00ff */
[----:B------:R-:W-:-:S03]  /*3160*/  ISETP.GT.U32.AND P5, PT, R0, R15, PT ;  /* 0x0000000f0000720c */ /* 0x000fc60003fa4070 */
[----:B--2---:R-:W-:Y:S01]  /*3170*/  IMAD.MOV.U32 R6, RZ, RZ, R9 ;  /* 0x000000ffff067224 */ /* 0x004fe200078e0009 */
[----:B------:R-:W-:Y:S01]  /*3180*/  IADD3 R9, R29, 0x1c9, RZ ;  /* 0x000001c91d097810 */ /* 0x000fe20007ffe0ff */
[----:B------:R-:W-:Y:S02]  /*3190*/  IMAD.MOV R7, RZ, RZ, -R7 ;  /* 0x000000ffff077224 */ /* 0x000fe400078e0a07 */
[----:B------:R-:W-:Y:S01]  /*31a0*/  @!P2 IMAD.MOV R6, RZ, RZ, -R6 ;  /* 0x000000ffff06a224 */ /* 0x000fe200078e0a06 */
[----:B------:R-:W-:Y:S01]  /*31b0*/  ISETP.GE.AND P2, PT, R5, RZ, PT ;  /* 0x000000ff0500720c */ /* 0x000fe20003f46270 */
[----:B------:R-:W-:Y:S01]  /*31c0*/  IMAD R12, R0, R7, R12 ;  /* 0x00000007000c7224 */ /* 0x000fe200078e020c */
[----:B------:R-:W-:Y:S01]  /*31d0*/  IADD3 R7, R29, 0x1c8, RZ ;  /* 0x000001c81d077810 */ /* 0x000fe20007ffe0ff */
[----:B------:R-:W-:Y:S01]  /*31e0*/  IMAD.HI.U32 R5, R13, R8, RZ ;  /* 0x000000080d057227 */ /* 0x000fe200078e00ff */
[----:B------:R1:W-:Y:S01]  /*31f0*/  STL [R1+0x700], R6 ;  /* 0x0007000601007387 */ /* 0x0003e20000100800 */
[----:B------:R-:W-:-:S02]  /*3200*/  IABS R14, R9 ;  /* 0x00000009000e7213 */ /* 0x000fc40000000000 */
[----:B------:R-:W-:Y:S01]  /*3210*/  @!P4 IMAD.IADD R11, R11, 0x1, -R0 ;  /* 0x000000010b0bc824 */ /* 0x000fe200078e0a00 */
[C---:B------:R-:W-:Y:S01]  /*3220*/  ISETP.GT.U32.AND P4, PT, R0.reuse, R12, PT ;  /* 0x0000000c0000720c */ /* 0x040fe20003f84070 */
[----:B------:R-:W-:Y:S01]  /*3230*/  IMAD.MOV R5, RZ, RZ, -R5 ;  /* 0x000000ffff057224 */ /* 0x000fe200078e0a05 */
[----:B------:R2:W-:Y:S01]  /*3240*/  STL [R1+0x73c], R4 ;  /* 0x00073c0401007387 */ /* 0x0005e20000100800 */
[----:B------:R-:W-:Y:S01]  /*3250*/  IMAD.MOV.U32 R16, RZ, RZ, R11 ;  /* 0x000000ffff107224 */ /* 0x000fe200078e000b */
[----:B------:R-:W-:Y:S01]  /*3260*/  IABS R10, R7 ;  /* 0x00000007000a7213 */ /* 0x000fe20000000000 */
[----:B------:R-:W-:Y:S02]  /*3270*/  IMAD R8, R0, R5, R8 ;  /* 0x0000000500087224 */ /* 0x000fe400078e0208 */
[----:B-1----:R-:W-:-:S04]  /*3280*/  IMAD.HI.U32 R6, R13, R3, RZ ;  /* 0x000000030d067227 */ /* 0x002fc800078e00ff */
[----:B------:R-:W-:Y:S01]  /*3290*/  IMAD.MOV R6, RZ, RZ, -R6 ;  /* 0x000000ffff067224 */ /* 0x000fe200078e0a06 */
[----:B--2---:R-:W-:Y:S01]  /*32a0*/  IADD3 R4, R29, 0x1c7, RZ ;  /* 0x000001c71d047810 */ /* 0x004fe20007ffe0ff */
[----:B------:R-:W-:Y:S01]  /*32b0*/  @!P1 IMAD.MOV R16, RZ, RZ, -R16 ;  /* 0x000000ffff109224 */ /* 0x000fe200078e0a10 */
[C---:B------:R-:W-:Y:S01]  /*32c0*/  ISETP.GT.U32.AND P1, PT, R0.reuse, R8, PT ;  /* 0x000000080000720c */ /* 0x040fe20003f24070 */
[----:B------:R-:W-:Y:S01]  /*32d0*/  IMAD R3, R0, R6, R3 ;  /* 0x0000000600037224 */ /* 0x000fe200078e0203 */
[----:B------:R-:W-:Y:S01]  /*32e0*/  IABS R6, R2 ;  /* 0x0000000200067213 */ /* 0x000fe20000000000 */
[--C-:B------:R-:W-:Y:S01]  /*32f0*/  @!P5 IMAD.IADD R15, R15, 0x1, -R0.reuse ;  /* 0x000000010f0fd824 */ /* 0x100fe200078e0a00 */
[----:B------:R-:W-:Y:S01]  /*3300*/  IABS R5, R4 ;  /* 0x0000000400057213 */ /* 0x000fe20000000000 */
[----:B------:R-:W-:Y:S01]  /*3310*/  @!P4 IMAD.IADD R12, R12, 0x1, -R0 ;  /* 0x000000010c0cc824 */ /* 0x000fe200078e0a00 */
[C---:B------:R-:W-:Y:S01]  /*3320*/  ISETP.GT.U32.AND P5, PT, R0.reuse, R3, PT ;  /* 0x000000030000720c */ /* 0x040fe20003fa4070 */
[----:B------:R-:W-:Y:S01]  /*3330*/  IMAD.HI.U32 R11, R13, R6, RZ ;  /* 0x000000060d0b7227 */ /* 0x000fe200078e00ff */
[----:B------:R-:W-:Y:S02]  /*3340*/  STL [R1+0x738], R16 ;  /* 0x0007381001007387 */ /* 0x000fe40000100800 */
[----:B------:R-:W-:Y:S01]  /*3350*/  ISETP.GT.U32.AND P4, PT, R0, R12, PT ;  /* 0x0000000c0000720c */ /* 0x000fe20003f84070 */
[----:B------:R-:W-:-:S02]  /*3360*/  IMAD.MOV R11, RZ, RZ, -R11 ;  /* 0x000000ffff0b7224 */ /* 0x000fc400078e0a0b */
[----:B------:R-:W-:Y:S02]  /*3370*/  @!P1 IMAD.IADD R8, R8, 0x1, -R0 ;  /* 0x0000000108089824 */ /* 0x000fe400078e0a00 */
[----:B------:R-:W-:Y:S01]  /*3380*/  @!P3 IMAD.MOV R15, RZ, RZ, -R15 ;  /* 0x000000ffff0fb224 */ /* 0x000fe200078e0a0f */
[----:B------:R-:W-:Y:S01]  /*3390*/  ISETP.GE.AND P3, PT, R2, RZ, PT ;  /* 0x000000ff0200720c */ /* 0x000fe20003f66270 */
[C---:B------:R-:W-:Y:S01]  /*33a0*/  IMAD R2, R0.reuse, R11, R6 ;  /* 0x0000000b00027224 */ /* 0x040fe200078e0206 */
[----:B------:R-:W-:Y:S01]  /*33b0*/  ISETP.GT.U32.AND P1, PT, R0, R8, PT ;  /* 0x000000080000720c */ /* 0x000fe20003f24070 */
[----:B------:R-:W-:Y:S01]  /*33c0*/  @!P5 IMAD.IADD R3, R3, 0x1, -R0 ;  /* 0x000000010303d824 */ /* 0x000fe200078e0a00 */
[----:B------:R1:W-:Y:S01]  /*33d0*/  STL [R1+0x734], R15 ;  /* 0x0007340f01007387 */ /* 0x0003e20000100800 */
[----:B------:R-:W-:-:S03]  /*33e0*/  IMAD.HI.U32 R6, R13, R10, RZ ;  /* 0x0000000a0d067227 */ /* 0x000fc600078e00ff */
[----:B------:R-:W-:Y:S01]  /*33f0*/  ISETP.GT.U32.AND P5, PT, R0, R3, PT ;  /* 0x000000030000720c */ /* 0x000fe20003fa4070 */
[----:B------:R-:W-:Y:S01]  /*3400*/  @!P4 IMAD.IADD R12, R12, 0x1, -R0 ;  /* 0x000000010c0cc824 */ /* 0x000fe200078e0a00 */
[----:B------:R-:W-:Y:S01]  /*3410*/  ISETP.GT.U32.AND P4, PT, R0, R2, PT ;  /* 0x000000020000720c */ /* 0x000fe20003f84070 */
[----:B------:R-:W-:-:S04]  /*3420*/  IMAD.HI.U32 R11, R13, R5, RZ ;  /* 0x000000050d0b7227 */ /* 0x000fc800078e00ff */
[----:B-1----:R-:W-:-:S04]  /*3430*/  IMAD.HI.U32 R15, R13, R14, RZ ;  /* 0x0000000e0d0f7227 */ /* 0x002fc800078e00ff */
[----:B------:R-:W-:Y:S02]  /*3440*/  IMAD.MOV R6, RZ, RZ, -R6 ;  /* 0x000000ffff067224 */ /* 0x000fe400078e0a06 */
[----:B------:R-:W-:Y:S02]  /*3450*/  IMAD.MOV R15, RZ, RZ, -R15 ;  /* 0x000000ffff0f7224 */ /* 0x000fe400078e0a0f */
[----:B------:R-:W-:Y:S02]  /*3460*/  IMAD.MOV R11, RZ, RZ, -R11 ;  /* 0x000000ffff0b7224 */ /* 0x000fe400078e0a0b */
[----:B------:R-:W-:Y:S01]  /*3470*/  IMAD R10, R0, R6, R10 ;  /* 0x00000006000a7224 */ /* 0x000fe200078e020a */
[----:B------:R-:W-:Y:S01]  /*3480*/  IADD3 R6, R29, 0x1c6, RZ ;  /* 0x000001c61d067810 */ /* 0x000fe20007ffe0ff */
[--C-:B------:R-:W-:Y:S02]  /*3490*/  @!P1 IMAD.IADD R8, R8, 0x1, -R0.reuse ;  /* 0x0000000108089824 */ /* 0x100fe400078e0a00 */
[----:B------:R-:W-:Y:S01]  /*34a0*/  @!P5 IMAD.IADD R3, R3, 0x1, -R0 ;  /* 0x000000010303d824 */ /* 0x000fe200078e0a00 */
[----:B------:R-:W-:Y:S01]  /*34b0*/  ISETP.GE.AND P5, PT, R9, RZ, PT ;  /* 0x000000ff0900720c */ /* 0x000fe20003fa6270 */
[----:B------:R-:W-:Y:S01]  /*34c0*/  IMAD.MOV.U32 R16, RZ, RZ, R12 ;  /* 0x000000ffff107224 */ /* 0x000fe200078e000c */
[C---:B------:R-:W-:Y:S01]  /*34d0*/  ISETP.GT.U32.AND P1, PT, R0.reuse, R10, PT ;  /* 0x0000000a0000720c */ /* 0x040fe20003f24070 */
[----:B------:R-:W-:-:S02]  /*34e0*/  IMAD R9, R0, R15, R14 ;  /* 0x0000000f00097224 */ /* 0x000fc400078e020e */
[----:B------:R-:W-:Y:S01]  /*34f0*/  IMAD R5, R0, R11, R5 ;  /* 0x0000000b00057224 */ /* 0x000fe200078e0205 */
[----:B------:R-:W-:Y:S01]  /*3500*/  IABS R11, R6 ;  /* 0x00000006000b7213 */ /* 0x000fe20000000000 */
[----:B------:R-:W-:Y:S02]  /*3510*/  IMAD.MOV.U32 R12, RZ, RZ, R8 ;  /* 0x000000ffff0c7224 */ /* 0x000fe400078e0008 */
[----:B------:R-:W-:Y:S02]  /*3520*/  @!P4 IMAD.IADD R2, R2, 0x1, -R0 ;  /* 0x000000010202c824 */ /* 0x000fe400078e0a00 */
[----:B------:R-:W-:Y:S01]  /*3530*/  @!P0 IMAD.MOV R16, RZ, RZ, -R16 ;  /* 0x000000ffff108224 */ /* 0x000fe200078e0a10 */
[C---:B------:R-:W-:Y:S01]  /*3540*/  ISETP.GT.U32.AND P0, PT, R0.reuse, R9, PT ;  /* 0x000000090000720c */ /* 0x040fe20003f04070 */
[----:B------:R-:W-:Y:S01]  /*3550*/  @!P6 IMAD.MOV R12, RZ, RZ, -R12 ;  /* 0x000000ffff0ce224 */ /* 0x000fe200078e0a0c */
[C---:B------:R-:W-:Y:S01]  /*3560*/  ISETP.GT.U32.AND P6, PT, R0.reuse, R5, PT ;  /* 0x000000050000720c */ /* 0x040fe20003fc4070 */
[----:B------:R-:W-:Y:S01]  /*3570*/  IMAD.MOV.U32 R14, RZ, RZ, R3 ;  /* 0x000000ffff0e7224 */ /* 0x000fe200078e0003 */
[----:B------:R-:W-:Y:S01]  /*3580*/  ISETP.GT.U32.AND P4, PT, R0, R2, PT ;  /* 0x000000020000720c */ /* 0x000fe20003f84070 */
[----:B------:R-:W-:Y:S01]  /*3590*/  IMAD.MOV.U32 R3, RZ, RZ, R11 ;  /* 0x000000ffff037224 */ /* 0x000fe200078e000b */
[----:B------:R-:W-:Y:S01]  /*35a0*/  STL [R1+0x720], R16 ;  /* 0x0007201001007387 */ /* 0x000fe20000100800 */
[----:B------:R-:W-:Y:S01]  /*35b0*/  @!P2 IMAD.MOV R14, RZ, RZ, -R14 ;  /* 0x000000ffff0ea224 */ /* 0x000fe200078e0a0e */
[----:B------:R-:W-:Y:S01]  /*35c0*/  ISETP.GE.AND P2, PT, R7, RZ, PT ;  /* 0x000000ff0700720c */ /* 0x000fe20003f46270 */
[----:B------:R-:W-:Y:S01]  /*35d0*/  IMAD.HI.U32 R8, R13, R3, RZ ;  /* 0x000000030d087227 */ /* 0x000fe200078e00ff */
[----:B------:R-:W-:-:S02]  /*35e0*/  IADD3 R7, R29, 0x1c5, RZ ;  /* 0x000001c51d077810 */ /* 0x000fc40007ffe0ff */
[----:B------:R-:W-:Y:S01]  /*35f0*/  STL [R1+0x728], R14 ;  /* 0x0007280e01007387 */ /* 0x000fe20000100800 */
[----:B------:R-:W-:Y:S01]  /*3600*/  @!P1 IMAD.IADD R10, R10, 0x1, -R0 ;  /* 0x000000010a0a9824 */ /* 0x000fe200078e0a00 */
[----:B------:R-:W-:Y:S01]  /*3610*/  IABS R11, R7 ;  /* 0x00000007000b7213 */ /* 0x000fe20000000000 */
[----:B------:R-:W-:Y:S01]  /*3620*/  IMAD.MOV R8, RZ, RZ, -R8 ;  /* 0x000000ffff087224 */ /* 0x000fe200078e0a08 */
[----:B------:R1:W-:Y:S01]  /*3630*/  STL [R1+0x72c], R12 ;  /* 0x00072c0c01007387 */ /* 0x0003e20000100800 */
[--C-:B------:R-:W-:Y:S01]  /*3640*/  @!P0 IMAD.IADD R9, R9, 0x1, -R0.reuse ;  /* 0x0000000109098824 */ /* 0x100fe200078e0a00 */
[----:B------:R-:W-:Y:S01]  /*3650*/  ISETP.GE.AND P0, PT, R6, RZ, PT ;  /* 0x000000ff0600720c */ /* 0x000fe20003f06270 */
[--C-:B------:R-:W-:Y:S01]  /*3660*/  @!P6 IMAD.IADD R5, R5, 0x1, -R0.reuse ;  /* 0x000000010505e824 */ /* 0x100fe200078e0a00 */
[----:B------:R-:W-:Y:S01]  /*3670*/  ISETP.GT.U32.AND P6, PT, R0, R10, PT ;  /* 0x0000000a0000720c */ /* 0x000fe20003fc4070 */
[----:B------:R-:W-:Y:S01]  /*3680*/  @!P4 IMAD.IADD R2, R2, 0x1, -R0 ;  /* 0x000000010202c824 */ /* 0x000fe200078e0a00 */
[C---:B------:R-:W-:Y:S01]  /*3690*/  ISETP.GT.U32.AND P1, PT, R0.reuse, R9, PT ;  /* 0x000000090000720c */ /* 0x040fe20003f24070 */
[----:B------:R-:W-:Y:S01]  /*36a0*/  IMAD R3, R0, R8, R3 ;  /* 0x0000000800037224 */ /* 0x000fe200078e0203 */
[----:B------:R-:W-:Y:S01]  /*36b0*/  ISETP.GE.AND P4, PT, R4, RZ, PT ;  /* 0x000000ff0400720c */ /* 0x000fe20003f86270 */
[----:B------:R-:W-:Y:S01]  /*36c0*/  IMAD.HI.U32 R8, R13, R11, RZ ;  /* 0x0000000b0d087227 */ /* 0x000fe200078e00ff */
[----:B------:R-:W-:-:S02]  /*36d0*/  IADD3 R6, R29, 0x1c2, RZ ;  /* 0x000001c21d067810 */ /* 0x000fc40007ffe0ff */
[C---:B------:R-:W-:Y:S01]  /*36e0*/  IADD3 R4, R29.reuse, 0x1c4, RZ ;  /* 0x000001c41d047810 */ /* 0x040fe20007ffe0ff */
[----:B-1----:R-:W-:Y:S01]  /*36f0*/  IMAD.MOV.U32 R12, RZ, RZ, R2 ;  /* 0x000000ffff0c7224 */ /* 0x002fe200078e0002 */
[----:B------:R-:W-:Y:S01]  /*3700*/  IABS R14, R6 ;  /* 0x00000006000e7213 */ /* 0x000fe20000000000 */
[----:B------:R-:W-:Y:S01]  /*3710*/  IMAD.MOV R8, RZ, RZ, -R8 ;  /* 0x000000ffff087224 */ /* 0x000fe200078e0a08 */
[----:B------:R-:W-:Y:S01]  /*3720*/  IADD3 R2, R29, 0x1c3, RZ ;  /* 0x000001c31d027810 */ /* 0x000fe20007ffe0ff */
[----:B------:R-:W-:Y:S01]  /*3730*/  @!P3 IMAD.MOV R12, RZ, RZ, -R12 ;  /* 0x000000ffff0cb224 */ /* 0x000fe200078e0a0c */
[C---:B------:R-:W-:Y:S01]  /*3740*/  ISETP.GT.U32.AND P3, PT, R0.reuse, R5, PT ;  /* 0x000000050000720c */ /* 0x040fe20003f64070 */
[----:B------:R-:W-:Y:S01]  /*3750*/  IMAD R11, R0, R8, R11 ;  /* 0x00000008000b7224 */ /* 0x000fe200078e020b */
[----:B------:R-:W-:Y:S01]  /*3760*/  IABS R8, R2 ;  /* 0x0000000200087213 */ /* 0x000fe20000000000 */
[--C-:B------:R-:W-:Y:S01]  /*3770*/  @!P6 IMAD.IADD R10, R10, 0x1, -R0.reuse ;  /* 0x000000010a0ae824 */ /* 0x100fe200078e0a00 */
[----:B------:R1:W-:Y:S01]  /*3780*/  STL [R1+0x730], R12 ;  /* 0x0007300c01007387 */ /* 0x0003e20000100800 */
[----:B------:R-:W-:Y:S01]  /*3790*/  @!P1 IMAD.IADD R9, R9, 0x1, -R0 ;  /* 0x0000000109099824 */ /* 0x000fe200078e0a00 */
[C---:B------:R-:W-:Y:S01]  /*37a0*/  ISETP.GT.U32.AND P6, PT, R0.reuse, R11, PT ;  /* 0x0000000b0000720c */ /* 0x040fe20003fc4070 */
[----:B------:R-:W-:Y:S01]  /*37b0*/  IMAD.HI.U32 R15, R13, R8, RZ ;  /* 0x000000080d0f7227 */ /* 0x000fe200078e00ff */
[----:B------:R-:W-:-:S03]  /*37c0*/  ISETP.GT.U32.AND P1, PT, R0, R3, PT ;  /* 0x000000030000720c */ /* 0x000fc60003f24070 */
[----:B------:R-:W-:Y:S02]  /*37d0*/  IMAD.MOV.U32 R16, RZ, RZ, R9 ;  /* 0x000000ffff107224 */ /* 0x000fe400078e0009 */
[----:B------:R-:W-:Y:S01]  /*37e0*/  @!P3 IMAD.IADD R5, R5, 0x1, -R0 ;  /* 0x000000010505b824 */ /* 0x000fe200078e0a00 */
[----:B-1----:R-:W-:Y:S01]  /*37f0*/  IABS R12, R4 ;  /* 0x00000004000c7213 */ /* 0x002fe20000000000 */
[----:B------:R-:W-:Y:S01]  /*3800*/  IMAD.MOV R9, RZ, RZ, -R15 ;  /* 0x000000ffff097224 */ /* 0x000fe200078e0a0f */
[----:B------:R-:W-:Y:S01]  /*3810*/  ISETP.GE.AND P3, PT, R7, RZ, PT ;  /* 0x000000ff0700720c */ /* 0x000fe20003f66270 */
[----:B------:R-:W-:Y:S02]  /*3820*/  IMAD.MOV.U32 R7, RZ, RZ, R14 ;  /* 0x000000ffff077224 */ /* 0x000fe400078e000e */
[----:B------:R-:W-:-:S04]  /*3830*/  IMAD.HI.U32 R14, R13, R12, RZ ;  /* 0x0000000c0d0e7227 */ /* 0x000fc800078e00ff */
[----:B------:R-:W-:Y:S02]  /*3840*/  @!P6 IMAD.IADD R11, R11, 0x1, -R0 ;  /* 0x000000010b0be824 */ /* 0x000fe400078e0a00 */
[----:B------:R-:W-:Y:S02]  /*3850*/  IMAD.MOV R14, RZ, RZ, -R14 ;  /* 0x000000ffff0e7224 */ /* 0x000fe400078e0a0e */
[----:B------:R-:W-:Y:S01]  /*3860*/  @!P1 IMAD.IADD R3, R3, 0x1, -R0 ;  /* 0x0000000103039824 */ /* 0x000fe200078e0a00 */
[----:B------:R-:W-:Y:S01]  /*3870*/  ISETP.GE.AND P1, PT, R4, RZ, PT ;  /* 0x000000ff0400720c */ /* 0x000fe20003f26270 */
[----:B------:R-:W-:Y:S01]  /*3880*/  IMAD.HI.U32 R4, R13, R7, RZ ;  /* 0x000000070d047227 */ /* 0x000fe200078e00ff */
[----:B------:R-:W-:-:S03]  /*3890*/  ISETP.GT.U32.AND P6, PT, R0, R11, PT ;  /* 0x0000000b0000720c */ /* 0x000fc60003fc4070 */
[C---:B------:R-:W-:Y:S01]  /*38a0*/  IMAD R12, R0.reuse, R14, R12 ;  /* 0x0000000e000c7224 */ /* 0x040fe200078e020c */
[----:B------:R-:W-:Y:S01]  /*38b0*/  IADD3 R14, R29, 0x1c1, RZ ;  /* 0x000001c11d0e7810 */ /* 0x000fe20007ffe0ff */
[----:B------:R-:W-:Y:S01]  /*38c0*/  @!P5 IMAD.MOV R16, RZ, RZ, -R16 ;  /* 0x000000ffff10d224 */ /* 0x000fe200078e0a10 */
[C---:B------:R-:W-:Y:S01]  /*38d0*/  ISETP.GT.U32.AND P5, PT, R0.reuse, R3, PT ;  /* 0x000000030000720c */ /* 0x040fe20003fa4070 */
[----:B------:R-:W-:Y:S02]  /*38e0*/  IMAD.MOV R4, RZ, RZ, -R4 ;  /* 0x000000ffff047224 */ /* 0x000fe400078e0a04 */
[C---:B------:R-:W-:Y:S01]  /*38f0*/  IMAD R8, R0.reuse, R9, R8 ;  /* 0x0000000900087224 */ /* 0x040fe200078e0208 */
[----:B------:R-:W-:Y:S01]  /*3900*/  STL [R1+0x724], R16 ;  /* 0x0007241001007387 */ /* 0x000fe20000100800 */
[----:B------:R-:W-:Y:S01]  /*3910*/  @!P2 IMAD.MOV R10, RZ, RZ, -R10 ;  /* 0x000000ffff0aa224 */ /* 0x000fe200078e0a0a */
[C---:B------:R-:W-:Y:S01]  /*3920*/  ISETP.GT.U32.AND P2, PT, R0.reuse, R12, PT ;  /* 0x0000000c0000720c */ /* 0x040fe20003f44070 */
[C---:B------:R-:W-:Y:S01]  /*3930*/  IMAD R7, R0.reuse, R4, R7 ;  /* 0x0000000400077224 */ /* 0x040fe200078e0207 */
[----:B------:R-:W-:Y:S01]  /*3940*/  IABS R4, R14 ;  /* 0x0000000e00047213 */ /* 0x000fe20000000000 */
[----:B------:R-:W-:Y:S01]  /*3950*/  @!P4 IMAD.MOV R5, RZ, RZ, -R5 ;  /* 0x000000ffff05c224 */ /* 0x000fe200078e0a05 */
[C---:B------:R-:W-:Y:S01]  /*3960*/  ISETP.GT.U32.AND P4, PT, R0.reuse, R8, PT ;  /* 0x000000080000720c */ /* 0x040fe20003f84070 */
[--C-:B------:R-:W-:Y:S01]  /*3970*/  @!P6 IMAD.IADD R11, R11, 0x1, -R0.reuse ;  /* 0x000000010b0be824 */ /* 0x100fe200078e0a00 */
[----:B------:R-:W-:Y:S01]  /*3980*/  ISETP.GT.U32.AND P6, PT, R0, R7, PT ;  /* 0x000000070000720c */ /* 0x000fe20003fc4070 */
[----:B------:R-:W-:Y:S01]  /*3990*/  @!P5 IMAD.IADD R3, R3, 0x1, -R0 ;  /* 0x000000010303d824 */ /* 0x000fe200078e0a00 */
[----:B------:R-:W-:Y:S01]  /*39a0*/  ISETP.GE.AND P5, PT, R2, RZ, PT ;  /* 0x000000ff0200720c */ /* 0x000fe20003fa6270 */
[----:B------:R1:W-:Y:S01]  /*39b0*/  STL [R1+0x714], R10 ;  /* 0x0007140a01007387 */ /* 0x0003e20000100800 */
[----:B------:R-:W-:Y:S01]  /*39c0*/  IADD3 R2, R29, 0x1c0, RZ ;  /* 0x000001c01d027810 */ /* 0x000fe20007ffe0ff */
[----:B------:R-:W-:-:S02]  /*39d0*/  IMAD.HI.U32 R9, R13, R4, RZ ;  /* 0x000000040d097227 */ /* 0x000fc400078e00ff */
[----:B------:R2:W-:Y:S02]  /*39e0*/  STL [R1+0x718], R5 ;  /* 0x0007180501007387 */ /* 0x0005e40000100800 */
[--C-:B------:R-:W-:Y:S01]  /*39f0*/  @!P2 IMAD.IADD R12, R12, 0x1, -R0.reuse ;  /* 0x000000010c0ca824 */ /* 0x100fe200078e0a00 */
[----:B------:R-:W-:Y:S01]  /*3a00*/  ISETP.GE.AND P2, PT, R6, RZ, PT ;  /* 0x000000ff0600720c */ /* 0x000fe20003f46270 */
[--C-:B------:R-:W-:Y:S01]  /*3a10*/  @!P4 IMAD.IADD R8, R8, 0x1, -R0.reuse ;  /* 0x000000010808c824 */ /* 0x100fe200078e0a00 */
[----:B------:R-:W-:Y:S01]  /*3a20*/  IADD3 R6, R29, 0x1bf, RZ ;  /* 0x000001bf1d067810 */ /* 0x000fe20007ffe0ff */
[----:B------:R-:W-:Y:S01]  /*3a30*/  @!P6 IMAD.IADD R7, R7, 0x1, -R0 ;  /* 0x000000010707e824 */ /* 0x000fe200078e0a00 */
[C---:B------:R-:W-:Y:S01]  /*3a40*/  ISETP.GT.U32.AND P4, PT, R0.reuse, R12, PT ;  /* 0x0000000c0000720c */ /* 0x040fe20003f84070 */
[----:B-1----:R-:W-:Y:S01]  /*3a50*/  IMAD.MOV.U32 R10, RZ, RZ, R3 ;  /* 0x000000ffff0a7224 */ /* 0x002fe200078e0003 */
[C---:B------:R-:W-:Y:S01]  /*3a60*/  ISETP.GT.U32.AND P6, PT, R0.reuse, R8, PT ;  /* 0x000000080000720c */ /* 0x040fe20003fc4070 */
[----:B------:R-:W-:Y:S01]  /*3a70*/  IMAD.MOV R9, RZ, RZ, -R9 ;  /* 0x000000ffff097224 */ /* 0x000fe200078e0a09 */
[----:B--2---:R-:W-:Y:S01]  /*3a80*/  IABS R5, R2 ;  /* 0x0000000200057213 */ /* 0x004fe20000000000 */
[----:B------:R-:W-:Y:S01]  /*3a90*/  @!P0 IMAD.MOV R10, RZ, RZ, -R10 ;  /* 0x000000ffff0a8224 */ /* 0x000fe200078e0a0a */
[----:B------:R-:W-:Y:S01]  /*3aa0*/  IABS R16, R6 ;  /* 0x0000000600107213 */ /* 0x000fe20000000000 */
[C---:B------:R-:W-:Y:S01]  /*3ab0*/  IMAD R4, R0.reuse, R9, R4 ;  /* 0x0000000900047224 */ /* 0x040fe200078e0204 */
[----:B------:R-:W-:Y:S01]  /*3ac0*/  IADD3 R9, R29, 0x1be, RZ ;  /* 0x000001be1d097810 */ /* 0x000fe20007ffe0ff */
[----:B------:R-:W-:Y:S01]  /*3ad0*/  IMAD.HI.U32 R3, R13, R5, RZ ;  /* 0x000000050d037227 */ /* 0x000fe200078e00ff */
[----:B------:R-:W-:Y:S01]  /*3ae0*/  ISETP.GT.U32.AND P0, PT, R0, R7, PT ;  /* 0x000000070000720c */ /* 0x000fe20003f04070 */
[----:B------:R1:W-:Y:S02]  /*3af0*/  STL [R1+0x71c], R10 ;  /* 0x00071c0a01007387 */ /* 0x0003e40000100800 */
[----:B------:R-:W-:-:S02]  /*3b00*/  IMAD.MOV R3, RZ, RZ, -R3 ;  /* 0x000000ffff037224 */ /* 0x000fc400078e0a03 */
[--C-:B------:R-:W-:Y:S01]  /*3b10*/  @!P4 IMAD.IADD R12, R12, 0x1, -R0.reuse ;  /* 0x000000010c0cc824 */ /* 0x100fe200078e0a00 */
[C---:B------:R-:W-:Y:S01]  /*3b20*/  ISETP.GT.U32.AND P4, PT, R0.reuse, R4, PT ;  /* 0x000000040000720c */ /* 0x040fe20003f84070 */
[----:B------:R-:W-:Y:S01]  /*3b30*/  IMAD R5, R0, R3, R5 ;  /* 0x0000000300057224 */ /* 0x000fe200078e0205 */
[----:B------:R-:W-:Y:S01]  /*3b40*/  IABS R3, R9 ;  /* 0x0000000900037213 */ /* 0x000fe20000000000 */
[----:B------:R-:W-:Y:S02]  /*3b50*/  @!P6 IMAD.IADD R8, R8, 0x1, -R0 ;  /* 0x000000010808e824 */ /* 0x000fe400078e0a00 */
[----:B------:R-:W-:Y:S01]  /*3b60*/  IMAD.HI.U32 R17, R13, R16, RZ ;  /* 0x000000100d117227 */ /* 0x000fe200078e00ff */
[----:B------:R-:W-:Y:S02]  /*3b70*/  ISETP.GT.U32.AND P6, PT, R0, R5, PT ;  /* 0x000000050000720c */ /* 0x000fe40003fc4070 */
[----:B-1----:R-:W-:Y:S01]  /*3b80*/  IADD3 R10, R29, 0x1bd, RZ ;  /* 0x000001bd1d0a7810 */ /* 0x002fe20007ffe0ff */
[----:B------:R-:W-:-:S02]  /*3b90*/  @!P3 IMAD.MOV R11, RZ, RZ, -R11 ;  /* 0x000000ffff0bb224 */ /* 0x000fc400078e0a0b */
[----:B------:R-:W-:Y:S02]  /*3ba0*/  IMAD.MOV R17, RZ, RZ, -R17 ;  /* 0x000000ffff117224 */ /* 0x000fe400078e0a11 */
[----:B------:R-:W-:Y:S01]  /*3bb0*/  @!P4 IMAD.IADD R4, R4, 0x1, -R0 ;  /* 0x000000010404c824 */ /* 0x000fe200078e0a00 */
[----:B------:R1:W-:Y:S01]  /*3bc0*/  STL [R1+0x710], R11 ;  /* 0x0007100b01007387 */ /* 0x0003e20000100800 */
[----:B------:R-:W-:Y:S01]  /*3bd0*/  IMAD.HI.U32 R15, R13, R3, RZ ;  /* 0x000000030d0f7227 */ /* 0x000fe200078e00ff */
[----:B------:R-:W-:-:S03]  /*3be0*/  ISETP.GE.AND P4, PT, R2, RZ, PT ;  /* 0x000000ff0200720c */ /* 0x000fc60003f86270 */
[----:B------:R-:W-:Y:S01]  /*3bf0*/  @!P6 IMAD.IADD R5, R5, 0x1, -R0 ;  /* 0x000000010505e824 */ /* 0x000fe200078e0a00 */
[C---:B------:R-:W-:Y:S01]  /*3c00*/  ISETP.GT.U32.AND P6, PT, R0.reuse, R4, PT ;  /* 0x000000040000720c */ /* 0x040fe20003fc4070 */
[C---:B------:R-:W-:Y:S02]  /*3c10*/  IMAD R2, R0.reuse, R17, R16 ;  /* 0x0000001100027224 */ /* 0x040fe400078e0210 */
[----:B------:R-:W-:Y:S02]  /*3c20*/  IMAD.MOV R15, RZ, RZ, -R15 ;  /* 0x000000ffff0f7224 */ /* 0x000fe400078e0a0f */
[----:B-1----:R-:W-:Y:S01]  /*3c30*/  IMAD.MOV.U32 R11, RZ, RZ, R8 ;  /* 0x000000ffff0b7224 */ /* 0x002fe200078e0008 */
[----:B------:R-:W-:Y:S01]  /*3c40*/  ISETP.GT.U32.AND P3, PT, R0, R2, PT ;  /* 0x000000020000720c */ /* 0x000fe20003f64070 */
[----:B------:R-:W-:Y:S02]  /*3c50*/  IMAD.MOV.U32 R18, RZ, RZ, R12 ;  /* 0x000000ffff127224 */ /* 0x000fe400078e000c */
[----:B------:R-:W-:Y:S01]  /*3c60*/  @!P5 IMAD.MOV R11, RZ, RZ, -R11 ;  /* 0x000000ffff0bd224 */ /* 0x000fe200078e0a0b */
[----:B------:R-:W-:Y:S01]  /*3c70*/  ISETP.GE.AND P5, PT, R6, RZ, PT ;  /* 0x000000ff0600720c */ /* 0x000fe20003fa6270 */
[----:B------:R-:W-:Y:S01]  /*3c80*/  IMAD R6, R0, R15, R3 ;  /* 0x0000000f00067224 */ /* 0x000fe200078e0203 */
[----:B------:R-:W-:Y:S01]  /*3c90*/  IADD3 R3, R29, 0x1bc, RZ ;  /* 0x000001bc1d037810 */ /* 0x000fe20007ffe0ff */
[----:B------:R-:W-:Y:S01]  /*3ca0*/  @!P0 IMAD.IADD R7, R7, 0x1, -R0 ;  /* 0x0000000107078824 */ /* 0x000fe200078e0a00 */
[----:B------:R-:W-:Y:S01]  /*3cb0*/  ISETP.GE.AND P0, PT, R14, RZ, PT ;  /* 0x000000ff0e00720c */ /* 0x000fe20003f06270 */
[----:B------:R-:W-:Y:S01]  /*3cc0*/  @!P1 IMAD.MOV R18, RZ, RZ, -R18 ;  /* 0x000000ffff129224 */ /* 0x000fe200078e0a12 */
[----:B------:R-:W-:Y:S01]  /*3cd0*/  IABS R14, R10 ;  /* 0x0000000a000e7213 */ /* 0x000fe20000000000 */
[----:B------:R-:W-:Y:S01]  /*3ce0*/  @!P6 IMAD.IADD R4, R4, 0x1, -R0 ;  /* 0x000000010404e824 */ /* 0x000fe200078e0a00 */
[C---:B------:R-:W-:Y:S01]  /*3cf0*/  ISETP.GT.U32.AND P1, PT, R0.reuse, R5, PT ;  /* 0x000000050000720c */ /* 0x040fe20003f24070 */
[----:B------:R-:W-:Y:S01]  /*3d00*/  IMAD.MOV.U32 R8, RZ, RZ, R7 ;  /* 0x000000ffff087224 */ /* 0x000fe200078e0007 */
[----:B------:R-:W-:Y:S01]  /*3d10*/  ISETP.GT.U32.AND P6, PT, R0, R6, PT ;  /* 0x000000060000720c */ /* 0x000fe20003fc4070 */
[----:B------:R-:W-:Y:S01]  /*3d20*/  IMAD.HI.U32 R7, R13, R14, RZ ;  /* 0x0000000e0d077227 */ /* 0x000fe200078e00ff */
[----:B------:R-:W-:Y:S01]  /*3d30*/  IABS R16, R3 ;  /* 0x0000000300107213 */ /* 0x000fe20000000000 */
[----:B------:R-:W-:Y:S02]  /*3d40*/  STL [R1+0x70c], R18 ;  /* 0x00070c1201007387 */ /* 0x000fe40000100800 */
[----:B------:R-:W-:-:S02]  /*3d50*/  IMAD.MOV R7, RZ, RZ, -R7 ;  /* 0x000000ffff077224 */ /* 0x000fc400078e0a07 */
[----:B------:R-:W-:Y:S01]  /*3d60*/  @!P3 IMAD.IADD R2, R2, 0x1, -R0 ;  /* 0x000000010202b824 */ /* 0x000fe200078e0a00 */
[----:B------:R-:W-:Y:S01]  /*3d70*/  STL [R1+0x708], R11 ;  /* 0x0007080b01007387 */ /* 0x000fe20000100800 */
[----:B------:R-:W-:Y:S01]  /*3d80*/  IMAD R17, R0, R7, R14 ;  /* 0x0000000700117224 */ /* 0x000fe200078e020e */
[----:B------:R-:W-:Y:S01]  /*3d90*/  IADD3 R7, R29, 0x1ba, RZ ;  /* 0x000001ba1d077810 */ /* 0x000fe20007ffe0ff */
[--C-:B------:R-:W-:Y:S01]  /*3da0*/  @!P1 IMAD.IADD R5, R5, 0x1, -R0.reuse ;  /* 0x0000000105059824 */ /* 0x100fe200078e0a00 */
[----:B------:R-:W-:Y:S01]  /*3db0*/  ISETP.GE.AND P3, PT, R3, RZ, PT ;  /* 0x000000ff0300720c */ /* 0x000fe20003f66270 */
[----:B------:R-:W-:Y:S01]  /*3dc0*/  @!P6 IMAD.IADD R6, R6, 0x1, -R0 ;  /* 0x000000010606e824 */ /* 0x000fe200078e0a00 */
[C---:B------:R-:W-:Y:S01]  /*3dd0*/  ISETP.GT.U32.AND P6, PT, R0.reuse, R2, PT ;  /* 0x000000020000720c */ /* 0x040fe20003fc4070 */
[----:B------:R-:W-:Y:S01]  /*3de0*/  IMAD.MOV.U32 R12, RZ, RZ, R4 ;  /* 0x000000ffff0c7224 */ /* 0x000fe200078e0004 */
[----:B------:R-:W-:Y:S01]  /*3df0*/  IABS R15, R7 ;  /* 0x00000007000f7213 */ /* 0x000fe20000000000 */
[----:B------:R-:W-:Y:S01]  /*3e00*/  @!P4 IMAD.MOV R5, RZ, RZ, -R5 ;  /* 0x000000ffff05c224 */ /* 0x000fe200078e0a05 */
[----:B------:R-:W-:Y:S01]  /*3e10*/  ISETP.GT.U32.AND P4, PT, R0, R17, PT ;  /* 0x000000110000720c */ /* 0x000fe20003f84070 */
[----:B------:R-:W-:Y:S01]  /*3e20*/  @!P2 IMAD.MOV R8, RZ, RZ, -R8 ;  /* 0x000000ffff08a224 */ /* 0x000fe200078e0a08 */
[----:B------:R-:W-:Y:S01]  /*3e30*/  ISETP.GE.AND P2, PT, R9, RZ, PT ;  /* 0x000000ff0900720c */ /* 0x000fe20003f46270 */
[----:B------:R-:W-:Y:S01]  /*3e40*/  IMAD.HI.U32 R4, R13, R16, RZ ;  /* 0x000000100d047227 */ /* 0x000fe200078e00ff */
[----:B------:R-:W-:-:S02]  /*3e50*/  IADD3 R3, R29, 0x1b9, RZ ;  /* 0x000001b91d037810 */ /* 0x000fc40007ffe0ff */
[----:B------:R1:W-:Y:S01]  /*3e60*/  STL [R1+0x704], R8 ;  /* 0x0007040801007387 */ /* 0x0003e20000100800 */
[----:B------:R-:W-:Y:S01]  /*3e70*/  @!P0 IMAD.MOV R12, RZ, RZ, -R12 ;  /* 0x000000ffff0c8224 */ /* 0x000fe200078e0a0c */
[----:B------:R-:W-:Y:S01]  /*3e80*/  ISETP.GT.U32.AND P0, PT, R0, R6, PT ;  /* 0x000000060000720c */ /* 0x000fe20003f04070 */
[----:B------:R-:W-:Y:S01]  /*3e90*/  IMAD.MOV R4, RZ, RZ, -R4 ;  /* 0x000000ffff047224 */ /* 0x000fe200078e0a04 */
[----:B------:R-:W-:Y:S01]  /*3ea0*/  IABS R14, R3 ;  /* 0x00000003000e7213 */ /* 0x000fe20000000000 */
[----:B------:R-:W-:Y:S01]  /*3eb0*/  @!P6 IMAD.IADD R2, R2, 0x1, -R0 ;  /* 0x000000010202e824 */ /* 0x000fe200078e0a00 */
[----:B------:R-:W-:Y:S01]  /*3ec0*/  STL [R1+0x6fc], R12 ;  /* 0x0006fc0c01007387 */ /* 0x000fe20000100800 */
[----:B------:R-:W-:Y:S01]  /*3ed0*/  IMAD R16, R0, R4, R16 ;  /* 0x0000000400107224 */ /* 0x000fe200078e0210 */
[----:B------:R-:W-:Y:S01]  /*3ee0*/  ISETP.GE.AND P1, PT, R10, RZ, PT ;  /* 0x000000ff0a00720c */ /* 0x000fe20003f26270 */
[----:B------:R-:W-:Y:S01]  /*3ef0*/  @!P4 IMAD.IADD R17, R17, 0x1, -R0 ;  /* 0x000000011111c824 */ /* 0x000fe200078e0a00 */
[----:B-1----:R-:W-:Y:S01]  /*3f00*/  IADD3 R8, R29, 0x1bb, RZ ;  /* 0x000001bb1d087810 */ /* 0x002fe20007ffe0ff */
[----:B------:R1:W-:Y:S01]  /*3f10*/  STL [R1+0x6f8], R5 ;  /* 0x0006f80501007387 */ /* 0x0003e20000100800 */
[----:B------:R-:W-:Y:S01]  /*3f20*/  IMAD.MOV.U32 R9, RZ, RZ, R2 ;  /* 0x000000ffff097224 */ /* 0x000fe200078e0002 */
[----:B------:R-:W-:-:S02]  /*3f30*/  ISETP.GT.U32.AND P6, PT, R0, R16, PT ;  /* 0x000000100000720c */ /* 0x000fc40003fc4070 */
[----:B------:R-:W-:Y:S01]  /*3f40*/  IABS R11, R8 ;  /* 0x00000008000b7213 */ /* 0x000fe20000000000 */
[----:B------:R-:W-:Y:S01]  /*3f50*/  @!P0 IMAD.IADD R6, R6, 0x1, -R0 ;  /* 0x0000000106068824 */ /* 0x000fe200078e0a00 */
[----:B------:R-:W-:Y:S01]  /*3f60*/  ISETP.GE.AND P0, PT, R8, RZ, PT ;  /* 0x000000ff0800720c */ /* 0x000fe20003f06270 */
[----:B------:R-:W-:Y:S01]  /*3f70*/  @!P5 IMAD.MOV R9, RZ, RZ, -R9 ;  /* 0x000000ffff09d224 */ /* 0x000fe200078e0a09 */
[----:B------:R-:W-:Y:S01]  /*3f80*/  ISETP.GT.U32.AND P5, PT, R0, R17, PT ;  /* 0x000000110000720c */ /* 0x000fe20003fa4070 */
[----:B------:R-:W-:Y:S01]  /*3f90*/  IMAD.HI.U32 R4, R13, R11, RZ ;  /* 0x0000000b0d047227 */ /* 0x000fe200078e00ff */
[----:B------:R-:W-:Y:S02]  /*3fa0*/  ISETP.GE.AND P4, PT, R7, RZ, PT ;  /* 0x000000ff0700720c */ /* 0x000fe40003f86270 */
[----:B------:R-:W-:Y:S01]  /*3fb0*/  IADD3 R7, R29, 0x1b8, RZ ;  /* 0x000001b81d077810 */ /* 0x000fe20007ffe0ff */
[----:B-1----:R-:W-:Y:S01]  /*3fc0*/  IMAD.HI.U32 R5, R13, R15, RZ ;  /* 0x0000000f0d057227 */ /* 0x002fe200078e00ff */
[----:B------:R1:W-:Y:S01]  /*3fd0*/  STL [R1+0x6f0], R9 ;  /* 0x0006f00901007387 */ /* 0x0003e20000100800 */
[----:B------:R-:W-:-:S02]  /*3fe0*/  IADD3 R2, R29, 0x1b7, RZ ;  /* 0x000001b71d027810 */ /* 0x000fc40007ffe0ff */
[----:B------:R-:W-:Y:S01]  /*3ff0*/  IMAD.MOV R5, RZ, RZ, -R5 ;  /* 0x000000ffff057224 */ /* 0x000fe200078e0a05 */
[C---:B------:R-:W-:Y:S01]  /*4000*/  IADD3 R10, R29.reuse, 0x1b5, RZ ;  /* 0x000001b51d0a7810 */ /* 0x040fe20007ffe0ff */
[----:B------:R-:W-:Y:S02]  /*4010*/  IMAD.MOV R8, RZ, RZ, -R4 ;  /* 0x000000ffff087224 */ /* 0x000fe400078e0a04 */
[C---:B------:R-:W-:Y:S02]  /*4020*/  IMAD R15, R0.reuse, R5, R15 ;  /* 0x00000005000f7224 */ /* 0x040fe400078e020f */
[----:B------:R-:W-:Y:S01]  /*4030*/  IMAD R11, R0, R8, R11 ;  /* 0x00000008000b7224 */ /* 0x000fe200078e020b */
[----:B-1----:R-:W-:Y:S01]  /*4040*/  IABS R9, R7 ;  /* 0x0000000700097213 */ /* 0x002fe20000000000 */
[----:B------:R-:W-:Y:S01]  /*4050*/  IMAD.MOV.U32 R5, RZ, RZ, R6 ;  /* 0x000000ffff057224 */ /* 0x000fe200078e0006 */
[----:B------:R-:W-:Y:S01]  /*4060*/  IABS R6, R2 ;  /* 0x0000000200067213 */ /* 0x000fe20000000000 */
[--C-:B------:R-:W-:Y:S01]  /*4070*/  @!P6 IMAD.IADD R16, R16, 0x1, -R0.reuse ;  /* 0x000000011010e824 */ /* 0x100fe200078e0a00 */
[----:B------:R-:W-:Y:S01]  /*4080*/  IADD3 R8, R29, 0x1b6, RZ ;  /* 0x000001b61d087810 */ /* 0x000fe20007ffe0ff */
[----:B------:R-:W-:Y:S01]  /*4090*/  @!P2 IMAD.MOV R5, RZ, RZ, -R5 ;  /* 0x000000ffff05a224 */ /* 0x000fe200078e0a05 */
[C---:B------:R-:W-:Y:S01]  /*40a0*/  ISETP.GT.U32.AND P2, PT, R0.reuse, R11, PT ;  /* 0x0000000b0000720c */ /* 0x040fe20003f44070 */
[----:B------:R-:W-:Y:S01]  /*40b0*/  @!P5 IMAD.IADD R17, R17, 0x1, -R0 ;  /* 0x000000011111d824 */ /* 0x000fe200078e0a00 */
[C---:B------:R-:W-:Y:S01]  /*40c0*/  ISETP.GT.U32.AND P6, PT, R0.reuse, R16, PT ;  /* 0x000000100000720c */ /* 0x040fe20003fc4070 */
[----:B------:R-:W-:Y:S01]  /*40d0*/  IMAD.HI.U32 R4, R13, R14, RZ ;  /* 0x0000000e0d047227 */ /* 0x000fe200078e00ff */
[----:B------:R-:W-:Y:S01]  /*40e0*/  ISETP.GT.U32.AND P5, PT, R0, R15, PT ;  /* 0x0000000f0000720c */ /* 0x000fe20003fa4070 */
[----:B------:R1:W-:Y:S02]  /*40f0*/  STL [R1+0x6f4], R5 ;  /* 0x0006f40501007387 */ /* 0x0003e40000100800 */
[----:B------:R-:W-:-:S02]  /*4100*/  IMAD.MOV R4, RZ, RZ, -R4 ;  /* 0x000000ffff047224 */ /* 0x000fc400078e0a04 */
[----:B------:R-:W-:-:S04]  /*4110*/  IMAD.HI.U32 R12, R13, R9, RZ ;  /* 0x000000090d0c7227 */ /* 0x000fc800078e00ff */
[----:B------:R-:W-:Y:S01]  /*4120*/  IMAD R14, R0, R4, R14 ;  /* 0x00000004000e7224 */ /* 0x000fe200078e020e */
[----:B------:R-:W-:Y:S01]  /*4130*/  IABS R4, R10 ;  /* 0x0000000a00047213 */ /* 0x000fe20000000000 */
[--C-:B------:R-:W-:Y:S01]  /*4140*/  @!P2 IMAD.IADD R11, R11, 0x1, -R0.reuse ;  /* 0x000000010b0ba824 */ /* 0x100fe200078e0a00 */
[----:B------:R-:W-:Y:S01]  /*4150*/  ISETP.GE.AND P2, PT, R3, RZ, PT ;  /* 0x000000ff0300720c */ /* 0x000fe20003f46270 */
[--C-:B------:R-:W-:Y:S01]  /*4160*/  @!P6 IMAD.IADD R16, R16, 0x1, -R0.reuse ;  /* 0x000000011010e824 */ /* 0x100fe200078e0a00 */
[C---:B------:R-:W-:Y:S01]  /*4170*/  ISETP.GT.U32.AND P6, PT, R0.reuse, R14, PT ;  /* 0x0000000e0000720c */ /* 0x040fe20003fc4070 */
[----:B------:R-:W-:Y:S01]  /*4180*/  @!P5 IMAD.IADD R15, R15, 0x1, -R0 ;  /* 0x000000010f0fd824 */ /* 0x000fe200078e0a00 */
[----:B------:R-:W-:Y:S01]  /*4190*/  ISETP.GT.U32.AND P5, PT, R0, R11, PT ;  /* 0x0000000b0000720c */ /* 0x000fe20003fa4070 */
[----:B------:R-:W-:Y:S01]  /*41a0*/  IMAD.MOV R12, RZ, RZ, -R12 ;  /* 0x000000ffff0c7224 */ /* 0x000fe200078e0a0c */
[----:B-1----:R-:W-:Y:S01]  /*41b0*/  IABS R5, R8 ;  /* 0x0000000800057213 */ /* 0x002fe20000000000 */
[----:B------:R-:W-:-:S04]  /*41c0*/  IMAD.HI.U32 R3, R13, R6, RZ ;  /* 0x000000060d037227 */ /* 0x000fc800078e00ff */
[----:B------:R-:W-:Y:S02]  /*41d0*/  IMAD R9, R0, R12, R9 ;  /* 0x0000000c00097224 */ /* 0x000fe400078e0209 */
[----:B------:R-:W-:Y:S02]  /*41e0*/  IMAD.MOV.U32 R18, RZ, RZ, R16 ;  /* 0x000000ffff127224 */ /* 0x000fe400078e0010 */
[--C-:B------:R-:W-:Y:S01]  /*41f0*/  @!P6 IMAD.IADD R14, R14, 0x1, -R0.reuse ;  /* 0x000000010e0ee824 */ /* 0x100fe200078e0a00 */
[C---:B------:R-:W-:Y:S01]  /*4200*/  ISETP.GT.U32.AND P6, PT, R0.reuse, R15, PT ;  /* 0x0000000f0000720c */ /* 0x040fe20003fc4070 */
[----:B------:R-:W-:Y:S01]  /*4210*/  @!P5 IMAD.IADD R11, R11, 0x1, -R0 ;  /* 0x000000010b0bd824 */ /* 0x000fe200078e0a00 */
[C---:B------:R-:W-:Y:S01]  /*4220*/  ISETP.GT.U32.AND P5, PT, R0.reuse, R9, PT ;  /* 0x000000090000720c */ /* 0x040fe20003fa4070 */
[----:B------:R-:W-:Y:S02]  /*4230*/  IMAD.MOV R3, RZ, RZ, -R3 ;  /* 0x000000ffff037224 */ /* 0x000fe400078e0a03 */
[----:B------:R-:W-:Y:S01]  /*4240*/  IMAD.MOV.U32 R19, RZ, RZ, R17 ;  /* 0x000000ffff137224 */ /* 0x000fe200078e0011 */
[----:B------:R-:W-:Y:S01]  /*4250*/  IADD3 R17, R29, 0x1ae, RZ ;  /* 0x000001ae1d117810 */ /* 0x000fe20007ffe0ff */
[----:B------:R-:W-:Y:S01]  /*4260*/  @!P3 IMAD.MOV R18, RZ, RZ, -R18 ;  /* 0x000000ffff12b224 */ /* 0x000fe200078e0a12 */
[----:B------:R-:W-:Y:S01]  /*4270*/  ISETP.GE.AND P3, PT, R7, RZ, PT ;  /* 0x000000ff0700720c */ /* 0x000fe20003f66270 */
[----:B------:R-:W-:Y:S01]  /*4280*/  IMAD R6, R0, R3, R6 ;  /* 0x0000000300067224 */ /* 0x000fe200078e0206 */
[----:B------:R-:W-:Y:S01]  /*4290*/  IADD3 R3, R29, 0x1b4, RZ ;  /* 0x000001b41d037810 */ /* 0x000fe20007ffe0ff */
[----:B------:R-:W-:-:S04]  /*42a0*/  IMAD.HI.U32 R7, R13, R4, RZ ;  /* 0x000000040d077227 */ /* 0x000fc800078e00ff */
[----:B------:R-:W-:Y:S01]  /*42b0*/  @!P1 IMAD.MOV R19, RZ, RZ, -R19 ;  /* 0x000000ffff139224 */ /* 0x000fe200078e0a13 */
[C---:B------:R-:W-:Y:S01]  /*42c0*/  ISETP.GT.U32.AND P1, PT, R0.reuse, R14, PT ;  /* 0x0000000e0000720c */ /* 0x040fe20003f24070 */
[----:B------:R-:W-:Y:S02]  /*42d0*/  IMAD.MOV R7, RZ, RZ, -R7 ;  /* 0x000000ffff077224 */ /* 0x000fe400078e0a07 */
[--C-:B------:R-:W-:Y:S01]  /*42e0*/  @!P6 IMAD.IADD R15, R15, 0x1, -R0.reuse ;  /* 0x000000010f0fe824 */ /* 0x100fe200078e0a00 */
[C---:B------:R-:W-:Y:S01]  /*42f0*/  ISETP.GT.U32.AND P6, PT, R0.reuse, R6, PT ;  /* 0x000000060000720c */ /* 0x040fe20003fc4070 */
[----:B------:R-:W-:Y:S01]  /*4300*/  @!P5 IMAD.IADD R9, R9, 0x1, -R0 ;  /* 0x000000010909d824 */ /* 0x000fe200078e0a00 */
[----:B------:R-:W-:Y:S01]  /*4310*/  STL [R1+0x6b4], R19 ;  /* 0x0006b41301007387 */ /* 0x000fe20000100800 */
[----:B------:R-:W-:Y:S02]  /*4320*/  IMAD.MOV.U32 R16, RZ, RZ, R11 ;  /* 0x000000ffff107224 */ /* 0x000fe400078e000b */
[C---:B------:R-:W-:Y:S01]  /*4330*/  IMAD R4, R0.reuse, R7, R4 ;  /* 0x0000000700047224 */ /* 0x040fe200078e0204 */
[----:B------:R-:W-:Y:S01]  /*4340*/  IADD3 R7, R29, 0x1b3, RZ ;  /* 0x000001b31d077810 */ /* 0x000fe20007ffe0ff */
[----:B------:R-:W-:Y:S01]  /*4350*/  @!P0 IMAD.MOV R16, RZ, RZ, -R16 ;  /* 0x000000ffff108224 */ /* 0x000fe200078e0a10 */
[C---:B------:R-:W-:Y:S01]  /*4360*/  ISETP.GT.U32.AND P0, PT, R0.reuse, R9, PT ;  /* 0x000000090000720c */ /* 0x040fe20003f04070 */
[----:B------:R-:W-:Y:S01]  /*4370*/  IMAD.HI.U32 R12, R13, R5, RZ ;  /* 0x000000050d0c7227 */ /* 0x000fe200078e00ff */
[----:B------:R-:W-:Y:S03]  /*4380*/  STL [R1+0x6c4], R18 ;  /* 0x0006c41201007387 */ /* 0x000fe60000100800 */
[----:B------:R-:W-:Y:S01]  /*4390*/  @!P4 IMAD.MOV R15, RZ, RZ, -R15 ;  /* 0x000000ffff0fc224 */ /* 0x000fe200078e0a0f */
[----:B------:R-:W-:Y:S01]  /*43a0*/  ISETP.GT.U32.AND P4, PT, R0, R4, PT ;  /* 0x000000040000720c */ /* 0x000fe20003f84070 */
[----:B------:R-:W-:Y:S01]  /*43b0*/  IMAD.MOV R12, RZ, RZ, -R12 ;  /* 0x000000ffff0c7224 */ /* 0x000fe200078e0a0c */
[----:B------:R-:W-:Y:S01]  /*43c0*/  STL [R1+0x6e8], R16 ;  /* 0x0006e81001007387 */ /* 0x000fe20000100800 */
[--C-:B------:R-:W-:Y:S01]  /*43d0*/  @!P1 IMAD.IADD R14, R14, 0x1, -R0.reuse ;  /* 0x000000010e0e9824 */ /* 0x100fe200078e0a00 */
[----:B------:R-:W-:Y:S01]  /*43e0*/  ISETP.GE.AND P1, PT, R2, RZ, PT ;  /* 0x000000ff0200720c */ /* 0x000fe20003f26270 */
[----:B------:R-:W-:Y:S01]  /*43f0*/  IMAD R5, R0, R12, R5 ;  /* 0x0000000c00057224 */ /* 0x000fe200078e0205 */
[----:B------:R-:W-:Y:S01]  /*4400*/  IABS R2, R3 ;  /* 0x0000000300027213 */ /* 0x000fe20000000000 */
[----:B------:R-:W-:Y:S01]  /*4410*/  @!P6 IMAD.IADD R6, R6, 0x1, -R0 ;  /* 0x000000010606e824 */ /* 0x000fe200078e0a00 */
[----:B------:R-:W-:Y:S01]  /*4420*/  IABS R12, R7 ;  /* 0x00000007000c7213 */ /* 0x000fe20000000000 */
[----:B------:R-:W-:Y:S01]  /*4430*/  @!P2 IMAD.MOV R14, RZ, RZ, -R14 ;  /* 0x000000ffff0ea224 */ /* 0x000fe200078e0a0e */
[C---:B------:R-:W-:Y:S01]  /*4440*/  ISETP.GT.U32.AND P5, PT, R0.reuse, R5, PT ;  /* 0x000000050000720c */ /* 0x040fe20003fa4070 */
[----:B------:R-:W-:Y:S01]  /*4450*/  @!P0 IMAD.IADD R9, R9, 0x1, -R0 ;  /* 0x0000000109098824 */ /* 0x000fe200078e0a00 */
[----:B------:R-:W-:Y:S01]  /*4460*/  ISETP.GT.U32.AND P6, PT, R0, R6, PT ;  /* 0x000000060000720c */ /* 0x000fe20003fc4070 */
[----:B------:R-:W-:Y:S01]  /*4470*/  IMAD.HI.U32 R11, R13, R2, RZ ;  /* 0x000000020d0b7227 */ /* 0x000fe200078e00ff */
[----:B------:R-:W-:Y:S01]  /*4480*/  STL [R1+0x6cc], R15 ;  /* 0x0006cc0f01007387 */ /* 0x000fe20000100800 */
[----:B------:R-:W-:-:S02]  /*4490*/  ISETP.GE.AND P2, PT, R8, RZ, PT ;  /* 0x000000ff0800720c */ /* 0x000fc40003f46270 */
[----:B------:R-:W-:Y:S01]  /*44a0*/  @!P4 IMAD.IADD R4, R4, 0x1, -R0 ;  /* 0x000000010404c824 */ /* 0x000fe200078e0a00 */
[----:B------:R1:W-:Y:S01]  /*44b0*/  STL [R1+0x6d0], R14 ;  /* 0x0006d00e01007387 */ /* 0x0003e20000100800 */
[----:B------:R-:W-:Y:S01]  /*44c0*/  IMAD.MOV R11, RZ, RZ, -R11 ;  /* 0x000000ffff0b7224 */ /* 0x000fe200078e0a0b */
[----:B------:R-:W-:Y:S01]  /*44d0*/  ISETP.GE.AND P0, PT, R10, RZ, PT ;  /* 0x000000ff0a00720c */ /* 0x000fe20003f06270 */
[----:B------:R-:W-:Y:S01]  /*44e0*/  IMAD.MOV.U32 R8, RZ, RZ, R12 ;  /* 0x000000ffff087224 */ /* 0x000fe200078e000c */
[----:B------:R-:W-:Y:S01]  /*44f0*/  ISETP.GE.AND P4, PT, R3, RZ, PT ;  /* 0x000000ff0300720c */ /* 0x000fe20003f86270 */
[----:B------:R-:W-:Y:S01]  /*4500*/  IMAD R2, R0, R11, R2 ;  /* 0x0000000b00027224 */ /* 0x000fe200078e0202 */
[----:B------:R-:W-:Y:S01]  /*4510*/  IADD3 R12, R29, 0x1b2, RZ ;  /* 0x000001b21d0c7810 */ /* 0x000fe20007ffe0ff */
[----:B------:R-:W-:Y:S01]  /*4520*/  IMAD.HI.U32 R10, R13, R8, RZ ;  /* 0x000000080d0a7227 */ /* 0x000fe200078e00ff */
[----:B------:R-:W-:-:S03]  /*4530*/  IADD3 R11, R29, 0x1ad, RZ ;  /* 0x000001ad1d0b7810 */ /* 0x000fc60007ffe0ff */
[----:B-1----:R-:W-:Y:S01]  /*4540*/  IMAD.MOV.U32 R14, RZ, RZ, R9 ;  /* 0x000000ffff0e7224 */ /* 0x002fe200078e0009 */
[----:B------:R-:W-:Y:S01]  /*4550*/  IADD3 R9, R29, 0x1b1, RZ ;  /* 0x000001b11d097810 */ /* 0x000fe20007ffe0ff */
[----:B------:R-:W-:Y:S01]  /*4560*/  @!P5 IMAD.IADD R5, R5, 0x1, -R0 ;  /* 0x000000010505d824 */ /* 0x000fe200078e0a00 */
[----:B------:R-:W-:Y:S01]  /*4570*/  IABS R15, R11 ;  /* 0x0000000b000f7213 */ /* 0x000fe20000000000 */
[----:B------:R-:W-:Y:S01]  /*4580*/  @!P3 IMAD.MOV R14, RZ, RZ, -R14 ;  /* 0x000000ffff0eb224 */ /* 0x000fe200078e0a0e */
[----:B------:R-:W-:Y:S01]  /*4590*/  ISETP.GT.U32.AND P3, PT, R0, R4, PT ;  /* 0x000000040000720c */ /* 0x000fe20003f64070 */
[----:B------:R-:W-:Y:S01]  /*45a0*/  @!P6 IMAD.IADD R6, R6, 0x1, -R0 ;  /* 0x000000010606e824 */ /* 0x000fe200078e0a00 */
[C---:B------:R-:W-:Y:S01]  /*45b0*/  ISETP.GT.U32.AND P6, PT, R0.reuse, R2, PT ;  /* 0x000000020000720c */ /* 0x040fe20003fc4070 */
[----:B------:R-:W-:Y:S01]  /*45c0*/  IMAD.MOV R10, RZ, RZ, -R10 ;  /* 0x000000ffff0a7224 */ /* 0x000fe200078e0a0a */
[C---:B------:R-:W-:Y:S01]  /*45d0*/  ISETP.GT.U32.AND P5, PT, R0.reuse, R5, PT ;  /* 0x000000050000720c */ /* 0x040fe20003fa4070 */
[----:B------:R-:W-:Y:S01]  /*45e0*/  @!P1 IMAD.MOV R6, RZ, RZ, -R6 ;  /* 0x000000ffff069224 */ /* 0x000fe200078e0a06 */
[----:B------:R-:W-:Y:S01]  /*45f0*/  STL [R1+0x6d4], R14 ;  /* 0x0006d40e01007387 */ /* 0x000fe20000100800 */
[----:B------:R-:W-:Y:S01]  /*4600*/  IMAD R3, R0, R10, R8 ;  /* 0x0000000a00037224 */ /* 0x000fe200078e0208 */
[----:B------:R-:W-:-:S02]  /*4610*/  ISETP.GE.AND P1, PT, R12, RZ, PT ;  /* 0x000000ff0c00720c */ /* 0x000fc40003f26270 */
[----:B------:R1:W-:Y:S01]  /*4620*/  STL [R1+0x6d8], R6 ;  /* 0x0006d80601007387 */ /* 0x0003e20000100800 */
[----:B------:R-:W-:Y:S02]  /*4630*/  IABS R12, R12 ;  /* 0x0000000c000c7213 */ /* 0x000fe40000000000 */
[--C-:B------:R-:W-:Y:S01]  /*4640*/  @!P3 IMAD.IADD R4, R4, 0x1, -R0.reuse ;  /* 0x000000010404b824 */ /* 0x100fe200078e0a00 */
[----:B------:R-:W-:Y:S01]  /*4650*/  ISETP.GT.U32.AND P3, PT, R0, R3, PT ;  /* 0x000000030000720c */ /* 0x000fe20003f64070 */
[--C-:B------:R-:W-:Y:S01]  /*4660*/  @!P6 IMAD.IADD R2, R2, 0x1, -R0.reuse ;  /* 0x000000010202e824 */ /* 0x100fe200078e0a00 */
[----:B------:R-:W-:Y:S01]  /*4670*/  IADD3 R8, R29, 0x1af, RZ ;  /* 0x000001af1d087810 */ /* 0x000fe20007ffe0ff */
[----:B------:R-:W-:Y:S01]  /*4680*/  @!P5 IMAD.IADD R5, R5, 0x1, -R0 ;  /* 0x000000010505d824 */ /* 0x000fe200078e0a00 */
[----:B------:R-:W-:Y:S01]  /*4690*/  ISETP.GE.AND P5, PT, R7, RZ, PT ;  /* 0x000000ff0700720c */ /* 0x000fe20003fa6270 */
[----:B-1----:R-:W-:Y:S01]  /*46a0*/  IMAD.MOV.U32 R6, RZ, RZ, R4 ;  /* 0x000000ffff067224 */ /* 0x002fe200078e0004 */
[----:B------:R-:W-:Y:S01]  /*46b0*/  ISETP.GT.U32.AND P6, PT, R0, R2, PT ;  /* 0x000000020000720c */ /* 0x000fe20003fc4070 */
[----:B------:R-:W-:Y:S01]  /*46c0*/  @!P2 IMAD.MOV R5, RZ, RZ, -R5 ;  /* 0x000000ffff05a224 */ /* 0x000fe200078e0a05 */
[----:B------:R-:W-:Y:S01]  /*46d0*/  IADD3 R7, R29, 0x1b0, RZ ;  /* 0x000001b01d077810 */ /* 0x000fe20007ffe0ff */
[----:B------:R-:W-:Y:S01]  /*46e0*/  @!P0 IMAD.MOV R6, RZ, RZ, -R6 ;  /* 0x000000ffff068224 */ /* 0x000fe200078e0a06 */
[----:B------:R-:W-:-:S03]  /*46f0*/  ISETP.GE.AND P2, PT, R9, RZ, PT ;  /* 0x000000ff0900720c */ /* 0x000fc60003f46270 */
[--C-:B------:R-:W-:Y:S01]  /*4700*/  @!P3 IMAD.IADD R3, R3, 0x1, -R0.reuse ;  /* 0x000000010303b824 */ /* 0x100fe200078e0a00 */
[----:B------:R-:W-:Y:S01]  /*4710*/  STL [R1+0x6e0], R5 ;  /* 0x0006e00501007387 */ /* 0x000fe20000100800 */
[----:B------:R-:W-:Y:S02]  /*4720*/  ISETP.GE.AND P0, PT, R7, RZ, PT ;  /* 0x000000ff0700720c */ /* 0x000fe40003f06270 */
[----:B------:R-:W-:Y:S01]  /*4730*/  IABS R7, R7 ;  /* 0x0000000700077213 */ /* 0x000fe20000000000 */
[----:B------:R1:W-:Y:S01]  /*4740*/  STL [R1+0x6e4], R6 ;  /* 0x0006e40601007387 */ /* 0x0003e20000100800 */
[----:B------:R-:W-:Y:S01]  /*4750*/  ISETP.GT.U32.AND P3, PT, R0, R3, PT ;  /* 0x000000030000720c */ /* 0x000fe20003f64070 */
[----:B------:R-:W-:Y:S01]  /*4760*/  @!P6 IMAD.IADD R2, R2, 0x1, -R0 ;  /* 0x000000010202e824 */ /* 0x000fe200078e0a00 */
[----:B------:R-:W-:Y:S01]  /*4770*/  IABS R9, R9 ;  /* 0x0000000900097213 */ /* 0x000fe20000000000 */
[----:B------:R-:W-:Y:S01]  /*4780*/  IMAD.HI.U32 R4, R13, R7, RZ ;  /* 0x000000070d047227 */ /* 0x000fe200078e00ff */
[----:B------:R-:W-:-:S02]  /*4790*/  ISETP.GE.AND P6, PT, R8, RZ, PT ;  /* 0x000000ff0800720c */ /* 0x000fc40003fc6270 */
[----:B------:R-:W-:Y:S01]  /*47a0*/  IABS R8, R8 ;  /* 0x0000000800087213 */ /* 0x000fe20000000000 */
[----:B------:R-:W-:Y:S02]  /*47b0*/  IMAD.MOV.U32 R10, RZ, RZ, R2 ;  /* 0x000000ffff0a7224 */ /* 0x000fe400078e0002 */
[----:B-1----:R-:W-:-:S04]  /*47c0*/  IMAD.HI.U32 R6, R13, R12, RZ ;  /* 0x0000000c0d067227 */ /* 0x002fc800078e00ff */
[----:B------:R-:W-:Y:S02]  /*47d0*/  IMAD.MOV R6, RZ, RZ, -R6 ;  /* 0x000000ffff067224 */ /* 0x000fe400078e0a06 */
[----:B------:R-:W-:Y:S02]  /*47e0*/  IMAD.MOV R4, RZ, RZ, -R4 ;  /* 0x000000ffff047224 */ /* 0x000fe400078e0a04 */
[C---:B------:R-:W-:Y:S02]  /*47f0*/  IMAD R12, R0.reuse, R6, R12 ;  /* 0x00000006000c7224 */ /* 0x040fe400078e020c */
[----:B------:R-:W-:Y:S02]  /*4800*/  @!P4 IMAD.MOV R10, RZ, RZ, -R10 ;  /* 0x000000ffff0ac224 */ /* 0x000fe400078e0a0a */
[----:B------:R-:W-:Y:S01]  /*4810*/  @!P3 IMAD.IADD R3, R3, 0x1, -R0 ;  /* 0x000000010303b824 */ /* 0x000fe200078e0a00 */
[C---:B------:R-:W-:Y:S01]  /*4820*/  ISETP.GT.U32.AND P4, PT, R0.reuse, R12, PT ;  /* 0x0000000c0000720c */ /* 0x040fe20003f84070 */
[----:B------:R-:W-:Y:S01]  /*4830*/  IMAD R7, R0, R4, R7 ;  /* 0x0000000400077224 */ /* 0x000fe200078e0207 */
[----:B------:R-:W-:Y:S01]  /*4840*/  STL [R1+0x6dc], R10 ;  /* 0x0006dc0a01007387 */ /* 0x000fe20000100800 */
[----:B------:R-:W-:Y:S01]  /*4850*/  IMAD.MOV.U32 R6, RZ, RZ, R3 ;  /* 0x000000ffff067224 */ /* 0x000fe200078e0003 */
[----:B------:R-:W-:Y:S01]  /*4860*/  IADD3 R4, R29, 0x1ab, RZ ;  /* 0x000001ab1d047810 */ /* 0x000fe20007ffe0ff */
[----:B------:R-:W-:-:S03]  /*4870*/  IMAD.HI.U32 R5, R13, R9, RZ ;  /* 0x000000090d057227 */ /* 0x000fc600078e00ff */
[----:B------:R-:W-:Y:S01]  /*4880*/  IABS R14, R4 ;  /* 0x00000004000e7213 */ /* 0x000fe20000000000 */
[----:B------:R-:W-:Y:S01]  /*4890*/  @!P5 IMAD.MOV R6, RZ, RZ, -R6 ;  /* 0x000000ffff06d224 */ /* 0x000fe200078e0a06 */
[----:B------:R-:W-:Y:S01]  /*48a0*/  ISETP.GT.U32.AND P5, PT, R0, R7, PT ;  /* 0x000000070000720c */ /* 0x000fe20003fa4070 */
[----:B------:R-:W-:Y:S02]  /*48b0*/  IMAD.MOV R5, RZ, RZ, -R5 ;  /* 0x000000ffff057224 */ /* 0x000fe400078e0a05 */
[----:B------:R-:W-:Y:S01]  /*48c0*/  @!P4 IMAD.IADD R12, R12, 0x1, -R0 ;  /* 0x000000010c0cc824 */ /* 0x000fe200078e0a00 */
[----:B------:R1:W-:Y:S01]  /*48d0*/  STL [R1+0x820], R6 ;  /* 0x0008200601007387 */ /* 0x0003e20000100800 */
[C---:B------:R-:W-:Y:S01]  /*48e0*/  IMAD R9, R0.reuse, R5, R9 ;  /* 0x0000000500097224 */ /* 0x040fe200078e0209 */
[----:B------:R-:W-:Y:S01]  /*48f0*/  IABS R5, R17 ;  /* 0x0000001100057213 */ /* 0x000fe20000000000 */
[----:B------:R-:W-:Y:S01]  /*4900*/  IMAD.HI.U32 R2, R13, R8, RZ ;  /* 0x000000080d027227 */ /* 0x000fe200078e00ff */
[----:B------:R-:W-:-:S02]  /*4910*/  ISETP.GT.U32.AND P4, PT, R0, R12, PT ;  /* 0x0000000c0000720c */ /* 0x000fc40003f84070 */
[C---:B------:R-:W-:Y:S01]  /*4920*/  ISETP.GT.U32.AND P3, PT, R0.reuse, R9, PT ;  /* 0x000000090000720c */ /* 0x040fe20003f64070 */
[----:B------:R-:W-:Y:S02]  /*4930*/  IMAD.MOV R2, RZ, RZ, -R2 ;  /* 0x000000ffff027224 */ /* 0x000fe400078e0a02 */
[----:B------:R-:W-:Y:S02]  /*4940*/  @!P5 IMAD.IADD R7, R7, 0x1, -R0 ;  /* 0x000000010707d824 */ /* 0x000fe400078e0a00 */
[C---:B------:R-:W-:Y:S01]  /*4950*/  IMAD R8, R0.reuse, R2, R8 ;  /* 0x0000000200087224 */ /* 0x040fe200078e0208 */
[----:B------:R-:W-:Y:S01]  /*4960*/  IADD3 R2, R29, 0x1ac, RZ ;  /* 0x000001ac1d027810 */ /* 0x000fe20007ffe0ff */
[----:B-1----:R-:W-:Y:S01]  /*4970*/  IMAD.HI.U32 R6, R13, R15, RZ ;  /* 0x0000000f0d067227 */ /* 0x002fe200078e00ff */
[----:B------:R-:W-:Y:S02]  /*4980*/  ISETP.GT.U32.AND P5, PT, R0, R7, PT ;  /* 0x000000070000720c */ /* 0x000fe40003fa4070 */
[----:B------:R-:W-:Y:S01]  /*4990*/  IABS R3, R2 ;  /* 0x0000000200037213 */ /* 0x000fe20000000000 */
[----:B------:R-:W-:-:S02]  /*49a0*/  IMAD.MOV R6, RZ, RZ, -R6 ;  /* 0x000000ffff067224 */ /* 0x000fc400078e0a06 */
[--C-:B------:R-:W-:Y:S02]  /*49b0*/  @!P3 IMAD.IADD R9, R9, 0x1, -R0.reuse ;  /* 0x000000010909b824 */ /* 0x100fe400078e0a00 */
[----:B------:R-:W-:Y:S01]  /*49c0*/  @!P4 IMAD.IADD R12, R12, 0x1, -R0 ;  /* 0x000000010c0cc824 */ /* 0x000fe200078e0a00 */
[C---:B------:R-:W-:Y:S01]  /*49d0*/  ISETP.GT.U32.AND P4, PT, R0.reuse, R8, PT ;  /* 0x000000080000720c */ /* 0x040fe20003f84070 */
[C---:B------:R-:W-:Y:S01]  /*49e0*/  IMAD R15, R0.reuse, R6, R15 ;  /* 0x00000006000f7224 */ /* 0x040fe200078e020f */
[----:B------:R-:W-:Y:S01]  /*49f0*/  ISETP.GT.U32.AND P3, PT, R0, R9, PT ;  /* 0x000000090000720c */ /* 0x000fe20003f64070 */
[----:B------:R-:W-:Y:S01]  /*4a00*/  IMAD.HI.U32 R10, R13, R5, RZ ;  /* 0x000000050d0a7227 */ /* 0x000fe200078e00ff */
[----:B------:R-:W-:-:S03]  /*4a10*/  IADD3 R6, R29, 0x1aa, RZ ;  /* 0x000001aa1d067810 */ /* 0x000fc60007ffe0ff */
[----:B------:R-:W-:Y:S01]  /*4a20*/  @!P5 IMAD.IADD R7, R7, 0x1, -R0 ;  /* 0x000000010707d824 */ /* 0x000fe200078e0a00 */
[C---:B------:R-:W-:Y:S01]  /*4a30*/  ISETP.GT.U32.AND P5, PT, R0.reuse, R15, PT ;  /* 0x0000000f0000720c */ /* 0x040fe20003fa4070 */
[----:B------:R-:W-:Y:S02]  /*4a40*/  IMAD.MOV R10, RZ, RZ, -R10 ;  /* 0x000000ffff0a7224 */ /* 0x000fe400078e0a0a */
[----:B------:R-:W-:Y:S01]  /*4a50*/  IMAD.MOV.U32 R18, RZ, RZ, R12 ;  /* 0x000000ffff127224 */ /* 0x000fe200078e000c */
[----:B------:R-:W-:Y:S01]  /*4a60*/  IABS R12, R6 ;  /* 0x00000006000c7213 */ /* 0x000fe20000000000 */
[----:B------:R-:W-:Y:S02]  /*4a70*/  IMAD R5, R0, R10, R5 ;  /* 0x0000000a00057224 */ /* 0x000fe400078e0205 */
[--C-:B------:R-:W-:Y:S01]  /*4a80*/  @!P4 IMAD.IADD R8, R8, 0x1, -R0.reuse ;  /* 0x000000010808c824 */ /* 0x100fe200078e0a00 */
[----:B------:R-:W-:Y:S01]  /*4a90*/  ISETP.GE.AND P4, PT, R17, RZ, PT ;  /* 0x000000ff1100720c */ /* 0x000fe20003f86270 */
[----:B------:R-:W-:Y:S01]  /*4aa0*/  @!P3 IMAD.IADD R9, R9, 0x1, -R0 ;  /* 0x000000010909b824 */ /* 0x000fe200078e0a00 */
[C---:B------:R-:W-:Y:S01]  /*4ab0*/  ISETP.GT.U32.AND P3, PT, R0.reuse, R5, PT ;  /* 0x000000050000720c */ /* 0x040fe20003f64070 */
[----:B------:R-:W-:Y:S01]  /*4ac0*/  @!P1 IMAD.MOV R18, RZ, RZ, -R18 ;  /* 0x000000ffff129224 */ /* 0x000fe200078e0a12 */
[----:B------:R-:W-:Y:S01]  /*4ad0*/  ISETP.GT.U32.AND P1, PT, R0, R8, PT ;  /* 0x000000080000720c */ /* 0x000fe20003f24070 */
[----:B------:R-:W-:-:S02]  /*4ae0*/  @!P5 IMAD.IADD R15, R15, 0x1, -R0 ;  /* 0x000000010f0fd824 */ /* 0x000fc400078e0a00 */
[C---:B------:R-:W-:Y:S01]  /*4af0*/  IMAD.HI.U32 R16, R13.reuse, R3, RZ ;  /* 0x000000030d107227 */ /* 0x040fe200078e00ff */
[----:B------:R1:W-:Y:S02]  /*4b00*/  STL [R1+0x6c8], R18 ;  /* 0x0006c81201007387 */ /* 0x0003e40000100800 */
[----:B------:R-:W-:Y:S01]  /*4b10*/  ISETP.GT.U32.AND P5, PT, R0, R15, PT ;  /* 0x0000000f0000720c */ /* 0x000fe20003fa4070 */
[----:B------:R-:W-:-:S04]  /*4b20*/  IMAD.HI.U32 R10, R13, R14, RZ ;  /* 0x0000000e0d0a7227 */ /* 0x000fc800078e00ff */
[----:B------:R-:W-:Y:S02]  /*4b30*/  IMAD.MOV R16, RZ, RZ, -R16 ;  /* 0x000000ffff107224 */ /* 0x000fe400078e0a10 */
[----:B------:R-:W-:Y:S02]  /*4b40*/  IMAD.MOV R10, RZ, RZ, -R10 ;  /* 0x000000ffff0a7224 */ /* 0x000fe400078e0a0a */
[----:B-1----:R-:W-:Y:S02]  /*4b50*/  IMAD.MOV.U32 R18, RZ, RZ, R9 ;  /* 0x000000ffff127224 */ /* 0x002fe400078e0009 */
[----:B------:R-:W-:-:S04]  /*4b60*/  IMAD.HI.U32 R9, R13, R12, RZ ;  /* 0x0000000c0d097227 */ /* 0x000fc800078e00ff */
[--C-:B------:R-:W-:Y:S01]  /*4b70*/  @!P3 IMAD.IADD R5, R5, 0x1, -R0.reuse ;  /* 0x000000010505b824 */ /* 0x100fe200078e0a00 */
[----:B------:R-:W-:Y:S01]  /*4b80*/  ISETP.GE.AND P3, PT, R11, RZ, PT ;  /* 0x000000ff0b00720c */ /* 0x000fe20003f66270 */
[----:B------:R-:W-:Y:S01]  /*4b90*/  IMAD R3, R0, R16, R3 ;  /* 0x0000001000037224 */ /* 0x000fe200078e0203 */
[----:B------:R-:W-:Y:S01]  /*4ba0*/  IADD3 R11, R29, 0x1a7, RZ ;  /* 0x000001a71d0b7810 */ /* 0x000fe20007ffe0ff */
[----:B------:R-:W-:Y:S02]  /*4bb0*/  @!P1 IMAD.IADD R8, R8, 0x1, -R0 ;  /* 0x0000000108089824 */ /* 0x000fe400078e0a00 */
[----:B------:R-:W-:Y:S01]  /*4bc0*/  IMAD.MOV R9, RZ, RZ, -R9 ;  /* 0x000000ffff097224 */ /* 0x000fe200078e0a09 */
[C---:B------:R-:W-:Y:S01]  /*4bd0*/  ISETP.GT.U32.AND P1, PT, R0.reuse, R3, PT ;  /* 0x000000030000720c */ /* 0x040fe20003f24070 */
[C---:B------:R-:W-:Y:S02]  /*4be0*/  IMAD R14, R0.reuse, R10, R14 ;  /* 0x0000000a000e7224 */ /* 0x040fe400078e020e */
[----:B------:R-:W-:Y:S01]  /*4bf0*/  @!P2 IMAD.MOV R18, RZ, RZ, -R18 ;  /* 0x000000ffff12a224 */ /* 0x000fe200078e0a12 */
[----:B------:R-:W-:Y:S01]  /*4c00*/  ISETP.GT.U32.AND P2, PT, R0, R5, PT ;  /* 0x000000050000720c */ /* 0x000fe20003f44070 */
[----:B------:R-:W-:-:S02]  /*4c10*/  IMAD.MOV.U32 R10, RZ, RZ, R8 ;  /* 0x000000ffff0a7224 */ /* 0x000fc400078e0008 */
[C---:B------:R-:W-:Y:S01]  /*4c20*/  IMAD R12, R0.reuse, R9, R12 ;  /* 0x00000009000c7224 */ /* 0x040fe200078e020c */
[----:B------:R-:W-:Y:S01]  /*4c30*/  STL [R1+0x6c0], R18 ;  /* 0x0006c01201007387 */ /* 0x000fe20000100800 */
[----:B------:R-:W-:Y:S01]  /*4c40*/  @!P6 IMAD.MOV R10, RZ, RZ, -R10 ;  /* 0x000000ffff0ae224 */ /* 0x000fe200078e0a0a */
[C---:B------:R-:W-:Y:S01]  /*4c50*/  ISETP.GT.U32.AND P6, PT, R0.reuse, R14, PT ;  /* 0x0000000e0000720c */ /* 0x040fe20003fc4070 */
[--C-:B------:R-:W-:Y:S01]  /*4c60*/  @!P5 IMAD.IADD R15, R15, 0x1, -R0.reuse ;  /* 0x000000010f0fd824 */ /* 0x100fe200078e0a00 */
[----:B------:R-:W-:Y:S01]  /*4c70*/  ISETP.GT.U32.AND P5, PT, R0, R12, PT ;  /* 0x0000000c0000720c */ /* 0x000fe20003fa4070 */
[----:B------:R-:W-:Y:S01]  /*4c80*/  @!P0 IMAD.MOV R7, RZ, RZ, -R7 ;  /* 0x000000ffff078224 */ /* 0x000fe200078e0a07 */
[----:B------:R-:W-:Y:S01]  /*4c90*/  ISETP.GE.AND P0, PT, R2, RZ, PT ;  /* 0x000000ff0200720c */ /* 0x000fe20003f06270 */
[--C-:B------:R-:W-:Y:S01]  /*4ca0*/  @!P1 IMAD.IADD R3, R3, 0x1, -R0.reuse ;  /* 0x0000000103039824 */ /* 0x100fe200078e0a00 */
[----:B------:R-:W-:Y:S01]  /*4cb0*/  IADD3 R2, R29, 0x1a9, RZ ;  /* 0x000001a91d027810 */ /* 0x000fe20007ffe0ff */
[--C-:B------:R-:W-:Y:S01]  /*4cc0*/  @!P2 IMAD.IADD R5, R5, 0x1, -R0.reuse ;  /* 0x000000010505a824 */ /* 0x100fe200078e0a00 */
[----:B------:R-:W-:Y:S01]  /*4cd0*/  ISETP.GE.AND P2, PT, R4, RZ, PT ;  /* 0x000000ff0400720c */ /* 0x000fe20003f46270 */
[----:B------:R1:W-:Y:S01]  /*4ce0*/  STL [R1+0x6bc], R7 ;  /* 0x0006bc0701007387 */ /* 0x0003e20000100800 */
[----:B------:R-:W-:Y:S01]  /*4cf0*/  IABS R8, R2 ;  /* 0x0000000200087213 */ /* 0x000fe20000000000 */
[----:B------:R-:W-:Y:S01]  /*4d00*/  IMAD.MOV.U32 R9, RZ, RZ, R5 ;  /* 0x000000ffff097224 */ /* 0x000fe200078e0005 */
[----:B------:R-:W-:Y:S01]  /*4d10*/  IADD3 R4, R29, 0x1a8, RZ ;  /* 0x000001a81d047810 */ /* 0x000fe20007ffe0ff */
[--C-:B------:R-:W-:Y:S01]  /*4d20*/  @!P6 IMAD.IADD R14, R14, 0x1, -R0.reuse ;  /* 0x000000010e0ee824 */ /* 0x100fe200078e0a00 */
[----:B------:R-:W-:Y:S01]  /*4d30*/  ISETP.GE.AND P1, PT, R6, RZ, PT ;  /* 0x000000ff0600720c */ /* 0x000fe20003f26270 */
[----:B------:R-:W-:Y:S01]  /*4d40*/  @!P5 IMAD.IADD R12, R12, 0x1, -R0 ;  /* 0x000000010c0cd824 */ /* 0x000fe200078e0a00 */
[----:B------:R-:W-:Y:S01]  /*4d50*/  IABS R6, R4 ;  /* 0x0000000400067213 */ /* 0x000fe20000000000 */
[----:B------:R-:W-:Y:S01]  /*4d60*/  @!P4 IMAD.MOV R9, RZ, RZ, -R9 ;  /* 0x000000ffff09c224 */ /* 0x000fe200078e0a09 */
[C---:B------:R-:W-:Y:S01]  /*4d70*/  ISETP.GT.U32.AND P6, PT, R0.reuse, R3, PT ;  /* 0x000000030000720c */ /* 0x040fe20003fc4070 */
[----:B-1----:R-:W-:Y:S01]  /*4d80*/  IMAD.HI.U32 R7, R13, R8, RZ ;  /* 0x000000080d077227 */ /* 0x002fe200078e00ff */
[C---:B------:R-:W-:Y:S01]  /*4d90*/  ISETP.GT.U32.AND P4, PT, R0.reuse, R12, PT ;  /* 0x0000000c0000720c */ /* 0x040fe20003f84070 */
[----:B------:R1:W-:Y:S01]  /*4da0*/  STL [R1+0x6b8], R10 ;  /* 0x0006b80a01007387 */ /* 0x0003e20000100800 */
[----:B------:R-:W-:Y:S01]  /*4db0*/  ISETP.GT.U32.AND P5, PT, R0, R14, PT ;  /* 0x0000000e0000720c */ /* 0x000fe20003fa4070 */
[----:B------:R-:W-:-:S02]  /*4dc0*/  IMAD.MOV R7, RZ, RZ, -R7 ;  /* 0x000000ffff077224 */ /* 0x000fc400078e0a07 */
[----:B------:R-:W-:Y:S01]  /*4dd0*/  IMAD.HI.U32 R5, R13, R6, RZ ;  /* 0x000000060d057227 */ /* 0x000fe200078e00ff */
[----:B------:R2:W-:Y:S03]  /*4de0*/  STL [R1+0x690], R9 ;  /* 0x0006900901007387 */ /* 0x0005e60000100800 */
[C---:B------:R-:W-:Y:S02]  /*4df0*/  IMAD R8, R0.reuse, R7, R8 ;  /* 0x0000000700087224 */ /* 0x040fe400078e0208 */
[----:B------:R-:W-:Y:S01]  /*4e00*/  IMAD.MOV R5, RZ, RZ, -R5 ;  /* 0x000000ffff057224 */ /* 0x000fe200078e0a05 */
[----:B-1----:R-:W-:Y:S01]  /*4e10*/  IABS R10, R11 ;  /* 0x0000000b000a7213 */ /* 0x002fe20000000000 */
[----:B------:R-:W-:Y:S01]  /*4e20*/  @!P6 IMAD.IADD R3, R3, 0x1, -R0 ;  /* 0x000000010303e824 */ /* 0x000fe200078e0a00 */
[C---:B------:R-:W-:Y:S01]  /*4e30*/  ISETP.GT.U32.AND P6, PT, R0.reuse, R8, PT ;  /* 0x000000080000720c */ /* 0x040fe20003fc4070 */
[----:B------:R-:W-:Y:S01]  /*4e40*/  IMAD R6, R0, R5, R6 ;  /* 0x0000000500067224 */ /* 0x000fe200078e0206 */
[----:B--2---:R-:W-:Y:S01]  /*4e50*/  IADD3 R9, R29, 0x1a6, RZ ;  /* 0x000001a61d097810 */ /* 0x004fe20007ffe0ff */
[----:B------:R-:W-:-:S02]  /*4e60*/  @!P4 IMAD.IADD R12, R12, 0x1, -R0 ;  /* 0x000000010c0cc824 */ /* 0x000fc400078e0a00 */
[----:B------:R-:W-:Y:S01]  /*4e70*/  IMAD.HI.U32 R5, R13, R10, RZ ;  /* 0x0000000a0d057227 */ /* 0x000fe200078e00ff */
[----:B------:R-:W-:Y:S02]  /*4e80*/  ISETP.GT.U32.AND P4, PT, R0, R6, PT ;  /* 0x000000060000720c */ /* 0x000fe40003f84070 */
[----:B------:R-:W-:Y:S01]  /*4e90*/  IABS R17, R9 ;  /* 0x0000000900117213 */ /* 0x000fe20000000000 */
[--C-:B------:R-:W-:Y:S01]  /*4ea0*/  @!P5 IMAD.IADD R14, R14, 0x1, -R0.reuse ;  /* 0x000000010e0ed824 */ /* 0x100fe200078e0a00 */
[----:B------:R-:W-:Y:S01]  /*4eb0*/  ISETP.GE.AND P5, PT, R2, RZ, PT ;  /* 0x000000ff0200720c */ /* 0x000fe20003fa6270 */
[----:B------:R-:W-:Y:S01]  /*4ec0*/  IMAD.MOV R5, RZ, RZ, -R5 ;  /* 0x000000ffff057224 */ /* 0x000fe200078e0a05 */
[----:B------:R-:W-:Y:S01]  /*4ed0*/  IADD3 R2, R29, 0x1a5, RZ ;  /* 0x000001a51d027810 */ /* 0x000fe20007ffe0ff */
[----:B------:R-:W-:Y:S01]  /*4ee0*/  @!P6 IMAD.IADD R8, R8, 0x1, -R0 ;  /* 0x000000010808e824 */ /* 0x000fe200078e0a00 */
[----:B------:R-:W-:Y:S01]  /*4ef0*/  ISETP.GE.AND P6, PT, R4, RZ, PT ;  /* 0x000000ff0400720c */ /* 0x000fe20003fc6270 */
[----:B------:R-:W-:Y:S01]  /*4f00*/  IMAD.HI.U32 R7, R13, R17, RZ ;  /* 0x000000110d077227 */ /* 0x000fe200078e00ff */
[----:B------:R-:W-:-:S03]  /*4f10*/  IADD3 R4, R29, 0x1a4, RZ ;  /* 0x000001a41d047810 */ /* 0x000fc60007ffe0ff */
[----:B------:R-:W-:Y:S02]  /*4f20*/  @!P4 IMAD.IADD R6, R6, 0x1, -R0 ;  /* 0x000000010606c824 */ /* 0x000fe400078e0a00 */
[----:B------:R-:W-:Y:S01]  /*4f30*/  @!P3 IMAD.MOV R15, RZ, RZ, -R15 ;  /* 0x000000ffff0fb224 */ /* 0x000fe200078e0a0f */
[C---:B------:R-:W-:Y:S01]  /*4f40*/  ISETP.GT.U32.AND P3, PT, R0.reuse, R8, PT ;  /* 0x000000080000720c */ /* 0x040fe20003f64070 */
[----:B------:R-:W-:Y:S01]  /*4f50*/  IMAD.MOV R7, RZ, RZ, -R7 ;  /* 0x000000ffff077224 */ /* 0x000fe200078e0a07 */
[C---:B------:R-:W-:Y:S01]  /*4f60*/  ISETP.GT.U32.AND P4, PT, R0.reuse, R6, PT ;  /* 0x000000060000720c */ /* 0x040fe20003f84070 */
[C---:B------:R-:W-:Y:S01]  /*4f70*/  IMAD R10, R0.reuse, R5, R10 ;  /* 0x00000005000a7224 */ /* 0x040fe200078e020a */
[----:B------:R-:W-:Y:S01]  /*4f80*/  IABS R5, R2 ;  /* 0x0000000200057213 */ /* 0x000fe20000000000 */
[----:B------:R-:W-:Y:S01]  /*4f90*/  IMAD.MOV.U32 R16, RZ, RZ, R3 ;  /* 0x000000ffff107224 */ /* 0x000fe200078e0003 */
[----:B------:R1:W-:Y:S01]  /*4fa0*/  STL [R1+0x694], R15 ;  /* 0x0006940f01007387 */ /* 0x0003e20000100800 */
[----:B------:R-:W-:Y:S01]  /*4fb0*/  IMAD R17, R0, R7, R17 ;  /* 0x0000000700117224 */ /* 0x000fe200078e0211 */
[----:B------:R-:W-:Y:S01]  /*4fc0*/  IABS R7, R4 ;  /* 0x0000000400077213 */ /* 0x000fe20000000000 */
[----:B------:R-:W-:-:S04]  /*4fd0*/  IMAD.HI.U32 R3, R13, R5, RZ ;  /* 0x000000050d037227 */ /* 0x000fc800078e00ff */
[----:B------:R-:W-:Y:S01]  /*4fe0*/  @!P0 IMAD.MOV R16, RZ, RZ, -R16 ;  /* 0x000000ffff108224 */ /* 0x000fe200078e0a10 */
[C---:B------:R-:W-:Y:S01]  /*4ff0*/  ISETP.GT.U32.AND P0, PT, R0.reuse, R10, PT ;  /* 0x0000000a0000720c */ /* 0x040fe20003f04070 */
[----:B------:R-:W-:Y:S01]  /*5000*/  @!P2 IMAD.MOV R14, RZ, RZ, -R14 ;  /* 0x000000ffff0ea224 */ /* 0x000fe200078e0a0e */
[----:B------:R-:W-:Y:S01]  /*5010*/  ISETP.GT.U32.AND P2, PT, R0, R17, PT ;  /* 0x000000110000720c */ /* 0x000fe20003f44070 */
[----:B-1----:R-:W-:Y:S01]  /*5020*/  IMAD.MOV.U32 R15, RZ, RZ, R12 ;  /* 0x000000ffff0f7224 */ /* 0x002fe200078e000c */
[----:B------:R-:W-:Y:S01]  /*5030*/  STL [R1+0x6b0], R16 ;  /* 0x0006b01001007387 */ /* 0x000fe20000100800 */
[----:B------:R-:W-:-:S03]  /*5040*/  IMAD.HI.U32 R12, R13, R7, RZ ;  /* 0x000000070d0c7227 */ /* 0x000fc600078e00ff */
[----:B------:R1:W-:Y:S01]  /*5050*/  STL [R1+0x69c], R14 ;  /* 0x00069c0e01007387 */ /* 0x0003e20000100800 */
[----:B------:R-:W-:Y:S01]  /*5060*/  @!P1 IMAD.MOV R15, RZ, RZ, -R15 ;  /* 0x000000ffff0f9224 */ /* 0x000fe200078e0a0f */
[----:B------:R-:W-:Y:S01]  /*5070*/  ISETP.GE.AND P1, PT, R11, RZ, PT ;  /* 0x000000ff0b00720c */ /* 0x000fe20003f26270 */
[----:B------:R-:W-:Y:S01]  /*5080*/  @!P3 IMAD.IADD R8, R8, 0x1, -R0 ;  /* 0x000000010808b824 */ /* 0x000fe200078e0a00 */
[----:B------:R-:W-:Y:S01]  /*5090*/  ISETP.GE.AND P3, PT, R9, RZ, PT ;  /* 0x000000ff0900720c */ /* 0x000fe20003f66270 */
[----:B------:R-:W-:Y:S01]  /*50a0*/  IMAD.MOV R3, RZ, RZ, -R3 ;  /* 0x000000ffff037224 */ /* 0x000fe200078e0a03 */
[----:B------:R2:W-:Y:S01]  /*50b0*/  STL [R1+0x6ac], R15 ;  /* 0x0006ac0f01007387 */ /* 0x0005e20000100800 */
[----:B------:R-:W-:Y:S02]  /*50c0*/  IMAD.MOV R12, RZ, RZ, -R12 ;  /* 0x000000ffff0c7224 */ /* 0x000fe400078e0a0c */
[----:B------:R-:W-:Y:S01]  /*50d0*/  @!P4 IMAD.IADD R6, R6, 0x1, -R0 ;  /* 0x000000010606c824 */ /* 0x000fe200078e0a00 */
[----:B------:R-:W-:Y:S01]  /*50e0*/  ISETP.GE.AND P4, PT, R2, RZ, PT ;  /* 0x000000ff0200720c */ /* 0x000fe20003f86270 */
[C---:B------:R-:W-:Y:S01]  /*50f0*/  IMAD R5, R0.reuse, R3, R5 ;  /* 0x0000000300057224 */ /* 0x040fe200078e0205 */
[C---:B------:R-:W-:Y:S01]  /*5100*/  IADD3 R2, R29.reuse, 0x1a3, RZ ;  /* 0x000001a31d027810 */ /* 0x040fe20007ffe0ff */
[----:B------:R-:W-:Y:S01]  /*5110*/  IMAD R7, R0, R12, R7 ;  /* 0x0000000c00077224 */ /* 0x000fe200078e0207 */
[----:B------:R-:W-:Y:S01]  /*5120*/  IADD3 R3, R29, 0x1a2, RZ ;  /* 0x000001a21d037810 */ /* 0x000fe20007ffe0ff */
[----:B-1----:R-:W-:Y:S01]  /*5130*/  IMAD.MOV.U32 R14, RZ, RZ, R6 ;  /* 0x000000ffff0e7224 */ /* 0x002fe200078e0006 */
[----:B------:R-:W-:Y:S01]  /*5140*/  IABS R9, R2 ;  /* 0x0000000200097213 */ /* 0x000fe20000000000 */
[----:B--2---:R-:W-:Y:S01]  /*5150*/  IMAD.MOV.U32 R15, RZ, RZ, R8 ;  /* 0x000000ffff0f7224 */ /* 0x004fe200078e0008 */
[----:B------:R-:W-:Y:S01]  /*5160*/  IABS R6, R3 ;  /* 0x0000000300067213 */ /* 0x000fe20000000000 */
[----:B------:R-:W-:-:S02]  /*5170*/  @!P2 IMAD.IADD R17, R17, 0x1, -R0 ;  /* 0x000000011111a824 */ /* 0x000fc400078e0a00 */
[----:B------:R-:W-:Y:S01]  /*5180*/  @!P5 IMAD.MOV R15, RZ, RZ, -R15 ;  /* 0x000000ffff0fd224 */ /* 0x000fe200078e0a0f */
[C---:B------:R-:W-:Y:S01]  /*5190*/  ISETP.GT.U32.AND P5, PT, R0.reuse, R5, PT ;  /* 0x000000050000720c */ /* 0x040fe20003fa4070 */
[----:B------:R-:W-:Y:S01]  /*51a0*/  @!P6 IMAD.MOV R14, RZ, RZ, -R14 ;  /* 0x000000ffff0ee224 */ /* 0x000fe200078e0a0e */
[----:B------:R-:W-:Y:S01]  /*51b0*/  ISETP.GT.U32.AND P6, PT, R0, R7, PT ;  /* 0x000000070000720c */ /* 0x000fe20003fc4070 */
[----:B------:R-:W-:Y:S01]  /*51c0*/  @!P0 IMAD.IADD R10, R10, 0x1, -R0 ;  /* 0x000000010a0a8824 */ /* 0x000fe200078e0a00 */
[C---:B------:R-:W-:Y:S01]  /*51d0*/  ISETP.GT.U32.AND P2, PT, R0.reuse, R17, PT ;  /* 0x000000110000720c */ /* 0x040fe20003f44070 */
[----:B------:R-:W-:Y:S01]  /*51e0*/  IMAD.HI.U32 R8, R13, R9, RZ ;  /* 0x000000090d087227 */ /* 0x000fe200078e00ff */
[----:B------:R-:W-:Y:S02]  /*51f0*/  STL [R1+0x6a0], R15 ;  /* 0x0006a00f01007387 */ /* 0x000fe40000100800 */
[----:B------:R-:W-:Y:S01]  /*5200*/  ISETP.GT.U32.AND P0, PT, R0, R10, PT ;  /* 0x0000000a0000720c */ /* 0x000fe20003f04070 */
[----:B------:R-:W-:Y:S01]  /*5210*/  IMAD.MOV R8, RZ, RZ, -R8 ;  /* 0x000000ffff087224 */ /* 0x000fe200078e0a08 */
[----:B------:R1:W-:Y:S03]  /*5220*/  STL [R1+0x6a8], R14 ;  /* 0x0006a80e01007387 */ /* 0x0003e60000100800 */
[----:B------:R-:W-:-:S02]  /*5230*/  @!P5 IMAD.IADD R5, R5, 0x1, -R0 ;  /* 0x000000010505d824 */ /* 0x000fc400078e0a00 */
[--C-:B------:R-:W-:Y:S02]  /*5240*/  @!P6 IMAD.IADD R7, R7, 0x1, -R0.reuse ;  /* 0x000000010707e824 */ /* 0x100fe400078e0a00 */
[----:B------:R-:W-:Y:S01]  /*5250*/  @!P2 IMAD.IADD R17, R17, 0x1, -R0 ;  /* 0x000000011111a824 */ /* 0x000fe200078e0a00 */
[C---:B------:R-:W-:Y:S01]  /*5260*/  ISETP.GT.U32.AND P5, PT, R0.reuse, R5, PT ;  /* 0x000000050000720c */ /* 0x040fe20003fa4070 */
[----:B------:R-:W-:Y:S01]  /*5270*/  IMAD R9, R0, R8, R9 ;  /* 0x0000000800097224 */ /* 0x000fe200078e0209 */
[----:B------:R-:W-:Y:S01]  /*5280*/  ISETP.GE.AND P2, PT, R2, RZ, PT ;  /* 0x000000ff0200720c */ /* 0x000fe20003f46270 */
[----:B------:R-:W-:Y:S01]  /*5290*/  IMAD.HI.U32 R2, R13, R6, RZ ;  /* 0x000000060d027227 */ /* 0x000fe200078e00ff */
[----:B------:R-:W-:Y:S02]  /*52a0*/  ISETP.GT.U32.AND P6, PT, R0, R7, PT ;  /* 0x000000070000720c */ /* 0x000fe40003fc4070 */
[----:B------:R-:W-:Y:S01]  /*52b0*/  IADD3 R8, R29, 0x19d, RZ ;  /* 0x0000019d1d087810 */ /* 0x000fe20007ffe0ff */
[----:B------:R-:W-:-:S02]  /*52c0*/  IMAD.MOV R2, RZ, RZ, -R2 ;  /* 0x000000ffff027224 */ /* 0x000fc400078e0a02 */
[----:B------:R-:W-:Y:S01]  /*52d0*/  @!P0 IMAD.IADD R10, R10, 0x1, -R0 ;  /* 0x000000010a0a8824 */ /* 0x000fe200078e0a00 */
[----:B------:R-:W-:Y:S01]  /*52e0*/  ISETP.GE.AND P0, PT, R4, RZ, PT ;  /* 0x000000ff0400720c */ /* 0x000fe20003f06270 */
[C---:B------:R-:W-:Y:S01]  /*52f0*/  IMAD R6, R0.reuse, R2, R6 ;  /* 0x0000000200067224 */ /* 0x040fe200078e0206 */
[----:B------:R-:W-:Y:S01]  /*5300*/  IADD3 R4, R29, 0x1a1, RZ ;  /* 0x000001a11d047810 */ /* 0x000fe20007ffe0ff */
[----:B------:R-:W-:Y:S01]  /*5310*/  @!P5 IMAD.IADD R5, R5, 0x1, -R0 ;  /* 0x000000010505d824 */ /* 0x000fe200078e0a00 */
[C---:B------:R-:W-:Y:S01]  /*5320*/  ISETP.GT.U32.AND P5, PT, R0.reuse, R9, PT ;  /* 0x000000090000720c */ /* 0x040fe20003fa4070 */
[----:B------:R-:W-:Y:S01]  /*5330*/  IMAD.MOV.U32 R11, RZ, RZ, R10 ;  /* 0x000000ffff0b7224 */ /* 0x000fe200078e000a */
[----:B-1----:R-:W-:Y:S01]  /*5340*/  IABS R14, R4 ;  /* 0x00000004000e7213 */ /* 0x002fe20000000000 */
[--C-:B------:R-:W-:Y:S01]  /*5350*/  @!P6 IMAD.IADD R7, R7, 0x1, -R0.reuse ;  /* 0x000000010707e824 */ /* 0x100fe200078e0a00 */
[----:B------:R-:W-:Y:S01]  /*5360*/  ISETP.GT.U32.AND P6, PT, R0, R6, PT ;  /* 0x000000060000720c */ /* 0x000fe20003fc4070 */
[----:B------:R-:W-:Y:S01]  /*5370*/  @!P1 IMAD.MOV R11, RZ, RZ, -R11 ;  /* 0x000000ffff0b9224 */ /* 0x000fe200078e0a0b */
[----:B------:R-:W-:Y:S01]  /*5380*/  IADD3 R10, R29, 0x1a0, RZ ;  /* 0x000001a01d0a7810 */ /* 0x000fe20007ffe0ff */
[----:B------:R-:W-:Y:S01]  /*5390*/  @!P3 IMAD.MOV R17, RZ, RZ, -R17 ;  /* 0x000000ffff11b224 */ /* 0x000fe200078e0a11 */
[----:B------:R-:W-:Y:S01]  /*53a0*/  ISETP.GE.AND P1, PT, R3, RZ, PT ;  /* 0x000000ff0300720c */ /* 0x000fe20003f26270 */
[----:B------:R-:W-:Y:S01]  /*53b0*/  IMAD.HI.U32 R3, R13, R14, RZ ;  /* 0x0000000e0d037227 */ /* 0x000fe200078e00ff */
[----:B------:R-:W-:Y:S01]  /*53c0*/  IABS R15, R10 ;  /* 0x0000000a000f7213 */ /* 0x000fe20000000000 */
[----:B------:R1:W-:Y:S01]  /*53d0*/  STL [R1+0x6a4], R11 ;  /* 0x0006a40b01007387 */ /* 0x0003e20000100800 */
[----:B------:R-:W-:Y:S01]  /*53e0*/  IADD3 R2, R29, 0x19e, RZ ;  /* 0x0000019e1d027810 */ /* 0x000fe20007ffe0ff */
[--C-:B------:R-:W-:Y:S01]  /*53f0*/  @!P5 IMAD.IADD R9, R9, 0x1, -R0.reuse ;  /* 0x000000010909d824 */ /* 0x100fe200078e0a00 */
[----:B------:R-:W-:Y:S01]  /*5400*/  ISETP.GE.AND P3, PT, R4, RZ, PT ;  /* 0x000000ff0400720c */ /* 0x000fe20003f66270 */
[----:B------:R-:W-:Y:S01]  /*5410*/  IMAD.MOV R3, RZ, RZ, -R3 ;  /* 0x000000ffff037224 */ /* 0x000fe200078e0a03 */
[----:B------:R2:W-:Y:S01]  /*5420*/  STL [R1+0x698], R17 ;  /* 0x0006981101007387 */ /* 0x0005e20000100800 */
[----:B------:R-:W-:Y:S01]  /*5430*/  @!P6 IMAD.IADD R6, R6, 0x1, -R0 ;  /* 0x000000010606e824 */ /* 0x000fe200078e0a00 */
[----:B------:R-:W-:Y:S01]  /*5440*/  ISETP.GT.U32.AND P6, PT, R0, R9, PT ;  /* 0x000000090000720c */ /* 0x000fe20003fc4070 */
[----:B------:R-:W-:Y:S01]  /*5450*/  IMAD.HI.U32 R18, R13, R15, RZ ;  /* 0x0000000f0d127227 */ /* 0x000fe200078e00ff */
[----:B-1----:R-:W-:-:S03]  /*5460*/  IADD3 R11, R29, 0x19f, RZ ;  /* 0x0000019f1d0b7810 */ /* 0x002fc60007ffe0ff */
[C---:B------:R-:W-:Y:S01]  /*5470*/  IMAD R14, R0.reuse, R3, R14 ;  /* 0x00000003000e7224 */ /* 0x040fe200078e020e */
[----:B------:R-:W-:Y:S01]  /*5480*/  IABS R3, R2 ;  /* 0x0000000200037213 */ /* 0x000fe20000000000 */
[----:B------:R-:W-:Y:S01]  /*5490*/  IMAD.MOV R18, RZ, RZ, -R18 ;  /* 0x000000ffff127224 */ /* 0x000fe200078e0a12 */
[----:B------:R-:W-:Y:S01]  /*54a0*/  IABS R12, R11 ;  /* 0x0000000b000c7213 */ /* 0x000fe20000000000 */
[----:B------:R-:W-:Y:S01]  /*54b0*/  IMAD.MOV.U32 R19, RZ, RZ, R5 ;  /* 0x000000ffff137224 */ /* 0x000fe200078e0005 */
[C---:B------:R-:W-:Y:S01]  /*54c0*/  ISETP.GT.U32.AND P5, PT, R0.reuse, R14, PT ;  /* 0x0000000e0000720c */ /* 0x040fe20003fa4070 */
[----:B------:R-:W-:Y:S01]  /*54d0*/  IMAD R4, R0, R18, R15 ;  /* 0x0000001200047224 */ /* 0x000fe200078e020f */
[----:B------:R-:W-:Y:S01]  /*54e0*/  IABS R15, R8 ;  /* 0x00000008000f7213 */ /* 0x000fe20000000000 */
[----:B------:R-:W-:-:S04]  /*54f0*/  IMAD.HI.U32 R16, R13, R12, RZ ;  /* 0x0000000c0d107227 */ /* 0x000fc800078e00ff */
[----:B--2---:R-:W-:Y:S02]  /*5500*/  IMAD.MOV.U32 R17, RZ, RZ, R3 ;  /* 0x000000ffff117224 */ /* 0x004fe400078e0003 */
[----:B------:R-:W-:Y:S02]  /*5510*/  IMAD.MOV R16, RZ, RZ, -R16 ;  /* 0x000000ffff107224 */ /* 0x000fe400078e0a10 */
[----:B------:R-:W-:Y:S01]  /*5520*/  @!P6 IMAD.IADD R9, R9, 0x1, -R0 ;  /* 0x000000010909e824 */ /* 0x000fe200078e0a00 */
[----:B------:R-:W-:Y:S01]  /*5530*/  ISETP.GT.U32.AND P6, PT, R0, R4, PT ;  /* 0x000000040000720c */ /* 0x000fe20003fc4070 */
[----:B------:R-:W-:-:S04]  /*5540*/  IMAD.HI.U32 R5, R13, R17, RZ ;  /* 0x000000110d057227 */ /* 0x000fc800078e00ff */
[C---:B------:R-:W-:Y:S02]  /*5550*/  IMAD R3, R0.reuse, R16, R12 ;  /* 0x0000001000037224 */ /* 0x040fe400078e020c */
[----:B------:R-:W-:Y:S01]  /*5560*/  @!P4 IMAD.MOV R19, RZ, RZ, -R19 ;  /* 0x000000ffff13c224 */ /* 0x000fe200078e0a13 */
[----:B------:R-:W-:Y:S01]  /*5570*/  ISETP.GT.U32.AND P4, PT, R0, R6, PT ;  /* 0x000000060000720c */ /* 0x000fe20003f84070 */
[----:B------:R-:W-:Y:S02]  /*5580*/  IMAD.MOV.U32 R16, RZ, RZ, R7 ;  /* 0x000000ffff107224 */ /* 0x000fe400078e0007 */
[----:B------:R-:W-:Y:S01]  /*5590*/  IMAD.MOV.U32 R12, RZ, RZ, R9 ;  /* 0x000000ffff0c7224 */ /* 0x000fe200078e0009 */
[----:B------:R-:W-:Y:S01]  /*55a0*/  STL [R1+0x68c], R19 ;  /* 0x00068c1301007387 */ /* 0x000fe20000100800 */
[----:B------:R-:W-:-:S04]  /*55b0*/  IMAD.HI.U32 R7, R13, R15, RZ ;  /* 0x0000000f0d077227 */ /* 0x000fc800078e00ff */
[----:B------:R-:W-:Y:S02]  /*55c0*/  IMAD.MOV R5, RZ, RZ, -R5 ;  /* 0x000000ffff057224 */ /* 0x000fe400078e0a05 */
[----:B------:R-:W-:Y:S02]  /*55d0*/  @!P5 IMAD.IADD R14, R14, 0x1, -R0 ;  /* 0x000000010e0ed824 */ /* 0x000fe400078e0a00 */
[----:B------:R-:W-:Y:S01]  /*55e0*/  @!P2 IMAD.MOV R12, RZ, RZ, -R12 ;  /* 0x000000ffff0ca224 */ /* 0x000fe200078e0a0c */
[C---:B------:R-:W-:Y:S01]  /*55f0*/  ISETP.GT.U32.AND P2, PT, R0.reuse, R3, PT ;  /* 0x000000030000720c */ /* 0x040fe20003f44070 */
[----:B------:R-:W-:Y:S01]  /*5600*/  IMAD.MOV R9, RZ, RZ, -R7 ;  /* 0x000000ffff097224 */ /* 0x000fe200078e0a07 */
[C---:B------:R-:W-:Y:S01]  /*5610*/  ISETP.GT.U32.AND P5, PT, R0.reuse, R14, PT ;  /* 0x0000000e0000720c */ /* 0x040fe20003fa4070 */
[----:B------:R-:W-:Y:S01]  /*5620*/  IMAD R7, R0, R5, R17 ;  /* 0x0000000500077224 */ /* 0x000fe200078e0211 */
[----:B------:R-:W-:Y:S01]  /*5630*/  IADD3 R5, R29, 0x19c, RZ ;  /* 0x0000019c1d057810 */ /* 0x000fe20007ffe0ff */
[----:B------:R-:W-:-:S02]  /*5640*/  @!P6 IMAD.IADD R4, R4, 0x1, -R0 ;  /* 0x000000010404e824 */ /* 0x000fc400078e0a00 */
[----:B------:R-:W-:Y:S01]  /*5650*/  @!P0 IMAD.MOV R16, RZ, RZ, -R16 ;  /* 0x000000ffff108224 */ /* 0x000fe200078e0a10 */
[----:B------:R-:W-:Y:S01]  /*5660*/  ISETP.GT.U32.AND P6, PT, R0, R7, PT ;  /* 0x000000070000720c */ /* 0x000fe20003fc4070 */
[--C-:B------:R-:W-:Y:S01]  /*5670*/  @!P4 IMAD.IADD R6, R6, 0x1, -R0.reuse ;  /* 0x000000010606c824 */ /* 0x100fe200078e0a00 */
[----:B------:R-:W-:Y:S02]  /*5680*/  ISETP.GE.AND P0, PT, R10, RZ, PT ;  /* 0x000000ff0a00720c */ /* 0x000fe40003f06270 */
[----:B------:R-:W-:Y:S01]  /*5690*/  STL [R1+0x688], R16 ;  /* 0x0006881001007387 */ /* 0x000fe20000100800 */
[--C-:B------:R-:W-:Y:S01]  /*56a0*/  @!P2 IMAD.IADD R3, R3, 0x1, -R0.reuse ;  /* 0x000000010303a824 */ /* 0x100fe200078e0a00 */
[----:B------:R-:W-:Y:S01]  /*56b0*/  ISETP.GT.U32.AND P2, PT, R0, R4, PT ;  /* 0x000000040000720c */ /* 0x000fe20003f44070 */
[----:B------:R-:W-:Y:S01]  /*56c0*/  @!P5 IMAD.IADD R14, R14, 0x1, -R0 ;  /* 0x000000010e0ed824 */ /* 0x000fe200078e0a00 */
[----:B------:R1:W-:Y:S01]  /*56d0*/  STL [R1+0x684], R12 ;  /* 0x0006840c01007387 */ /* 0x0003e20000100800 */
[----:B------:R-:W-:Y:S01]  /*56e0*/  ISETP.GE.AND P5, PT, R2, RZ, PT ;  /* 0x000000ff0200720c */ /* 0x000fe20003fa6270 */
[----:B------:R-:W-:Y:S01]  /*56f0*/  IMAD R2, R0, R9, R15 ;  /* 0x0000000900027224 */ /* 0x000fe200078e020f */
[----:B------:R-:W-:Y:S01]  /*5700*/  IABS R15, R5 ;  /* 0x00000005000f7213 */ /* 0x000fe20000000000 */
[----:B------:R-:W-:Y:S01]  /*5710*/  @!P3 IMAD.MOV R14, RZ, RZ, -R14 ;  /* 0x000000ffff0eb224 */ /* 0x000fe200078e0a0e */
[----:B------:R-:W-:Y:S01]  /*5720*/  IADD3 R10, R29, 0x19b, RZ ;  /* 0x0000019b1d0a7810 */ /* 0x000fe20007ffe0ff */
[----:B------:R-:W-:Y:S01]  /*5730*/  @!P6 IMAD.IADD R7, R7, 0x1, -R0 ;  /* 0x000000010707e824 */ /* 0x000fe200078e0a00 */
[----:B------:R-:W-:Y:S01]  /*5740*/  IADD3 R9, R29, 0x19a, RZ ;  /* 0x0000019a1d097810 */ /* 0x000fe20007ffe0ff */
[----:B------:R-:W-:Y:S01]  /*5750*/  IMAD.HI.U32 R17, R13, R15, RZ ;  /* 0x0000000f0d117227 */ /* 0x000fe200078e00ff */
[----:B------:R-:W-:-:S02]  /*5760*/  ISETP.GE.AND P4, PT, R11, RZ, PT ;  /* 0x000000ff0b00720c */ /* 0x000fc40003f86270 */
[C---:B------:R-:W-:Y:S01]  /*5770*/  ISETP.GT.U32.AND P6, PT, R0.reuse, R7, PT ;  /* 0x000000070000720c */ /* 0x040fe20003fc4070 */
[----:B-1----:R-:W-:Y:S01]  /*5780*/  IMAD.MOV.U32 R12, RZ, RZ, R6 ;  /* 0x000000ffff0c7224 */ /* 0x002fe200078e0006 */
[----:B------:R-:W-:Y:S01]  /*5790*/  IADD3 R11, R29, 0x199, RZ ;  /* 0x000001991d0b7810 */ /* 0x000fe20007ffe0ff */
[----:B------:R-:W-:Y:S01]  /*57a0*/  IMAD.MOV R17, RZ, RZ, -R17 ;  /* 0x000000ffff117224 */ /* 0x000fe200078e0a11 */
[----:B------:R-:W-:Y:S01]  /*57b0*/  IABS R16, R10 ;  /* 0x0000000a00107213 */ /* 0x000fe20000000000 */
[----:B------:R-:W-:Y:S01]  /*57c0*/  @!P1 IMAD.MOV R12, RZ, RZ, -R12 ;  /* 0x000000ffff0c9224 */ /* 0x000fe200078e0a0c */
[----:B------:R-:W-:Y:S01]  /*57d0*/  ISETP.GT.U32.AND P1, PT, R0, R3, PT ;  /* 0x000000030000720c */ /* 0x000fe20003f24070 */
[----:B------:R-:W-:Y:S01]  /*57e0*/  @!P2 IMAD.IADD R4, R4, 0x1, -R0 ;  /* 0x000000010404a824 */ /* 0x000fe200078e0a00 */
[----:B------:R-:W-:Y:S02]  /*57f0*/  ISETP.GT.U32.AND P2, PT, R0, R2, PT ;  /* 0x000000020000720c */ /* 0x000fe40003f44070 */
[----:B------:R-:W-:Y:S01]  /*5800*/  IABS R6, R9 ;  /* 0x0000000900067213 */ /* 0x000fe20000000000 */
[----:B------:R1:W-:Y:S01]  /*5810*/  STL [R1+0x680], R12 ;  /* 0x0006800c01007387 */ /* 0x0003e20000100800 */
[----:B------:R-:W-:-:S02]  /*5820*/  IMAD.MOV.U32 R19, RZ, RZ, R4 ;  /* 0x000000ffff137224 */ /* 0x000fc400078e0004 */
[----:B------:R-:W-:Y:S01]  /*5830*/  @!P6 IMAD.IADD R7, R7, 0x1, -R0 ;  /* 0x000000010707e824 */ /* 0x000fe200078e0a00 */
[----:B------:R2:W-:Y:S01]  /*5840*/  STL [R1+0x67c], R14 ;  /* 0x00067c0e01007387 */ /* 0x0005e20000100800 */
[----:B------:R-:W-:-:S04]  /*5850*/  IMAD.HI.U32 R18, R13, R6, RZ ;  /* 0x000000060d127227 */ /* 0x000fc800078e00ff */
[----:B------:R-:W-:Y:S01]  /*5860*/  @!P1 IMAD.IADD R3, R3, 0x1, -R0 ;  /* 0x0000000103039824 */ /* 0x000fe200078e0a00 */
[----:B------:R-:W-:Y:S01]  /*5870*/  ISETP.GE.AND P1, PT, R8, RZ, PT ;  /* 0x000000ff0800720c */ /* 0x000fe20003f26270 */
[----:B------:R-:W-:Y:S01]  /*5880*/  IMAD R8, R0, R17, R15 ;  /* 0x0000001100087224 */ /* 0x000fe200078e020f */
[----:B-1----:R-:W-:Y:S01]  /*5890*/  IABS R12, R11 ;  /* 0x0000000b000c7213 */ /* 0x002fe20000000000 */
[----:B------:R-:W-:-:S03]  /*58a0*/  IMAD.HI.U32 R15, R13, R16, RZ ;  /* 0x000000100d0f7227 */ /* 0x000fc600078e00ff */
[----:B------:R-:W-:Y:S01]  /*58b0*/  ISETP.GT.U32.AND P6, PT, R0, R8, PT ;  /* 0x000000080000720c */ /* 0x000fe20003fc4070 */
[----:B------:R-:W-:Y:S01]  /*58c0*/  @!P2 IMAD.IADD R2, R2, 0x1, -R0 ;  /* 0x000000010202a824 */ /* 0x000fe200078e0a00 */
[----:B------:R-:W-:Y:S01]  /*58d0*/  ISETP.GE.AND P2, PT, R5, RZ, PT ;  /* 0x000000ff0500720c */ /* 0x000fe20003f46270 */
[----:B------:R-:W-:Y:S01]  /*58e0*/  IMAD.HI.U32 R17, R13, R12, RZ ;  /* 0x0000000c0d117227 */ /* 0x000fe200078e00ff */
[----:B------:R-:W-:-:S03]  /*58f0*/  IADD3 R5, R29, 0x198, RZ ;  /* 0x000001981d057810 */ /* 0x000fc60007ffe0ff */
[----:B------:R-:W-:Y:S02]  /*5900*/  IMAD.MOV R15, RZ, RZ, -R15 ;  /* 0x000000ffff0f7224 */ /* 0x000fe400078e0a0f */
[----:B------:R-:W-:Y:S02]  /*5910*/  IMAD.MOV R18, RZ, RZ, -R18 ;  /* 0x000000ffff127224 */ /* 0x000fe400078e0a12 */
[----:B------:R-:W-:Y:S02]  /*5920*/  IMAD.MOV R17, RZ, RZ, -R17 ;  /* 0x000000ffff117224 */ /* 0x000fe400078e0a11 */
[----:B------:R-:W-:Y:S01]  /*5930*/  @!P6 IMAD.IADD R8, R8, 0x1, -R0 ;  /* 0x000000010808e824 */ /* 0x000fe200078e0a00 */
[C---:B------:R-:W-:Y:S01]  /*5940*/  ISETP.GT.U32.AND P6, PT, R0.reuse, R2, PT ;  /* 0x000000020000720c */ /* 0x040fe20003fc4070 */
[C---:B------:R-:W-:Y:S01]  /*5950*/  IMAD R15, R0.reuse, R15, R16 ;  /* 0x0000000f000f7224 */ /* 0x040fe200078e0210 */
[----:B------:R-:W-:Y:S01]  /*5960*/  IADD3 R16, R29, 0x197, RZ ;  /* 0x000001971d107810 */ /* 0x000fe20007ffe0ff */
[----:B------:R-:W-:-:S02]  /*5970*/  IMAD R6, R0, R18, R6 ;  /* 0x0000001200067224 */ /* 0x000fc400078e0206 */
[C---:B------:R-:W-:Y:S01]  /*5980*/  IMAD R12, R0.reuse, R17, R12 ;  /* 0x00000011000c7224 */ /* 0x040fe200078e020c */
[----:B------:R-:W-:Y:S01]  /*5990*/  IABS R17, R5 ;  /* 0x0000000500117213 */ /* 0x000fe20000000000 */
[----:B------:R-:W-:Y:S01]  /*59a0*/  @!P0 IMAD.MOV R19, RZ, RZ, -R19 ;  /* 0x000000ffff138224 */ /* 0x000fe200078e0a13 */
[C---:B------:R-:W-:Y:S01]  /*59b0*/  ISETP.GT.U32.AND P0, PT, R0.reuse, R8, PT ;  /* 0x000000080000720c */ /* 0x040fe20003f04070 */
[----:B------:R-:W-:Y:S01]  /*59c0*/  @!P4 IMAD.MOV R3, RZ, RZ, -R3 ;  /* 0x000000ffff03c224 */ /* 0x000fe200078e0a03 */
[C---:B------:R-:W-:Y:S01]  /*59d0*/  ISETP.GT.U32.AND P3, PT, R0.reuse, R15, PT ;  /* 0x0000000f0000720c */ /* 0x040fe20003f64070 */
[----:B------:R-:W-:Y:S01]  /*59e0*/  IMAD.MOV.U32 R4, RZ, RZ, R17 ;  /* 0x000000ffff047224 */ /* 0x000fe200078e0011 */
[----:B------:R-:W-:Y:S01]  /*59f0*/  ISETP.GT.U32.AND P4, PT, R0, R6, PT ;  /* 0x000000060000720c */ /* 0x000fe20003f84070 */
[--C-:B------:R-:W-:Y:S01]  /*5a00*/  @!P6 IMAD.IADD R2, R2, 0x1, -R0.reuse ;  /* 0x000000010202e824 */ /* 0x100fe200078e0a00 */
[----:B------:R-:W-:Y:S01]  /*5a10*/  ISETP.GT.U32.AND P6, PT, R0, R12, PT ;  /* 0x0000000c0000720c */ /* 0x000fe20003fc4070 */
[----:B------:R-:W-:Y:S01]  /*5a20*/  IMAD.MOV.U32 R17, RZ, RZ, R7 ;  /* 0x000000ffff117224 */ /* 0x000fe200078e0007 */
[----:B--2---:R-:W-:Y:S01]  /*5a30*/  IABS R14, R16 ;  /* 0x00000010000e7213 */ /* 0x004fe20000000000 */
[----:B------:R-:W-:Y:S01]  /*5a40*/  IMAD.HI.U32 R7, R13, R4, RZ ;  /* 0x000000040d077227 */ /* 0x000fe200078e00ff */
[----:B------:R-:W-:Y:S03]  /*5a50*/  STL [R1+0x678], R19 ;  /* 0x0006781301007387 */ /* 0x000fe60000100800 */
[----:B------:R-:W-:Y:S01]  /*5a60*/  IMAD.MOV R7, RZ, RZ, -R7 ;  /* 0x000000ffff077224 */ /* 0x000fe200078e0a07 */
[----:B------:R1:W-:Y:S01]  /*5a70*/  STL [R1+0x674], R3 ;  /* 0x0006740301007387 */ /* 0x0003e20000100800 */
[--C-:B------:R-:W-:Y:S01]  /*5a80*/  @!P0 IMAD.IADD R8, R8, 0x1, -R0.reuse ;  /* 0x0000000108088824 */ /* 0x100fe200078e0a00 */
[----:B------:R-:W-:Y:S01]  /*5a90*/  ISETP.GE.AND P0, PT, R9, RZ, PT ;  /* 0x000000ff0900720c */ /* 0x000fe20003f06270 */
[--C-:B------:R-:W-:Y:S01]  /*5aa0*/  @!P3 IMAD.IADD R15, R15, 0x1, -R0.reuse ;  /* 0x000000010f0fb824 */ /* 0x100fe200078e0a00 */
[----:B------:R-:W-:Y:S01]  /*5ab0*/  ISETP.GE.AND P3, PT, R11, RZ, PT ;  /* 0x000000ff0b00720c */ /* 0x000fe20003f66270 */
[----:B------:R-:W-:-:S02]  /*5ac0*/  @!P4 IMAD.IADD R6, R6, 0x1, -R0 ;  /* 0x000000010606c824 */ /* 0x000fc400078e0a00 */
[C---:B------:R-:W-:Y:S01]  /*5ad0*/  IMAD R7, R0.reuse, R7, R4 ;  /* 0x0000000700077224 */ /* 0x040fe200078e0204 */
[----:B------:R-:W-:Y:S01]  /*5ae0*/  ISETP.GT.U32.AND P4, PT, R0, R15, PT ;  /* 0x0000000f0000720c */ /* 0x000fe20003f84070 */
[----:B------:R-:W-:Y:S01]  /*5af0*/  IMAD.MOV.U32 R11, RZ, RZ, R8 ;  /* 0x000000ffff0b7224 */ /* 0x000fe200078e0008 */
[----:B------:R-:W-:Y:S01]  /*5b00*/  IADD3 R8, R29, 0x195, RZ ;  /* 0x000001951d087810 */ /* 0x000fe20007ffe0ff */
[----:B-1----:R-:W-:Y:S02]  /*5b10*/  IMAD.MOV.U32 R3, RZ, RZ, R14 ;  /* 0x000000ffff037224 */ /* 0x002fe400078e000e */
[----:B------:R-:W-:Y:S01]  /*5b20*/  @!P5 IMAD.MOV R17, RZ, RZ, -R17 ;  /* 0x000000ffff11d224 */ /* 0x000fe200078e0a11 */
[----:B------:R-:W-:Y:S01]  /*5b30*/  ISETP.GE.AND P5, PT, R10, RZ, PT ;  /* 0x000000ff0a00720c */ /* 0x000fe20003fa6270 */
[----:B------:R-:W-:Y:S01]  /*5b40*/  @!P6 IMAD.IADD R12, R12, 0x1, -R0 ;  /* 0x000000010c0ce824 */ /* 0x000fe200078e0a00 */
[----:B------:R-:W-:Y:S01]  /*5b50*/  ISETP.GT.U32.AND P6, PT, R0, R6, PT ;  /* 0x000000060000720c */ /* 0x000fe20003fc4070 */
[----:B------:R-:W-:Y:S01]  /*5b60*/  IMAD.HI.U32 R9, R13, R3, RZ ;  /* 0x000000030d097227 */ /* 0x000fe200078e00ff */
[----:B------:R1:W-:Y:S01]  /*5b70*/  STL [R1+0x670], R17 ;  /* 0x0006701101007387 */ /* 0x0003e20000100800 */
[----:B------:R-:W-:-:S02]  /*5b80*/  IADD3 R10, R29, 0x196, RZ ;  /* 0x000001961d0a7810 */ /* 0x000fc40007ffe0ff */
[----:B------:R-:W-:Y:S01]  /*5b90*/  @!P2 IMAD.MOV R11, RZ, RZ, -R11 ;  /* 0x000000ffff0ba224 */ /* 0x000fe200078e0a0b */
[C---:B------:R-:W-:Y:S01]  /*5ba0*/  ISETP.GT.U32.AND P2, PT, R0.reuse, R7, PT ;  /* 0x000000070000720c */ /* 0x040fe20003f44070 */
[----:B------:R-:W-:Y:S01]  /*5bb0*/  IMAD.MOV R9, RZ, RZ, -R9 ;  /* 0x000000ffff097224 */ /* 0x000fe200078e0a09 */
[----:B------:R-:W-:Y:S01]  /*5bc0*/  IABS R4, R10 ;  /* 0x0000000a00047213 */ /* 0x000fe20000000000 */
[----:B------:R-:W-:Y:S01]  /*5bd0*/  @!P4 IMAD.IADD R15, R15, 0x1, -R0 ;  /* 0x000000010f0fc824 */ /* 0x000fe200078e0a00 */
[----:B------:R-:W-:Y:S01]  /*5be0*/  ISETP.GE.AND P4, PT, R5, RZ, PT ;  /* 0x000000ff0500720c */ /* 0x000fe20003f86270 */
[----:B-1----:R-:W-:Y:S02]  /*5bf0*/  IMAD.MOV.U32 R17, RZ, RZ, R2 ;  /* 0x000000ffff117224 */ /* 0x002fe400078e0002 */
[C---:B------:R-:W-:Y:S01]  /*5c00*/  IMAD R2, R0.reuse, R9, R3 ;  /* 0x0000000900027224 */ /* 0x040fe200078e0203 */
[----:B------:R-:W-:Y:S01]  /*5c10*/  IADD3 R9, R29, 0x194, RZ ;  /* 0x000001941d097810 */ /* 0x000fe20007ffe0ff */
[----:B------:R-:W-:Y:S01]  /*5c20*/  @!P1 IMAD.MOV R17, RZ, RZ, -R17 ;  /* 0x000000ffff119224 */ /* 0x000fe200078e0a11 */
[----:B------:R-:W-:Y:S01]  /*5c30*/  ISETP.GT.U32.AND P1, PT, R0, R12, PT ;  /* 0x0000000c0000720c */ /* 0x000fe20003f24070 */
[----:B------:R-:W-:Y:S01]  /*5c40*/  @!P6 IMAD.IADD R6, R6, 0x1, -R0 ;  /* 0x000000010606e824 */ /* 0x000fe200078e0a00 */
[----:B------:R-:W-:Y:S01]  /*5c50*/  ISETP.GT.U32.AND P6, PT, R0, R2, PT ;  /* 0x000000020000720c */ /* 0x000fe20003fc4070 */
[----:B------:R-:W-:Y:S01]  /*5c60*/  IMAD.HI.U32 R14, R13, R4, RZ ;  /* 0x000000040d0e7227 */ /* 0x000fe200078e00ff */
[----:B------:R1:W-:Y:S01]  /*5c70*/  STL [R1+0x66c], R17 ;  /* 0x00066c1101007387 */ /* 0x0003e20000100800 */
[----:B------:R-:W-:-:S02]  /*5c80*/  IABS R5, R9 ;  /* 0x0000000900057213 */ /* 0x000fc40000000000 */
[----:B------:R-:W-:Y:S01]  /*5c90*/  @!P2 IMAD.IADD R7, R7, 0x1, -R0 ;  /* 0x000000010707a824 */ /* 0x000fe200078e0a00 */
[----:B------:R-:W-:Y:S01]  /*5ca0*/  IABS R3, R8 ;  /* 0x0000000800037213 */ /* 0x000fe20000000000 */
[----:B------:R-:W-:Y:S01]  /*5cb0*/  IMAD.MOV R14, RZ, RZ, -R14 ;  /* 0x000000ffff0e7224 */ /* 0x000fe200078e0a0e */
[----:B------:R2:W-:Y:S01]  /*5cc0*/  STL [R1+0x668], R11 ;  /* 0x0006680b01007387 */ /* 0x0005e20000100800 */
[----:B------:R-:W-:Y:S02]  /*5cd0*/  ISETP.GE.AND P2, PT, R10, RZ, PT ;  /* 0x000000ff0a00720c */ /* 0x000fe40003f46270 */
[----:B------:R-:W-:Y:S02]  /*5ce0*/  IMAD R4, R0, R14, R4 ;  /* 0x0000000e00047224 */ /* 0x000fe400078e0204 */
[----:B-1----:R-:W-:Y:S02]  /*5cf0*/  IMAD.MOV.U32 R17, RZ, RZ, R15 ;  /* 0x000000ffff117224 */ /* 0x002fe400078e000f */
[----:B------:R-:W-:-:S02]  /*5d00*/  IMAD.MOV.U32 R15, RZ, RZ, R6 ;  /* 0x000000ffff0f7224 */ /* 0x000fc400078e0006 */
[----:B------:R-:W-:Y:S01]  /*5d10*/  @!P5 IMAD.MOV R17, RZ, RZ, -R17 ;  /* 0x000000ffff11d224 */ /* 0x000fe200078e0a11 */
[C---:B------:R-:W-:Y:S01]  /*5d20*/  ISETP.GT.U32.AND P5, PT, R0.reuse, R7, PT ;  /* 0x000000070000720c */ /* 0x040fe20003fa4070 */
[----:B------:R-:W-:Y:S01]  /*5d30*/  @!P0 IMAD.MOV R15, RZ, RZ, -R15 ;  /* 0x000000ffff0f8224 */ /* 0x000fe200078e0a0f */
[----:B------:R-:W-:Y:S01]  /*5d40*/  ISETP.GT.U32.AND P0, PT, R0, R4, PT ;  /* 0x000000040000720c */ /* 0x000fe20003f04070 */
[----:B------:R-:W-:Y:S01]  /*5d50*/  @!P6 IMAD.IADD R2, R2, 0x1, -R0 ;  /* 0x000000010202e824 */ /* 0x000fe200078e0a00 */
[----:B------:R-:W-:Y:S01]  /*5d60*/  STL [R1+0x664], R17 ;  /* 0x0006641101007387 */ /* 0x000fe20000100800 */
[----:B------:R-:W-:-:S03]  /*5d70*/  IMAD.HI.U32 R6, R13, R5, RZ ;  /* 0x000000050d067227 */ /* 0x000fc600078e00ff */
[----:B------:R-:W-:Y:S01]  /*5d80*/  ISETP.GT.U32.AND P6, PT, R0, R2, PT ;  /* 0x000000020000720c */ /* 0x000fe20003fc4070 */
[----:B--2---:R-:W-:Y:S01]  /*5d90*/  IMAD.HI.U32 R11, R13, R3, RZ ;  /* 0x000000030d0b7227 */ /* 0x004fe200078e00ff */
[----:B------:R1:W-:Y:S03]  /*5da0*/  STL [R1+0x648], R15 ;  /* 0x0006480f01007387 */ /* 0x0003e60000100800 */
[----:B------:R-:W-:Y:S01]  /*5db0*/  @!P1 IMAD.IADD R12, R12, 0x1, -R0 ;  /* 0x000000010c0c9824 */ /* 0x000fe200078e0a00 */
[----:B------:R-:W-:Y:S01]  /*5dc0*/  ISETP.GE.AND P1, PT, R16, RZ, PT ;  /* 0x000000ff1000720c */ /* 0x000fe20003f26270 */
[----:B------:R-:W-:Y:S02]  /*5dd0*/  IMAD.MOV R6, RZ, RZ, -R6 ;  /* 0x000000ffff067224 */ /* 0x000fe400078e0a06 */
[----:B------:R-:W-:Y:S02]  /*5de0*/  @!P5 IMAD.IADD R7, R7, 0x1, -R0 ;  /* 0x000000010707d824 */ /* 0x000fe400078e0a00 */
[----:B------:R-:W-:Y:S01]  /*5df0*/  IMAD.MOV R10, RZ, RZ, -R11 ;  /* 0x000000ffff0a7224 */ /* 0x000fe200078e0a0b */
[----:B-1----:R-:W-:Y:S01]  /*5e00*/  IADD3 R15, R29, 0x18e, RZ ;  /* 0x0000018e1d0f7810 */ /* 0x002fe20007ffe0ff */
[----:B------:R-:W-:-:S02]  /*5e10*/  IMAD.MOV.U32 R11, RZ, RZ, R12 ;  /* 0x000000ffff0b7224 */ /* 0x000fc400078e000c */
[----:B------:R-:W-:Y:S02]  /*5e20*/  IMAD R5, R0, R6, R5 ;  /* 0x0000000600057224 */ /* 0x000fe400078e0205 */
[----:B------:R-:W-:Y:S02]  /*5e30*/  IMAD.MOV.U32 R12, RZ, RZ, R7 ;  /* 0x000000ffff0c7224 */ /* 0x000fe400078e0007 */
[----:B------:R-:W-:Y:S02]  /*5e40*/  @!P0 IMAD.IADD R4, R4, 0x1, -R0 ;  /* 0x0000000104048824 */ /* 0x000fe400078e0a00 */
[----:B------:R-:W-:Y:S01]  /*5e50*/  @!P4 IMAD.MOV R12, RZ, RZ, -R12 ;  /* 0x000000ffff0cc224 */ /* 0x000fe200078e0a0c */
[C---:B------:R-:W-:Y:S01]  /*5e60*/  ISETP.GT.U32.AND P4, PT, R0.reuse, R5, PT ;  /* 0x000000050000720c */ /* 0x040fe20003f84070 */
[C---:B------:R-:W-:Y:S01]  /*5e70*/  IMAD R3, R0.reuse, R10, R3 ;  /* 0x0000000a00037224 */ /* 0x040fe200078e0203 */
[----:B------:R-:W-:Y:S01]  /*5e80*/  ISETP.GT.U32.AND P0, PT, R0, R4, PT ;  /* 0x000000040000720c */ /* 0x000fe20003f04070 */
[----:B------:R-:W-:Y:S01]  /*5e90*/  @!P3 IMAD.MOV R11, RZ, RZ, -R11 ;  /* 0x000000ffff0bb224 */ /* 0x000fe200078e0a0b */
[----:B------:R-:W-:Y:S01]  /*5ea0*/  IADD3 R10, R29, 0x193, RZ ;  /* 0x000001931d0a7810 */ /* 0x000fe20007ffe0ff */
[----:B------:R-:W-:Y:S01]  /*5eb0*/  @!P6 IMAD.IADD R2, R2, 0x1, -R0 ;  /* 0x000000010202e824 */ /* 0x000fe200078e0a00 */
[----:B------:R-:W-:-:S02]  /*5ec0*/  ISETP.GT.U32.AND P5, PT, R0, R3, PT ;  /* 0x000000030000720c */ /* 0x000fc40003fa4070 */
[----:B------:R1:W-:Y:S01]  /*5ed0*/  STL [R1+0x64c], R11 ;  /* 0x00064c0b01007387 */ /* 0x0003e20000100800 */
[----:B------:R-:W-:Y:S02]  /*5ee0*/  IABS R18, R10 ;  /* 0x0000000a00127213 */ /* 0x000fe40000000000 */
[----:B------:R-:W-:Y:S01]  /*5ef0*/  ISETP.GE.AND P6, PT, R9, RZ, PT ;  /* 0x000000ff0900720c */ /* 0x000fe20003fc6270 */
[----:B------:R2:W-:Y:S01]  /*5f00*/  STL [R1+0x650], R12 ;  /* 0x0006500c01007387 */ /* 0x0005e20000100800 */
[----:B------:R-:W-:Y:S01]  /*5f10*/  IADD3 R9, R29, 0x192, RZ ;  /* 0x000001921d097810 */ /* 0x000fe20007ffe0ff */
[--C-:B------:R-:W-:Y:S01]  /*5f20*/  @!P4 IMAD.IADD R5, R5, 0x1, -R0.reuse ;  /* 0x000000010505c824 */ /* 0x100fe200078e0a00 */
[----:B------:R-:W-:Y:S01]  /*5f30*/  ISETP.GE.AND P3, PT, R8, RZ, PT ;  /* 0x000000ff0800720c */ /* 0x000fe20003f66270 */
[----:B------:R-:W-:Y:S01]  /*5f40*/  @!P0 IMAD.IADD R4, R4, 0x1, -R0 ;  /* 0x0000000104048824 */ /* 0x000fe200078e0a00 */
[----:B------:R-:W-:Y:S01]  /*5f50*/  IABS R19, R9 ;  /* 0x0000000900137213 */ /* 0x000fe20000000000 */
[----:B-1----:R-:W-:Y:S01]  /*5f60*/  IMAD.MOV.U32 R11, RZ, RZ, R2 ;  /* 0x000000ffff0b7224 */ /* 0x002fe200078e0002 */
[----:B------:R-:W-:Y:S01]  /*5f70*/  ISETP.GE.AND P0, PT, R9, RZ, PT ;  /* 0x000000ff0900720c */ /* 0x000fe20003f06270 */
[----:B------:R-:W-:Y:S01]  /*5f80*/  @!P5 IMAD.IADD R3, R3, 0x1, -R0 ;  /* 0x000000010303d824 */ /* 0x000fe200078e0a00 */
[----:B------:R-:W-:Y:S01]  /*5f90*/  ISETP.GT.U32.AND P4, PT, R0, R5, PT ;  /* 0x000000050000720c */ /* 0x000fe20003f84070 */
[----:B------:R-:W-:Y:S01]  /*5fa0*/  @!P1 IMAD.MOV R11, RZ, RZ, -R11 ;  /* 0x000000ffff0b9224 */ /* 0x000fe200078e0a0b */
[----:B------:R-:W-:Y:S01]  /*5fb0*/  ISETP.GE.AND P1, PT, R10, RZ, PT ;  /* 0x000000ff0a00720c */ /* 0x000fe20003f26270 */
[----:B------:R-:W-:Y:S01]  /*5fc0*/  IMAD.HI.U32 R10, R13, R18, RZ ;  /* 0x000000120d0a7227 */ /* 0x000fe200078e00ff */
[----:B------:R-:W-:-:S02]  /*5fd0*/  ISETP.GT.U32.AND P5, PT, R0, R3, PT ;  /* 0x000000030000720c */ /* 0x000fc40003fa4070 */
[----:B------:R-:W-:Y:S01]  /*5fe0*/  IADD3 R8, R29, 0x191, RZ ;  /* 0x000001911d087810 */ /* 0x000fe20007ffe0ff */
[----:B------:R-:W-:Y:S01]  /*5ff0*/  IMAD.MOV R9, RZ, RZ, -R10 ;  /* 0x000000ffff097224 */ /* 0x000fe200078e0a0a */
[----:B------:R1:W-:Y:S01]  /*6000*/  STL [R1+0x658], R11 ;  /* 0x0006580b01007387 */ /* 0x0003e20000100800 */
[----:B------:R-:W-:Y:S01]  /*6010*/  IMAD.HI.U32 R7, R13, R19, RZ ;  /* 0x000000130d077227 */ /* 0x000fe200078e00ff */
[----:B------:R-:W-:-:S03]  /*6020*/  IABS R6, R8 ;  /* 0x0000000800067213 */ /* 0x000fc60000000000 */
[C---:B------:R-:W-:Y:S01]  /*6030*/  IMAD R18, R0.reuse, R9, R18 ;  /* 0x0000000900127224 */ /* 0x040fe200078e0212 */
[C---:B------:R-:W-:Y:S01]  /*6040*/  IADD3 R9, R29.reuse, 0x18d, RZ ;  /* 0x0000018d1d097810 */ /* 0x040fe20007ffe0ff */
[----:B--2---:R-:W-:Y:S01]  /*6050*/  IMAD.MOV.U32 R12, RZ, RZ, R4 ;  /* 0x000000ffff0c7224 */ /* 0x004fe200078e0004 */
[C---:B------:R-:W-:Y:S01]  /*6060*/  IADD3 R4, R29.reuse, 0x18f, RZ ;  /* 0x0000018f1d047810 */ /* 0x040fe20007ffe0ff */
[----:B------:R-:W-:Y:S01]  /*6070*/  IMAD.MOV R7, RZ, RZ, -R7 ;  /* 0x000000ffff077224 */ /* 0x000fe200078e0a07 */
[----:B------:R-:W-:Y:S01]  /*6080*/  IABS R14, R9 ;  /* 0x00000009000e7213 */ /* 0x000fe20000000000 */
[----:B------:R-:W-:Y:S01]  /*6090*/  @!P2 IMAD.MOV R12, RZ, RZ, -R12 ;  /* 0x000000ffff0ca224 */ /* 0x000fe200078e0a0c */
[C---:B------:R-:W-:Y:S01]  /*60a0*/  ISETP.GT.U32.AND P2, PT, R0.reuse, R18, PT ;  /* 0x000000120000720c */ /* 0x040fe20003f44070 */
[C---:B------:R-:W-:Y:S01]  /*60b0*/  IMAD R19, R0.reuse, R7, R19 ;  /* 0x0000000700137224 */ /* 0x040fe200078e0213 */
[----:B------:R-:W-:Y:S01]  /*60c0*/  IADD3 R7, R29, 0x190, RZ ;  /* 0x000001901d077810 */ /* 0x000fe20007ffe0ff */
[--C-:B------:R-:W-:Y:S01]  /*60d0*/  @!P4 IMAD.IADD R5, R5, 0x1, -R0.reuse ;  /* 0x000000010505c824 */ /* 0x100fe200078e0a00 */
[----:B------:R2:W-:Y:S01]  /*60e0*/  STL [R1+0x65c], R12 ;  /* 0x00065c0c01007387 */ /* 0x0005e20000100800 */
[----:B------:R-:W-:Y:S01]  /*60f0*/  @!P5 IMAD.IADD R3, R3, 0x1, -R0 ;  /* 0x000000010303d824 */ /* 0x000fe200078e0a00 */
[----:B------:R-:W-:Y:S01]  /*6100*/  ISETP.GT.U32.AND P4, PT, R0, R19, PT ;  /* 0x000000130000720c */ /* 0x000fe20003f84070 */
[----:B------:R-:W-:Y:S01]  /*6110*/  IMAD.HI.U32 R2, R13, R6, RZ ;  /* 0x000000060d027227 */ /* 0x000fe200078e00ff */
[----:B------:R-:W-:-:S02]  /*6120*/  ISETP.GE.AND P5, PT, R8, RZ, PT ;  /* 0x000000ff0800720c */ /* 0x000fc40003fa6270 */
[----:B------:R-:W-:Y:S01]  /*6130*/  IABS R8, R4 ;  /* 0x0000000400087213 */ /* 0x000fe20000000000 */
[----:B-1----:R-:W-:Y:S02]  /*6140*/  IMAD.MOV.U32 R11, RZ, RZ, R3 ;  /* 0x000000ffff0b7224 */ /* 0x002fe400078e0003 */
[----:B------:R-:W-:Y:S01]  /*6150*/  @!P2 IMAD.IADD R18, R18, 0x1, -R0 ;  /* 0x000000011212a824 */ /* 0x000fe200078e0a00 */
[----:B--2---:R-:W-:Y:S01]  /*6160*/  IABS R12, R15 ;  /* 0x0000000f000c7213 */ /* 0x004fe20000000000 */
[----:B------:R-:W-:Y:S02]  /*6170*/  IMAD.MOV R2, RZ, RZ, -R2 ;  /* 0x000000ffff027224 */ /* 0x000fe400078e0a02 */
[----:B------:R-:W-:Y:S01]  /*6180*/  @!P3 IMAD.MOV R11, RZ, RZ, -R11 ;  /* 0x000000ffff0bb224 */ /* 0x000fe200078e0a0b */
[C---:B------:R-:W-:Y:S01]  /*6190*/  ISETP.GT.U32.AND P2, PT, R0.reuse, R18, PT ;  /* 0x000000120000720c */ /* 0x040fe20003f44070 */
[----:B------:R-:W-:Y:S01]  /*61a0*/  @!P4 IMAD.IADD R19, R19, 0x1, -R0 ;  /* 0x000000011313c824 */ /* 0x000fe200078e0a00 */
[----:B------:R-:W-:Y:S01]  /*61b0*/  ISETP.GE.AND P3, PT, R7, RZ, PT ;  /* 0x000000ff0700720c */ /* 0x000fe20003f66270 */
[C---:B------:R-:W-:Y:S01]  /*61c0*/  IMAD R2, R0.reuse, R2, R6 ;  /* 0x0000000200027224 */ /* 0x040fe200078e0206 */
[----:B------:R-:W-:Y:S01]  /*61d0*/  IABS R7, R7 ;  /* 0x0000000700077213 */ /* 0x000fe20000000000 */
[----:B------:R-:W-:Y:S01]  /*61e0*/  IMAD.MOV.U32 R16, RZ, RZ, R5 ;  /* 0x000000ffff107224 */ /* 0x000fe200078e0005 */
[C---:B------:R-:W-:Y:S01]  /*61f0*/  ISETP.GT.U32.AND P4, PT, R0.reuse, R19, PT ;  /* 0x000000130000720c */ /* 0x040fe20003f84070 */
[C---:B------:R-:W-:Y:S01]  /*6200*/  IMAD.HI.U32 R6, R13.reuse, R8, RZ ;  /* 0x000000080d067227 */ /* 0x040fe200078e00ff */
[----:B------:R1:W-:Y:S03]  /*6210*/  STL [R1+0x660], R11 ;  /* 0x0006600b01007387 */ /* 0x0003e60000100800 */
[----:B------:R-:W-:Y:S01]  /*6220*/  @!P6 IMAD.MOV R16, RZ, RZ, -R16 ;  /* 0x000000ffff10e224 */ /* 0x000fe200078e0a10 */
[----:B------:R-:W-:Y:S01]  /*6230*/  ISETP.GT.U32.AND P6, PT, R0, R2, PT ;  /* 0x000000020000720c */ /* 0x000fe20003fc4070 */
[----:B------:R-:W-:-:S03]  /*6240*/  IMAD.HI.U32 R10, R13, R7, RZ ;  /* 0x000000070d0a7227 */ /* 0x000fc600078e00ff */
[----:B------:R2:W-:Y:S01]  /*6250*/  STL [R1+0x654], R16 ;  /* 0x0006541001007387 */ /* 0x0005e20000100800 */
[----:B------:R-:W-:Y:S02]  /*6260*/  IMAD.MOV R10, RZ, RZ, -R10 ;  /* 0x000000ffff0a7224 */ /* 0x000fe400078e0a0a */
[----:B------:R-:W-:Y:S02]  /*6270*/  IMAD.MOV R6, RZ, RZ, -R6 ;  /* 0x000000ffff067224 */ /* 0x000fe400078e0a06 */
[----:B------:R-:W-:Y:S01]  /*6280*/  @!P2 IMAD.IADD R18, R18, 0x1, -R0 ;  /* 0x000000011212a824 */ /* 0x000fe200078e0a00 */
[----:B------:R-:W-:Y:S01]  /*6290*/  ISETP.GE.AND P2, PT, R4, RZ, PT ;  /* 0x000000ff0400720c */ /* 0x000fe20003f46270 */
[C---:B------:R-:W-:Y:S01]  /*62a0*/  IMAD R4, R0.reuse, R10, R7 ;  /* 0x0000000a00047224 */ /* 0x040fe200078e0207 */
[C---:B------:R-:W-:Y:S01]  /*62b0*/  IADD3 R10, R29.reuse, 0x18c, RZ ;  /* 0x0000018c1d0a7810 */ /* 0x040fe20007ffe0ff */
[C---:B------:R-:W-:Y:S01]  /*62c0*/  IMAD R8, R0.reuse, R6, R8 ;  /* 0x0000000600087224 */ /* 0x040fe200078e0208 */
[----:B------:R-:W-:Y:S01]  /*62d0*/  IADD3 R6, R29, 0x18b, RZ ;  /* 0x0000018b1d067810 */ /* 0x000fe20007ffe0ff */
[--C-:B------:R-:W-:Y:S01]  /*62e0*/  @!P4 IMAD.IADD R19, R19, 0x1, -R0.reuse ;  /* 0x000000011313c824 */ /* 0x100fe200078e0a00 */
[----:B------:R-:W-:Y:S01]  /*62f0*/  ISETP.GT.U32.AND P4, PT, R0, R4, PT ;  /* 0x000000040000720c */ /* 0x000fe20003f84070 */
[----:B------:R-:W-:Y:S01]  /*6300*/  @!P6 IMAD.IADD R2, R2, 0x1, -R0 ;  /* 0x000000010202e824 */ /* 0x000fe200078e0a00 */
[----:B------:R-:W-:Y:S01]  /*6310*/  ISETP.GT.U32.AND P6, PT, R0, R8, PT ;  /* 0x000000080000720c */ /* 0x000fe20003fc4070 */
[----:B-1----:R-:W-:Y:S01]  /*6320*/  IMAD.HI.U32 R11, R13, R12, RZ ;  /* 0x0000000c0d0b7227 */ /* 0x002fe200078e00ff */
[----:B--2---:R-:W-:-:S03]  /*6330*/  IABS R16, R6 ;  /* 0x0000000600107213 */ /* 0x004fc60000000000 */
[----:B------:R-:W-:Y:S01]  /*6340*/  IMAD.MOV R5, RZ, RZ, -R11 ;  /* 0x000000ffff057224 */ /* 0x000fe200078e0a0b */
[----:B------:R-:W-:Y:S01]  /*6350*/  IABS R11, R10 ;  /* 0x0000000a000b7213 */ /* 0x000fe20000000000 */
[----:B------:R-:W-:Y:S02]  /*6360*/  IMAD.MOV.U32 R21, RZ, RZ, R18 ;  /* 0x000000ffff157224 */ /* 0x000fe400078e0012 */
[----:B------:R-:W-:-:S04]  /*6370*/  IMAD.HI.U32 R3, R13, R14, RZ ;  /* 0x0000000e0d037227 */ /* 0x000fc800078e00ff */
[--C-:B------:R-:W-:Y:S01]  /*6380*/  @!P4 IMAD.IADD R4, R4, 0x1, -R0.reuse ;  /* 0x000000010404c824 */ /* 0x100fe200078e0a00 */
[----:B------:R-:W-:Y:S01]  /*6390*/  ISETP.GT.U32.AND P4, PT, R0, R2, PT ;  /* 0x000000020000720c */ /* 0x000fe20003f84070 */
[----:B------:R-:W-:Y:S02]  /*63a0*/  @!P6 IMAD.IADD R8, R8, 0x1, -R0 ;  /* 0x000000010808e824 */ /* 0x000fe400078e0a00 */
[----:B------:R-:W-:Y:S01]  /*63b0*/  @!P1 IMAD.MOV R21, RZ, RZ, -R21 ;  /* 0x000000ffff159224 */ /* 0x000fe200078e0a15 */
[C---:B------:R-:W-:Y:S01]  /*63c0*/  ISETP.GT.U32.AND P1, PT, R0.reuse, R4, PT ;  /* 0x000000040000720c */ /* 0x040fe20003f24070 */
[----:B------:R-:W-:Y:S01]  /*63d0*/  IMAD.HI.U32 R20, R13, R11, RZ ;  /* 0x0000000b0d147227 */ /* 0x000fe200078e00ff */
[----:B------:R-:W-:Y:S02]  /*63e0*/  ISETP.GT.U32.AND P6, PT, R0, R8, PT ;  /* 0x000000080000720c */ /* 0x000fe40003fc4070 */
[----:B------:R1:W-:Y:S01]  /*63f0*/  STL [R1+0x644], R21 ;  /* 0x0006441501007387 */ /* 0x0003e20000100800 */
[----:B------:R-:W-:-:S02]  /*6400*/  IMAD.MOV R3, RZ, RZ, -R3 ;  /* 0x000000ffff037224 */ /* 0x000fc400078e0a03 */
[----:B------:R-:W-:-:S04]  /*6410*/  IMAD.HI.U32 R18, R13, R16, RZ ;  /* 0x000000100d127227 */ /* 0x000fc800078e00ff */
[C---:B------:R-:W-:Y:S01]  /*6420*/  IMAD R12, R0.reuse, R5, R12 ;  /* 0x00000005000c7224 */ /* 0x040fe200078e020c */
[C---:B------:R-:W-:Y:S01]  /*6430*/  IADD3 R5, R29.reuse, 0x189, RZ ;  /* 0x000001891d057810 */ /* 0x040fe20007ffe0ff */
[----:B------:R-:W-:Y:S02]  /*6440*/  IMAD.MOV R20, RZ, RZ, -R20 ;  /* 0x000000ffff147224 */ /* 0x000fe400078e0a14 */
[C---:B------:R-:W-:Y:S01]  /*6450*/  IMAD R14, R0.reuse, R3, R14 ;  /* 0x00000003000e7224 */ /* 0x040fe200078e020e */
[----:B------:R-:W-:Y:S01]  /*6460*/  IADD3 R3, R29, 0x18a, RZ ;  /* 0x0000018a1d037810 */ /* 0x000fe20007ffe0ff */
[----:B------:R-:W-:Y:S01]  /*6470*/  IMAD.MOV R18, RZ, RZ, -R18 ;  /* 0x000000ffff127224 */ /* 0x000fe200078e0a12 */
[----:B------:R-:W-:Y:S01]  /*6480*/  IABS R7, R5 ;  /* 0x0000000500077213 */ /* 0x000fe20000000000 */
[----:B------:R-:W-:Y:S01]  /*6490*/  @!P0 IMAD.MOV R19, RZ, RZ, -R19 ;  /* 0x000000ffff138224 */ /* 0x000fe200078e0a13 */
[C---:B------:R-:W-:Y:S01]  /*64a0*/  ISETP.GT.U32.AND P0, PT, R0.reuse, R12, PT ;  /* 0x0000000c0000720c */ /* 0x040fe20003f04070 */
[----:B------:R-:W-:Y:S01]  /*64b0*/  IMAD R11, R0, R20, R11 ;  /* 0x00000014000b7224 */ /* 0x000fe200078e020b */
[----:B------:R-:W-:Y:S01]  /*64c0*/  IABS R17, R3 ;  /* 0x0000000300117213 */ /* 0x000fe20000000000 */
[----:B------:R-:W-:Y:S01]  /*64d0*/  @!P4 IMAD.IADD R2, R2, 0x1, -R0 ;  /* 0x000000010202c824 */ /* 0x000fe200078e0a00 */
[C---:B------:R-:W-:Y:S01]  /*64e0*/  ISETP.GT.U32.AND P4, PT, R0.reuse, R14, PT ;  /* 0x0000000e0000720c */ /* 0x040fe20003f84070 */
[----:B------:R-:W-:Y:S01]  /*64f0*/  IMAD R16, R0, R18, R16 ;  /* 0x0000001200107224 */ /* 0x000fe200078e0210 */
[----:B------:R2:W-:Y:S01]  /*6500*/  STL [R1+0x640], R19 ;  /* 0x0006401301007387 */ /* 0x0005e20000100800 */
[--C-:B------:R-:W-:Y:S01]  /*6510*/  @!P1 IMAD.IADD R4, R4, 0x1, -R0.reuse ;  /* 0x0000000104049824 */ /* 0x100fe200078e0a00 */
[----:B------:R-:W-:Y:S01]  /*6520*/  ISETP.GT.U32.AND P1, PT, R0, R11, PT ;  /* 0x0000000b0000720c */ /* 0x000fe20003f24070 */
[----:B------:R-:W-:Y:S01]  /*6530*/  @!P6 IMAD.IADD R8, R8, 0x1, -R0 ;  /* 0x000000010808e824 */ /* 0x000fe200078e0a00 */
[----:B------:R-:W-:Y:S01]  /*6540*/  ISETP.GT.U32.AND P6, PT, R0, R16, PT ;  /* 0x000000100000720c */ /* 0x000fe20003fc4070 */
[----:B------:R-:W-:-:S02]  /*6550*/  IMAD.MOV.U32 R22, RZ, RZ, R2 ;  /* 0x000000ffff167224 */ /* 0x000fc400078e0002 */
[----:B------:R-:W-:Y:S01]  /*6560*/  @!P0 IMAD.IADD R12, R12, 0x1, -R0 ;  /* 0x000000010c0c8824 */ /* 0x000fe200078e0a00 */
[----:B------:R-:W-:Y:S01]  /*6570*/  ISETP.GE.AND P0, PT, R15, RZ, PT ;  /* 0x000000ff0f00720c */ /* 0x000fe20003f06270 */
[----:B-1----:R-:W-:Y:S01]  /*6580*/  IMAD.MOV.U32 R21, RZ, RZ, R4 ;  /* 0x000000ffff157224 */ /* 0x002fe200078e0004 */
[----:B------:R-:W-:Y:S01]  /*6590*/  IADD3 R15, R29, 0x188, RZ ;  /* 0x000001881d0f7810 */ /* 0x000fe20007ffe0ff */
[----:B--2---:R-:W-:-:S03]  /*65a0*/  IMAD.HI.U32 R19, R13, R17, RZ ;  /* 0x000000110d137227 */ /* 0x004fc600078e00ff */
[----:B------:R-:W-:Y:S01]  /*65b0*/  IABS R4, R15 ;  /* 0x0000000f00047213 */ /* 0x000fe20000000000 */
[--C-:B------:R-:W-:Y:S01]  /*65c0*/  @!P4 IMAD.IADD R14, R14, 0x1, -R0.reuse ;  /* 0x000000010e0ec824 */ /* 0x100fe200078e0a00 */
[----:B------:R-:W-:Y:S01]  /*65d0*/  ISETP.GE.AND P4, PT, R9, RZ, PT ;  /* 0x000000ff0900720c */ /* 0x000fe20003f86270 */
[--C-:B------:R-:W-:Y:S01]  /*65e0*/  @!P1 IMAD.IADD R11, R11, 0x1, -R0.reuse ;  /* 0x000000010b0b9824 */ /* 0x100fe200078e0a00 */
[----:B------:R-:W-:Y:S01]  /*65f0*/  ISETP.GT.U32.AND P1, PT, R0, R12, PT ;  /* 0x0000000c0000720c */ /* 0x000fe20003f24070 */
[----:B------:R-:W-:Y:S01]  /*6600*/  IMAD.MOV R19, RZ, RZ, -R19 ;  /* 0x000000ffff137224 */ /* 0x000fe200078e0a13 */
[----:B------:R-:W-:Y:S01]  /*6610*/  IADD3 R9, R29, 0x187, RZ ;  /* 0x000001871d097810 */ /* 0x000fe20007ffe0ff */
[----:B------:R-:W-:Y:S01]  /*6620*/  @!P6 IMAD.IADD R16, R16, 0x1, -R0 ;  /* 0x000000011010e824 */ /* 0x000fe200078e0a00 */
[C---:B------:R-:W-:Y:S01]  /*6630*/  ISETP.GT.U32.AND P6, PT, R0.reuse, R14, PT ;  /* 0x0000000e0000720c */ /* 0x040fe20003fc4070 */
[C---:B------:R-:W-:Y:S01]  /*6640*/  IMAD R17, R0.reuse, R19, R17 ;  /* 0x0000001300117224 */ /* 0x040fe200078e0211 */
[----:B------:R-:W-:Y:S01]  /*6650*/  IABS R2, R9 ;  /* 0x0000000900027213 */ /* 0x000fe20000000000 */
[----:B------:R-:W-:Y:S01]  /*6660*/  @!P5 IMAD.MOV R22, RZ, RZ, -R22 ;  /* 0x000000ffff16d224 */ /* 0x000fe200078e0a16 */
[----:B------:R-:W-:Y:S01]  /*6670*/  ISETP.GT.U32.AND P5, PT, R0, R11, PT ;  /* 0x0000000b0000720c */ /* 0x000fe20003fa4070 */
[----:B------:R-:W-:-:S03]  /*6680*/  IMAD.HI.U32 R20, R13, R7, RZ ;  /* 0x000000070d147227 */ /* 0x000fc600078e00ff */
[----:B------:R-:W-:Y:S01]  /*6690*/  STL [R1+0x63c], R22 ;  /* 0x00063c1601007387 */ /* 0x000fe20000100800 */
[----:B------:R-:W-:Y:S01]  /*66a0*/  @!P3 IMAD.MOV R21, RZ, RZ, -R21 ;  /* 0x000000ffff15b224 */ /* 0x000fe200078e0a15 */
[C---:B------:R-:W-:Y:S01]  /*66b0*/  ISETP.GT.U32.AND P3, PT, R0.reuse, R16, PT ;  /* 0x000000100000720c */ /* 0x040fe20003f64070 */
[----:B------:R-:W-:Y:S01]  /*66c0*/  @!P2 IMAD.MOV R8, RZ, RZ, -R8 ;  /* 0x000000ffff08a224 */ /* 0x000fe200078e0a08 */
[----:B------:R-:W-:Y:S01]  /*66d0*/  ISETP.GT.U32.AND P2, PT, R0, R17, PT ;  /* 0x000000110000720c */ /* 0x000fe20003f44070 */
[----:B------:R-:W-:Y:S01]  /*66e0*/  IMAD.MOV R20, RZ, RZ, -R20 ;  /* 0x000000ffff147224 */ /* 0x000fe200078e0a14 */
[----:B------:R-:W-:Y:S01]  /*66f0*/  STL [R1+0x638], R21 ;  /* 0x0006381501007387 */ /* 0x000fe20000100800 */
[--C-:B------:R-:W-:Y:S01]  /*6700*/  @!P1 IMAD.IADD R12, R12, 0x1, -R0.reuse ;  /* 0x000000010c0c9824 */ /* 0x100fe200078e0a00 */
[----:B------:R-:W-:Y:S01]  /*6710*/  ISETP.GE.AND P1, PT, R10, RZ, PT ;  /* 0x000000ff0a00720c */ /* 0x000fe20003f26270 */
[----:B------:R-:W-:Y:S01]  /*6720*/  IMAD R7, R0, R20, R7 ;  /* 0x0000001400077224 */ /* 0x000fe200078e0207 */
[----:B------:R1:W-:Y:S01]  /*6730*/  STL [R1+0x634], R8 ;  /* 0x0006340801007387 */ /* 0x0003e20000100800 */
[----:B------:R-:W-:Y:S01]  /*6740*/  @!P6 IMAD.IADD R14, R14, 0x1, -R0 ;  /* 0x000000010e0ee824 */ /* 0x000fe200078e0a00 */
[----:B------:R-:W-:Y:S01]  /*6750*/  IADD3 R10, R29, 0x184, RZ ;  /* 0x000001841d0a7810 */ /* 0x000fe20007ffe0ff */
[----:B------:R-:W-:Y:S01]  /*6760*/  IMAD.MOV.U32 R18, RZ, RZ, R12 ;  /* 0x000000ffff127224 */ /* 0x000fe200078e000c */
[----:B------:R-:W-:Y:S01]  /*6770*/  ISETP.GT.U32.AND P6, PT, R0, R7, PT ;  /* 0x000000070000720c */ /* 0x000fe20003fc4070 */
[----:B------:R-:W-:Y:S01]  /*6780*/  @!P5 IMAD.IADD R11, R11, 0x1, -R0 ;  /* 0x000000010b0bd824 */ /* 0x000fe200078e0a00 */
[----:B------:R-:W-:Y:S01]  /*6790*/  ISETP.GE.AND P5, PT, R6, RZ, PT ;  /* 0x000000ff0600720c */ /* 0x000fe20003fa6270 */
[----:B------:R-:W-:-:S04]  /*67a0*/  IMAD.HI.U32 R6, R13, R4, RZ ;  /* 0x000000040d067227 */ /* 0x000fc800078e00ff */
[----:B-1----:R-:W-:Y:S01]  /*67b0*/  IMAD.MOV.U32 R8, RZ, RZ, R14 ;  /* 0x000000ffff087224 */ /* 0x002fe200078e000e */
[----:B------:R-:W-:Y:S01]  /*67c0*/  IADD3 R14, R29, 0x17f, RZ ;  /* 0x0000017f1d0e7810 */ /* 0x000fe20007ffe0ff */
[----:B------:R-:W-:Y:S02]  /*67d0*/  @!P0 IMAD.MOV R18, RZ, RZ, -R18 ;  /* 0x000000ffff128224 */ /* 0x000fe400078e0a12 */
[--C-:B------:R-:W-:Y:S01]  /*67e0*/  @!P3 IMAD.IADD R16, R16, 0x1, -R0.reuse ;  /* 0x000000011010b824 */ /* 0x100fe200078e0a00 */
[----:B------:R-:W-:Y:S01]  /*67f0*/  ISETP.GE.AND P3, PT, R3, RZ, PT ;  /* 0x000000ff0300720c */ /* 0x000fe20003f66270 */
[----:B------:R-:W-:Y:S01]  /*6800*/  @!P2 IMAD.IADD R17, R17, 0x1, -R0 ;  /* 0x000000011111a824 */ /* 0x000fe200078e0a00 */
[----:B------:R-:W-:Y:S01]  /*6810*/  ISETP.GE.AND P2, PT, R5, RZ, PT ;  /* 0x000000ff0500720c */ /* 0x000fe20003f46270 */
[----:B------:R-:W-:Y:S01]  /*6820*/  @!P4 IMAD.MOV R8, RZ, RZ, -R8 ;  /* 0x000000ffff08c224 */ /* 0x000fe200078e0a08 */
[----:B------:R-:W-:Y:S01]  /*6830*/  STL [R1+0x630], R18 ;  /* 0x0006301201007387 */ /* 0x000fe20000100800 */
[----:B------:R-:W-:Y:S01]  /*6840*/  IMAD.HI.U32 R3, R13, R2, RZ ;  /* 0x000000020d037227 */ /* 0x000fe200078e00ff */
[----:B------:R-:W-:-:S02]  /*6850*/  ISETP.GT.U32.AND P0, PT, R0, R17, PT ;  /* 0x000000110000720c */ /* 0x000fc40003f04070 */
[----:B------:R1:W-:Y:S01]  /*6860*/  STL [R1+0x62c], R8 ;  /* 0x00062c0801007387 */ /* 0x0003e20000100800 */
[----:B------:R-:W-:Y:S02]  /*6870*/  IMAD.MOV R5, RZ, RZ, -R6 ;  /* 0x000000ffff057224 */ /* 0x000fe400078e0a06 */
[----:B------:R-:W-:Y:S02]  /*6880*/  IMAD.MOV R3, RZ, RZ, -R3 ;  /* 0x000000ffff037224 */ /* 0x000fe400078e0a03 */
[C---:B------:R-:W-:Y:S01]  /*6890*/  IMAD R5, R0.reuse, R5, R4 ;  /* 0x0000000500057224 */ /* 0x040fe200078e0204 */
[----:B------:R-:W-:Y:S01]  /*68a0*/  IADD3 R4, R29, 0x186, RZ ;  /* 0x000001861d047810 */ /* 0x000fe20007ffe0ff */
[----:B------:R-:W-:Y:S01]  /*68b0*/  @!P6 IMAD.IADD R7, R7, 0x1, -R0 ;  /* 0x000000010707e824 */ /* 0x000fe200078e0a00 */
[----:B------:R-:W-:Y:S01]  /*68c0*/  ISETP.GE.AND P6, PT, R15, RZ, PT ;  /* 0x000000ff0f00720c */ /* 0x000fe20003fc6270 */
[C---:B------:R-:W-:Y:S01]  /*68d0*/  IMAD R3, R0.reuse, R3, R2 ;  /* 0x0000000300037224 */ /* 0x040fe200078e0202 */
[----:B------:R-:W-:Y:S01]  /*68e0*/  IADD3 R2, R29, 0x185, RZ ;  /* 0x000001851d027810 */ /* 0x000fe20007ffe0ff */
[----:B-1----:R-:W-:Y:S01]  /*68f0*/  IMAD.MOV.U32 R8, RZ, RZ, R11 ;  /* 0x000000ffff087224 */ /* 0x002fe200078e000b */
[C---:B------:R-:W-:Y:S01]  /*6900*/  ISETP.GT.U32.AND P4, PT, R0.reuse, R7, PT ;  /* 0x000000070000720c */ /* 0x040fe20003f84070 */
[----:B------:R-:W-:Y:S01]  /*6910*/  IMAD.MOV.U32 R6, RZ, RZ, R16 ;  /* 0x000000ffff067224 */ /* 0x000fe200078e0010 */
[----:B------:R-:W-:Y:S01]  /*6920*/  IABS R11, R4 ;  /* 0x00000004000b7213 */ /* 0x000fe20000000000 */
[----:B------:R-:W-:Y:S01]  /*6930*/  @!P1 IMAD.MOV R8, RZ, RZ, -R8 ;  /* 0x000000ffff089224 */ /* 0x000fe200078e0a08 */
[C---:B------:R-:W-:Y:S01]  /*6940*/  ISETP.GT.U32.AND P1, PT, R0.reuse, R5, PT ;  /* 0x000000050000720c */ /* 0x040fe20003f24070 */
[----:B------:R-:W-:Y:S01]  /*6950*/  @!P5 IMAD.MOV R6, RZ, RZ, -R6 ;  /* 0x000000ffff06d224 */ /* 0x000fe200078e0a06 */
[----:B------:R-:W-:Y:S01]  /*6960*/  ISETP.GT.U32.AND P5, PT, R0, R3, PT ;  /* 0x000000030000720c */ /* 0x000fe20003fa4070 */
[----:B------:R-:W-:Y:S01]  /*6970*/  @!P0 IMAD.IADD R17, R17, 0x1, -R0 ;  /* 0x0000000111118824 */ /* 0x000fe200078e0a00 */
[----:B------:R1:W-:Y:S01]  /*6980*/  STL [R1+0x628], R8 ;  /* 0x0006280801007387 */ /* 0x0003e20000100800 */
[----:B------:R-:W-:-:S02]  /*6990*/  ISETP.GE.AND P0, PT, R9, RZ, PT ;  /* 0x000000ff0900720c */ /* 0x000fc40003f06270 */
[----:B------:R-:W-:Y:S01]  /*69a0*/  IADD3 R9, R29, 0x182, RZ ;  /* 0x000001821d097810 */ /* 0x000fe20007ffe0ff */
[----:B------:R2:W-:Y:S01]  /*69b0*/  STL [R1+0x60c], R6 ;  /* 0x00060c0601007387 */ /* 0x0005e20000100800 */
[----:B------:R-:W-:Y:S01]  /*69c0*/  @!P4 IMAD.IADD R7, R7, 0x1, -R0 ;  /* 0x000000010707c824 */ /* 0x000fe200078e0a00 */
[----:B------:R-:W-:-:S03]  /*69d0*/  ISETP.GE.AND P4, PT, R4, RZ, PT ;  /* 0x000000ff0400720c */ /* 0x000fc60003f86270 */
[--C-:B------:R-:W-:Y:S01]  /*69e0*/  @!P1 IMAD.IADD R5, R5, 0x1, -R0.reuse ;  /* 0x0000000105059824 */ /* 0x100fe200078e0a00 */
[----:B------:R-:W-:Y:S01]  /*69f0*/  ISETP.GE.AND P1, PT, R2, RZ, PT ;  /* 0x000000ff0200720c */ /* 0x000fe20003f26270 */
[----:B------:R-:W-:Y:S02]  /*6a00*/  @!P5 IMAD.IADD R3, R3, 0x1, -R0 ;  /* 0x000000010303d824 */ /* 0x000fe400078e0a00 */
[----:B-1----:R-:W-:Y:S01]  /*6a10*/  IMAD.MOV.U32 R8, RZ, RZ, R17 ;  /* 0x000000ffff087224 */ /* 0x002fe200078e0011 */
[----:B--2---:R-:W-:Y:S01]  /*6a20*/  IABS R6, R2 ;  /* 0x0000000200067213 */ /* 0x004fe20000000000 */
[----:B------:R-:W-:Y:S01]  /*6a30*/  @!P2 IMAD.MOV R7, RZ, RZ, -R7 ;  /* 0x000000ffff07a224 */ /* 0x000fe200078e0a07 */
[C---:B------:R-:W-:Y:S01]  /*6a40*/  ISETP.GT.U32.AND P5, PT, R0.reuse, R5, PT ;  /* 0x000000050000720c */ /* 0x040fe20003fa4070 */
[----:B------:R-:W-:Y:S01]  /*6a50*/  @!P3 IMAD.MOV R8, RZ, RZ, -R8 ;  /* 0x000000ffff08b224 */ /* 0x000fe200078e0a08 */
[----:B------:R-:W-:Y:S01]  /*6a60*/  ISETP.GT.U32.AND P3, PT, R0, R3, PT ;  /* 0x000000030000720c */ /* 0x000fe20003f64070 */
[----:B------:R-:W-:Y:S01]  /*6a70*/  IMAD.MOV.U32 R4, RZ, RZ, R6 ;  /* 0x000000ffff047224 */ /* 0x000fe200078e0006 */
[----:B------:R-:W-:Y:S01]  /*6a80*/  ISETP.GE.AND P2, PT, R10, RZ, PT ;  /* 0x000000ff0a00720c */ /* 0x000fe20003f46270 */
[----:B------:R-:W-:Y:S01]  /*6a90*/  IMAD.HI.U32 R6, R13, R11, RZ ;  /* 0x0000000b0d067227 */ /* 0x000fe200078e00ff */
[----:B------:R-:W-:Y:S01]  /*6aa0*/  IABS R10, R10 ;  /* 0x0000000a000a7213 */ /* 0x000fe20000000000 */
[----:B------:R-:W-:Y:S01]  /*6ab0*/  STL [R1+0x610], R8 ;  /* 0x0006100801007387 */ /* 0x000fe20000100800 */
[----:B------:R-:W-:Y:S01]  /*6ac0*/  IADD3 R17, R29, 0x180, RZ ;  /* 0x000001801d117810 */ /* 0x000fe20007ffe0ff */
[----:B------:R-:W-:-:S02]  /*6ad0*/  IMAD.MOV R6, RZ, RZ, -R6 ;  /* 0x000000ffff067224 */ /* 0x000fc400078e0a06 */
[----:B------:R-:W-:Y:S01]  /*6ae0*/  IMAD.HI.U32 R2, R13, R4, RZ ;  /* 0x000000040d027227 */ /* 0x000fe200078e00ff */
[----:B------:R1:W-:Y:S03]  /*6af0*/  STL [R1+0x614], R7 ;  /* 0x0006140701007387 */ /* 0x0003e60000100800 */
[C---:B------:R-:W-:Y:S02]  /*6b00*/  IMAD R11, R0.reuse, R6, R11 ;  /* 0x00000006000b7224 */ /* 0x040fe400078e020b */
[----:B------:R-:W-:Y:S02]  /*6b10*/  @!P5 IMAD.IADD R5, R5, 0x1, -R0 ;  /* 0x000000010505d824 */ /* 0x000fe400078e0a00 */
[----:B------:R-:W-:Y:S01]  /*6b20*/  IMAD.MOV R2, RZ, RZ, -R2 ;  /* 0x000000ffff027224 */ /* 0x000fe200078e0a02 */
[C---:B------:R-:W-:Y:S01]  /*6b30*/  ISETP.GT.U32.AND P5, PT, R0.reuse, R11, PT ;  /* 0x0000000b0000720c */ /* 0x040fe20003fa4070 */
[----:B------:R-:W-:Y:S01]  /*6b40*/  IMAD.MOV.U32 R12, RZ, RZ, R5 ;  /* 0x000000ffff0c7224 */ /* 0x000fe200078e0005 */
[C---:B-1----:R-:W-:Y:S01]  /*6b50*/  IADD3 R7, R29.reuse, 0x183, RZ ;  /* 0x000001831d077810 */ /* 0x042fe20007ffe0ff */
[----:B------:R-:W-:Y:S01]  /*6b60*/  IMAD R4, R0, R2, R4 ;  /* 0x0000000200047224 */ /* 0x000fe200078e0204 */
[----:B------:R-:W-:Y:S01]  /*6b70*/  IADD3 R2, R29, 0x181, RZ ;  /* 0x000001811d027810 */ /* 0x000fe20007ffe0ff */
[----:B------:R-:W-:-:S02]  /*6b80*/  @!P6 IMAD.MOV R12, RZ, RZ, -R12 ;  /* 0x000000ffff0ce224 */ /* 0x000fc400078e0a0c */
[--C-:B------:R-:W-:Y:S01]  /*6b90*/  @!P3 IMAD.IADD R3, R3, 0x1, -R0.reuse ;  /* 0x000000010303b824 */ /* 0x100fe200078e0a00 */
[C---:B------:R-:W-:Y:S01]  /*6ba0*/  ISETP.GT.U32.AND P6, PT, R0.reuse, R4, PT ;  /* 0x000000040000720c */ /* 0x040fe20003fc4070 */
[----:B------:R-:W-:Y:S01]  /*6bb0*/  IMAD.HI.U32 R6, R13, R10, RZ ;  /* 0x0000000a0d067227 */ /* 0x000fe200078e00ff */
[----:B------:R-:W-:Y:S01]  /*6bc0*/  STL [R1+0x618], R12 ;  /* 0x0006180c01007387 */ /* 0x000fe20000100800 */
[----:B------:R-:W-:Y:S02]  /*6bd0*/  ISETP.GE.AND P3, PT, R7, RZ, PT ;  /* 0x000000ff0700720c */ /* 0x000fe40003f66270 */
[----:B------:R-:W-:Y:S01]  /*6be0*/  @!P5 IMAD.IADD R11, R11, 0x1, -R0 ;  /* 0x000000010b0bd824 */ /* 0x000fe200078e0a00 */
[----:B------:R-:W-:Y:S01]  /*6bf0*/  IABS R7, R7 ;  /* 0x0000000700077213 */ /* 0x000fe20000000000 */
[----:B------:R-:W-:Y:S02]  /*6c00*/  IMAD.MOV.U32 R8, RZ, RZ, R3 ;  /* 0x000000ffff087224 */ /* 0x000fe400078e0003 */
[----:B------:R-:W-:Y:S01]  /*6c10*/  IMAD.MOV R5, RZ, RZ, -R6 ;  /* 0x000000ffff057224 */ /* 0x000fe200078e0a06 */
[----:B------:R-:W-:Y:S01]  /*6c20*/  ISETP.GT.U32.AND P5, PT, R0, R11, PT ;  /* 0x0000000b0000720c */ /* 0x000fe20003fa4070 */
[----:B------:R-:W-:Y:S01]  /*6c30*/  @!P0 IMAD.MOV R8, RZ, RZ, -R8 ;  /* 0x000000ffff088224 */ /* 0x000fe200078e0a08 */
[----:B------:R-:W-:Y:S01]  /*6c40*/  ISETP.GE.AND P0, PT, R9, RZ, PT ;  /* 0x000000ff0900720c */ /* 0x000fe20003f06270 */
[----:B------:R-:W-:Y:S01]  /*6c50*/  @!P6 IMAD.IADD R4, R4, 0x1, -R0 ;  /* 0x000000010404e824 */ /* 0x000fe200078e0a00 */
[----:B------:R-:W-:Y:S01]  /*6c60*/  IABS R9, R9 ;  /* 0x0000000900097213 */ /* 0x000fe20000000000 */
[C---:B------:R-:W-:Y:S01]  /*6c70*/  IMAD R10, R0.reuse, R5, R10 ;  /* 0x00000005000a7224 */ /* 0x040fe200078e020a */
[----:B------:R1:W-:Y:S01]  /*6c80*/  STL [R1+0x624], R8 ;  /* 0x0006240801007387 */ /* 0x0003e20000100800 */
[----:B------:R-:W-:Y:S01]  /*6c90*/  IMAD.HI.U32 R3, R13, R7, RZ ;  /* 0x000000070d037227 */ /* 0x000fe200078e00ff */
[----:B------:R-:W-:-:S03]  /*6ca0*/  ISETP.GT.U32.AND P6, PT, R0, R4, PT ;  /* 0x000000040000720c */ /* 0x000fc60003fc4070 */
[----:B------:R-:W-:-:S04]  /*6cb0*/  IMAD.HI.U32 R5, R13, R9, RZ ;  /* 0x000000090d057227 */ /* 0x000fc800078e00ff */
[----:B------:R-:W-:Y:S01]  /*6cc0*/  @!P5 IMAD.IADD R11, R11, 0x1, -R0 ;  /* 0x000000010b0bd824 */ /* 0x000fe200078e0a00 */
[----:B-1----:R-:W-:Y:S01]  /*6cd0*/  IABS R8, R2 ;  /* 0x0000000200087213 */ /* 0x002fe20000000000 */
[----:B------:R-:W-:Y:S01]  /*6ce0*/  IMAD.MOV R5, RZ, RZ, -R5 ;  /* 0x000000ffff057224 */ /* 0x000fe200078e0a05 */
[----:B------:R-:W-:Y:S01]  /*6cf0*/  ISETP.GT.U32.AND P5, PT, R0, R10, PT ;  /* 0x0000000a0000720c */ /* 0x000fe20003fa4070 */
        /* <DEDUP_REMOVED lines=109> */
[----:B------:R-:W-:Y:S01]  /*73d0*/  IMAD.HI.U32 R17, R13, R11, RZ ;  /* 0x0000000b0d117227 */ /* 0x000fe200078e00ff */
[----:B------:R-:W-:Y:S02]  /*73e0*/  ISETP.GT.U32.AND P5, PT, R0, R4, PT ;  /* 0x000000040000720c */ /* 0x000fe40003fa4070 */
[----:B------:R-:W-:Y:S01]  /*73f0*/  IABS R9, R6 ;  /* 0x0000000600097213 */ /* 0x000fe20000000000 */
[----:B------:R-:W-:Y:S01]  /*7400*/  @!P1 IMAD.IADD R15, R15, 0x1, -R0 ;  /* 0x000000010f0f9824 */ /* 0x000fe200078e0a00 */
        /* <DEDUP_REMOVED lines=9> */
[C---:B------:R-:W-:Y:S01]  /*74a0*/  ISETP.GT.U32.AND P4, PT, R0.reuse, R10, PT ;  /* 0x0000000a0000720c */ /* 0x040fe20003f84070 */
[----:B------:R-:W-:Y:S01]  /*74b0*/  IMAD.MOV R2, RZ, RZ, -R2 ;  /* 0x000000ffff027224 */ /* 0x000fe200078e0a02 */
[----:B------:R-:W-:Y:S01]  /*74c0*/  IADD3 R5, R29, 0x176, RZ ;  /* 0x000001761d057810 */ /* 0x000fe20007ffe0ff */
[----:B------:R-:W-:-:S02]  /*74d0*/  IMAD R11, R0, R17, R11 ;  /* 0x00000011000b7224 */ /* 0x000fc400078e020b */
[----:B------:R-:W-:Y:S02]  /*74e0*/  IMAD.MOV.U32 R18, RZ, RZ, R16 ;  /* 0x000000ffff127224 */ /* 0x000fe400078e0010 */
[----:B------:R-:W-:Y:S01]  /*74f0*/  @!P2 IMAD.MOV R15, RZ, RZ, -R15 ;  /* 0x000000ffff0fa224 */ /* 0x000fe200078e0a0f */
[----:B------:R-:W-:Y:S01]  /*7500*/  ISETP.GE.AND P2, PT, R8, RZ, PT ;  /* 0x000000ff0800720c */ /* 0x000fe20003f46270 */
[C---:B------:R-:W-:Y:S02]  /*7510*/  IMAD R8, R0.reuse, R12, R9 ;  /* 0x0000000c00087224 */ /* 0x040fe400078e0209 */
[C---:B------:R-:W-:Y:S01]  /*7520*/  IMAD R7, R0.reuse, R2, R7 ;  /* 0x0000000200077224 */ /* 0x040fe200078e0207 */
[----:B------:R-:W-:Y:S01]  /*7530*/  IABS R2, R5 ;  /* 0x0000000500027213 */ /* 0x000fe20000000000 */
[----:B------:R-:W-:Y:S01]  /*7540*/  @!P0 IMAD.MOV R18, RZ, RZ, -R18 ;  /* 0x000000ffff128224 */ /* 0x000fe200078e0a12 */
[----:B------:R-:W-:Y:S01]  /*7550*/  ISETP.GT.U32.AND P0, PT, R0, R11, PT ;  /* 0x0000000b0000720c */ /* 0x000fe20003f04070 */
[----:B------:R-:W-:Y:S01]  /*7560*/  @!P5 IMAD.IADD R4, R4, 0x1, -R0 ;  /* 0x000000010404d824 */ /* 0x000fe200078e0a00 */
[C---:B------:R-:W-:Y:S01]  /*7570*/  ISETP.GT.U32.AND P5, PT, R0.reuse, R8, PT ;  /* 0x000000080000720c */ /* 0x040fe20003fa4070 */
[----:B------:R-:W-:Y:S01]  /*7580*/  @!P3 IMAD.MOV R14, RZ, RZ, -R14 ;  /* 0x000000ffff0eb224 */ /* 0x000fe200078e0a0e */
[----:B------:R-:W-:Y:S01]  /*7590*/  ISETP.GT.U32.AND P3, PT, R0, R7, PT ;  /* 0x000000070000720c */ /* 0x000fe20003f64070 */
[----:B------:R-:W-:Y:S01]  /*75a0*/  @!P4 IMAD.IADD R10, R10, 0x1, -R0 ;  /* 0x000000010a0ac824 */ /* 0x000fe200078e0a00 */
[----:B------:R-:W-:Y:S01]  /*75b0*/  ISETP.GE.AND P4, PT, R3, RZ, PT ;  /* 0x000000ff0300720c */ /* 0x000fe20003f86270 */
[----:B------:R-:W-:Y:S01]  /*75c0*/  STL [R1+0x598], R18 ;  /* 0x0005981201007387 */ /* 0x000fe20000100800 */
[----:B------:R-:W-:Y:S01]  /*75d0*/  IADD3 R3, R29, 0x175, RZ ;  /* 0x000001751d037810 */ /* 0x000fe20007ffe0ff */
[----:B------:R-:W-:-:S02]  /*75e0*/  IMAD.MOV.U32 R12, RZ, RZ, R10 ;  /* 0x000000ffff0c7224 */ /* 0x000fc400078e000a */
[----:B------:R-:W-:Y:S01]  /*75f0*/  STL [R1+0x5a8], R15 ;  /* 0x0005a80f01007387 */ /* 0x000fe20000100800 */
[----:B------:R-:W-:Y:S01]  /*7600*/  IABS R10, R3 ;  /* 0x00000003000a7213 */ /* 0x000fe20000000000 */
[----:B------:R-:W-:Y:S01]  /*7610*/  @!P0 IMAD.IADD R11, R11, 0x1, -R0 ;  /* 0x000000010b0b8824 */ /* 0x000fe200078e0a00 */
[----:B------:R-:W-:Y:S01]  /*7620*/  ISETP.GE.AND P0, PT, R6, RZ, PT ;  /* 0x000000ff0600720c */ /* 0x000fe20003f06270 */
[----:B------:R-:W-:Y:S01]  /*7630*/  @!P1 IMAD.MOV R12, RZ, RZ, -R12 ;  /* 0x000000ffff0c9224 */ /* 0x000fe200078e0a0c */
[----:B------:R-:W-:Y:S01]  /*7640*/  STL [R1+0x5e8], R14 ;  /* 0x0005e80e01007387 */ /* 0x000fe20000100800 */
[--C-:B------:R-:W-:Y:S01]  /*7650*/  @!P5 IMAD.IADD R8, R8, 0x1, -R0.reuse ;  /* 0x000000010808d824 */ /* 0x100fe200078e0a00 */
[----:B------:R-:W-:Y:S01]  /*7660*/  IADD3 R6, R29, 0x174, RZ ;  /* 0x000001741d067810 */ /* 0x000fe20007ffe0ff */
[----:B------:R-:W-:Y:S01]  /*7670*/  @!P3 IMAD.IADD R7, R7, 0x1, -R0 ;  /* 0x000000010707b824 */ /* 0x000fe200078e0a00 */
[C---:B------:R-:W-:Y:S01]  /*7680*/  ISETP.GT.U32.AND P3, PT, R0.reuse, R11, PT ;  /* 0x0000000b0000720c */ /* 0x040fe20003f64070 */
[----:B------:R-:W-:Y:S01]  /*7690*/  IMAD.HI.U32 R9, R13, R2, RZ ;  /* 0x000000020d097227 */ /* 0x000fe200078e00ff */
[----:B------:R1:W-:Y:S01]  /*76a0*/  STL [R1+0x5ec], R12 ;  /* 0x0005ec0c01007387 */ /* 0x0003e20000100800 */
[----:B------:R-:W-:-:S02]  /*76b0*/  ISETP.GT.U32.AND P5, PT, R0, R8, PT ;  /* 0x000000080000720c */ /* 0x000fc40003fa4070 */
[----:B------:R-:W-:Y:S01]  /*76c0*/  IMAD.MOV R9, RZ, RZ, -R9 ;  /* 0x000000ffff097224 */ /* 0x000fe200078e0a09 */
[----:B------:R-:W-:-:S03]  /*76d0*/  ISETP.GT.U32.AND P1, PT, R0, R7, PT ;  /* 0x000000070000720c */ /* 0x000fc60003f24070 */
[----:B------:R-:W-:Y:S01]  /*76e0*/  IMAD R2, R0, R9, R2 ;  /* 0x0000000900027224 */ /* 0x000fe200078e0202 */
[----:B------:R-:W-:Y:S01]  /*76f0*/  IABS R9, R6 ;  /* 0x0000000600097213 */ /* 0x000fe20000000000 */
[----:B-1----:R-:W-:Y:S02]  /*7700*/  IMAD.MOV.U32 R12, RZ, RZ, R4 ;  /* 0x000000ffff0c7224 */ /* 0x002fe400078e0004 */
[----:B------:R-:W-:-:S04]  /*7710*/  IMAD.HI.U32 R4, R13, R10, RZ ;  /* 0x0000000a0d047227 */ /* 0x000fc800078e00ff */
[----:B------:R-:W-:Y:S02]  /*7720*/  IMAD.MOV R4, RZ, RZ, -R4 ;  /* 0x000000ffff047224 */ /* 0x000fe400078e0a04 */
[----:B------:R-:W-:Y:S01]  /*7730*/  @!P3 IMAD.IADD R11, R11, 0x1, -R0 ;  /* 0x000000010b0bb824 */ /* 0x000fe200078e0a00 */
[C---:B------:R-:W-:Y:S01]  /*7740*/  ISETP.GT.U32.AND P3, PT, R0.reuse, R2, PT ;  /* 0x000000020000720c */ /* 0x040fe20003f64070 */
[----:B------:R-:W-:Y:S01]  /*7750*/  IMAD R10, R0, R4, R10 ;  /* 0x00000004000a7224 */ /* 0x000fe200078e020a */
[----:B------:R-:W-:Y:S01]  /*7760*/  IADD3 R4, R29, 0x172, RZ ;  /* 0x000001721d047810 */ /* 0x000fe20007ffe0ff */
[--C-:B------:R-:W-:Y:S02]  /*7770*/  @!P5 IMAD.IADD R8, R8, 0x1, -R0.reuse ;  /* 0x000000010808d824 */ /* 0x100fe400078e0a00 */
[----:B------:R-:W-:Y:S01]  /*7780*/  @!P1 IMAD.IADD R7, R7, 0x1, -R0 ;  /* 0x0000000107079824 */ /* 0x000fe200078e0a00 */
[----:B------:R-:W-:Y:S01]  /*7790*/  ISETP.GT.U32.AND P5, PT, R0, R10, PT ;  /* 0x0000000a0000720c */ /* 0x000fe20003fa4070 */
[----:B------:R-:W-:Y:S01]  /*77a0*/  IMAD.MOV.U32 R15, RZ, RZ, R11 ;  /* 0x000000ffff0f7224 */ /* 0x000fe200078e000b */
[----:B------:R-:W-:Y:S01]  /*77b0*/  ISETP.GE.AND P1, PT, R3, RZ, PT ;  /* 0x000000ff0300720c */ /* 0x000fe20003f26270 */
[----:B------:R-:W-:Y:S01]  /*77c0*/  @!P6 IMAD.MOV R12, RZ, RZ, -R12 ;  /* 0x000000ffff0ce224 */ /* 0x000fe200078e0a0c */
[----:B------:R-:W-:Y:S01]  /*77d0*/  IADD3 R3, R29, 0x173, RZ ;  /* 0x000001731d037810 */ /* 0x000fe20007ffe0ff */
[----:B------:R-:W-:Y:S01]  /*77e0*/  IMAD.HI.U32 R14, R13, R9, RZ ;  /* 0x000000090d0e7227 */ /* 0x000fe200078e00ff */
[----:B------:R-:W-:-:S02]  /*77f0*/  ISETP.GE.AND P6, PT, R5, RZ, PT ;  /* 0x000000ff0500720c */ /* 0x000fc40003fc6270 */
[----:B------:R-:W-:Y:S01]  /*7800*/  IABS R5, R3 ;  /* 0x0000000300057213 */ /* 0x000fe20000000000 */
[--C-:B------:R-:W-:Y:S01]  /*7810*/  @!P3 IMAD.IADD R2, R2, 0x1, -R0.reuse ;  /* 0x000000010202b824 */ /* 0x100fe200078e0a00 */
[----:B------:R-:W-:Y:S01]  /*7820*/  ISETP.GE.AND P3, PT, R6, RZ, PT ;  /* 0x000000ff0600720c */ /* 0x000fe20003f66270 */
[----:B------:R-:W-:Y:S01]  /*7830*/  @!P2 IMAD.MOV R15, RZ, RZ, -R15 ;  /* 0x000000ffff0fa224 */ /* 0x000fe200078e0a0f */
[----:B------:R1:W-:Y:S01]  /*7840*/  STL [R1+0x5f4], R12 ;  /* 0x0005f40c01007387 */ /* 0x0003e20000100800 */
[----:B------:R-:W-:Y:S01]  /*7850*/  @!P5 IMAD.IADD R10, R10, 0x1, -R0 ;  /* 0x000000010a0ad824 */ /* 0x000fe200078e0a00 */
[C---:B------:R-:W-:Y:S01]  /*7860*/  ISETP.GT.U32.AND P2, PT, R0.reuse, R2, PT ;  /* 0x000000020000720c */ /* 0x040fe20003f44070 */
[----:B------:R-:W-:Y:S01]  /*7870*/  IMAD.MOV R14, RZ, RZ, -R14 ;  /* 0x000000ffff0e7224 */ /* 0x000fe200078e0a0e */
[----:B------:R-:W-:Y:S01]  /*7880*/  STL [R1+0x5f0], R15 ;  /* 0x0005f00f01007387 */ /* 0x000fe20000100800 */
[----:B------:R-:W-:Y:S01]  /*7890*/  IMAD.HI.U32 R6, R13, R5, RZ ;  /* 0x000000050d067227 */ /* 0x000fe200078e00ff */
[----:B------:R-:W-:-:S03]  /*78a0*/  ISETP.GT.U32.AND P5, PT, R0, R10, PT ;  /* 0x0000000a0000720c */ /* 0x000fc60003fa4070 */
[----:B------:R-:W-:Y:S01]  /*78b0*/  IMAD R9, R0, R14, R9 ;  /* 0x0000000e00097224 */ /* 0x000fe200078e0209 */
[----:B-1----:R-:W-:Y:S01]  /*78c0*/  IABS R12, R4 ;  /* 0x00000004000c7213 */ /* 0x002fe20000000000 */
[----:B------:R-:W-:Y:S02]  /*78d0*/  IMAD.MOV.U32 R11, RZ, RZ, R7 ;  /* 0x000000ffff0b7224 */ /* 0x000fe400078e0007 */
[----:B------:R-:W-:Y:S02]  /*78e0*/  IMAD.MOV R6, RZ, RZ, -R6 ;  /* 0x000000ffff067224 */ /* 0x000fe400078e0a06 */
[----:B------:R-:W-:-:S04]  /*78f0*/  IMAD.HI.U32 R7, R13, R12, RZ ;  /* 0x0000000c0d077227 */ /* 0x000fc800078e00ff */
[----:B------:R-:W-:Y:S01]  /*7900*/  @!P4 IMAD.MOV R11, RZ, RZ, -R11 ;  /* 0x000000ffff0bc224 */ /* 0x000fe200078e0a0b */
[C---:B------:R-:W-:Y:S01]  /*7910*/  ISETP.GT.U32.AND P4, PT, R0.reuse, R9, PT ;  /* 0x000000090000720c */ /* 0x040fe20003f84070 */
[----:B------:R-:W-:Y:S02]  /*7920*/  IMAD R5, R0, R6, R5 ;  /* 0x0000000600057224 */ /* 0x000fe400078e0205 */
[----:B------:R-:W-:Y:S01]  /*7930*/  IMAD.MOV R7, RZ, RZ, -R7 ;  /* 0x000000ffff077224 */ /* 0x000fe200078e0a07 */
[----:B------:R1:W-:Y:S01]  /*7940*/  STL [R1+0x5d0], R11 ;  /* 0x0005d00b01007387 */ /* 0x0003e20000100800 */
[--C-:B------:R-:W-:Y:S01]  /*7950*/  @!P2 IMAD.IADD R2, R2, 0x1, -R0.reuse ;  /* 0x000000010202a824 */ /* 0x100fe200078e0a00 */
[----:B------:R-:W-:Y:S01]  /*7960*/  ISETP.GE.AND P2, PT, R4, RZ, PT ;  /* 0x000000ff0400720c */ /* 0x000fe20003f46270 */
[----:B------:R-:W-:Y:S01]  /*7970*/  @!P5 IMAD.IADD R10, R10, 0x1, -R0 ;  /* 0x000000010a0ad824 */ /* 0x000fe200078e0a00 */
[C---:B------:R-:W-:Y:S01]  /*7980*/  ISETP.GT.U32.AND P5, PT, R0.reuse, R5, PT ;  /* 0x000000050000720c */ /* 0x040fe20003fa4070 */
[----:B------:R-:W-:Y:S01]  /*7990*/  IMAD R12, R0, R7, R12 ;  /* 0x00000007000c7224 */ /* 0x000fe200078e020c */
[----:B------:R-:W-:Y:S01]  /*79a0*/  IADD3 R7, R29, 0x170, RZ ;  /* 0x000001701d077810 */ /* 0x000fe20007ffe0ff */
[----:B------:R-:W-:-:S02]  /*79b0*/  IMAD.MOV.U32 R14, RZ, RZ, R2 ;  /* 0x000000ffff0e7224 */ /* 0x000fc400078e0002 */
[----:B------:R-:W-:Y:S01]  /*79c0*/  @!P4 IMAD.IADD R9, R9, 0x1, -R0 ;  /* 0x000000010909c824 */ /* 0x000fe200078e0a00 */
[----:B------:R-:W-:Y:S01]  /*79d0*/  IABS R6, R7 ;  /* 0x0000000700067213 */ /* 0x000fe20000000000 */
[----:B------:R-:W-:Y:S01]  /*79e0*/  @!P6 IMAD.MOV R14, RZ, RZ, -R14 ;  /* 0x000000ffff0ee224 */ /* 0x000fe200078e0a0e */
[C---:B------:R-:W-:Y:S01]  /*79f0*/  ISETP.GT.U32.AND P6, PT, R0.reuse, R12, PT ;  /* 0x0000000c0000720c */ /* 0x040fe20003fc4070 */
[----:B------:R-:W-:Y:S01]  /*7a00*/  @!P0 IMAD.MOV R8, RZ, RZ, -R8 ;  /* 0x000000ffff088224 */ /* 0x000fe200078e0a08 */
[----:B------:R-:W-:Y:S01]  /*7a10*/  ISETP.GT.U32.AND P4, PT, R0, R9, PT ;  /* 0x000000090000720c */ /* 0x000fe20003f84070 */
[----:B-1----:R-:W-:Y:S01]  /*7a20*/  IMAD.MOV.U32 R11, RZ, RZ, R10 ;  /* 0x000000ffff0b7224 */ /* 0x002fe200078e000a */
[----:B------:R-:W-:Y:S01]  /*7a30*/  ISETP.GE.AND P0, PT, R3, RZ, PT ;  /* 0x000000ff0300720c */ /* 0x000fe20003f06270 */
[----:B------:R-:W-:Y:S01]  /*7a40*/  @!P5 IMAD.IADD R5, R5, 0x1, -R0 ;  /* 0x000000010505d824 */ /* 0x000fe200078e0a00 */
[----:B------:R1:W-:Y:S01]  /*7a50*/  STL [R1+0x5d4], R8 ;  /* 0x0005d40801007387 */ /* 0x0003e20000100800 */
[----:B------:R-:W-:Y:S01]  /*7a60*/  @!P1 IMAD.MOV R11, RZ, RZ, -R11 ;  /* 0x000000ffff0b9224 */ /* 0x000fe200078e0a0b */
[----:B------:R-:W-:-:S02]  /*7a70*/  IADD3 R3, R29, 0x16f, RZ ;  /* 0x0000016f1d037810 */ /* 0x000fc40007ffe0ff */
[----:B------:R-:W-:Y:S01]  /*7a80*/  ISETP.GT.U32.AND P5, PT, R0, R5, PT ;  /* 0x000000050000720c */ /* 0x000fe20003fa4070 */
[----:B------:R-:W-:Y:S01]  /*7a90*/  STL [R1+0x5e4], R14 ;  /* 0x0005e40e01007387 */ /* 0x000fe20000100800 */
[----:B------:R-:W-:Y:S01]  /*7aa0*/  IABS R2, R3 ;  /* 0x0000000300027213 */ /* 0x000fe20000000000 */
[--C-:B------:R-:W-:Y:S02]  /*7ab0*/  @!P6 IMAD.IADD R12, R12, 0x1, -R0.reuse ;  /* 0x000000010c0ce824 */ /* 0x100fe400078e0a00 */
[----:B------:R-:W-:Y:S01]  /*7ac0*/  @!P4 IMAD.IADD R9, R9, 0x1, -R0 ;  /* 0x000000010909c824 */ /* 0x000fe200078e0a00 */
[----:B-1----:R-:W-:Y:S01]  /*7ad0*/  IADD3 R8, R29, 0x171, RZ ;  /* 0x000001711d087810 */ /* 0x002fe20007ffe0ff */
[----:B------:R1:W-:Y:S01]  /*7ae0*/  STL [R1+0x5e0], R11 ;  /* 0x0005e00b01007387 */ /* 0x0003e20000100800 */
[----:B------:R-:W-:Y:S02]  /*7af0*/  ISETP.GT.U32.AND P6, PT, R0, R12, PT ;  /* 0x0000000c0000720c */ /* 0x000fe40003fc4070 */
[----:B------:R-:W-:-:S02]  /*7b00*/  IABS R4, R8 ;  /* 0x0000000800047213 */ /* 0x000fc40000000000 */
[----:B------:R-:W-:Y:S01]  /*7b10*/  ISETP.GE.AND P4, PT, R7, RZ, PT ;  /* 0x000000ff0700720c */ /* 0x000fe20003f86270 */
[----:B------:R-:W-:Y:S01]  /*7b20*/  IMAD.HI.U32 R7, R13, R6, RZ ;  /* 0x000000060d077227 */ /* 0x000fe200078e00ff */
[----:B------:R-:W-:-:S03]  /*7b30*/  ISETP.GE.AND P1, PT, R8, RZ, PT ;  /* 0x000000ff0800720c */ /* 0x000fc60003f26270 */
[----:B------:R-:W-:-:S04]  /*7b40*/  IMAD.HI.U32 R10, R13, R4, RZ ;  /* 0x000000040d0a7227 */ /* 0x000fc800078e00ff */
[----:B------:R-:W-:Y:S02]  /*7b50*/  IMAD.MOV R10, RZ, RZ, -R10 ;  /* 0x000000ffff0a7224 */ /* 0x000fe400078e0a0a */
[----:B-1----:R-:W-:Y:S02]  /*7b60*/  IMAD.MOV.U32 R11, RZ, RZ, R9 ;  /* 0x000000ffff0b7224 */ /* 0x002fe400078e0009 */
[----:B------:R-:W-:Y:S02]  /*7b70*/  IMAD.MOV R7, RZ, RZ, -R7 ;  /* 0x000000ffff077224 */ /* 0x000fe400078e0a07 */
[----:B------:R-:W-:Y:S02]  /*7b80*/  @!P5 IMAD.IADD R5, R5, 0x1, -R0 ;  /* 0x000000010505d824 */ /* 0x000fe400078e0a00 */
[----:B------:R-:W-:Y:S02]  /*7b90*/  IMAD R4, R0, R10, R4 ;  /* 0x0000000a00047224 */ /* 0x000fe400078e0204 */
[----:B------:R-:W-:-:S03]  /*7ba0*/  IMAD.HI.U32 R8, R13, R2, RZ ;  /* 0x000000020d087227 */ /* 0x000fc600078e00ff */
[C---:B------:R-:W-:Y:S01]  /*7bb0*/  ISETP.GT.U32.AND P5, PT, R0.reuse, R4, PT ;  /* 0x000000040000720c */ /* 0x040fe20003fa4070 */
[----:B------:R-:W-:Y:S01]  /*7bc0*/  @!P3 IMAD.MOV R11, RZ, RZ, -R11 ;  /* 0x000000ffff0bb224 */ /* 0x000fe200078e0a0b */
[----:B------:R-:W-:Y:S01]  /*7bd0*/  ISETP.GE.AND P3, PT, R3, RZ, PT ;  /* 0x000000ff0300720c */ /* 0x000fe20003f66270 */
[----:B------:R-:W-:Y:S01]  /*7be0*/  IMAD R3, R0, R7, R6 ;  /* 0x0000000700037224 */ /* 0x000fe200078e0206 */
[C---:B------:R-:W-:Y:S01]  /*7bf0*/  IADD3 R7, R29.reuse, 0x16b, RZ ;  /* 0x0000016b1d077810 */ /* 0x040fe20007ffe0ff */
[----:B------:R-:W-:Y:S01]  /*7c00*/  IMAD.MOV.U32 R9, RZ, RZ, R5 ;  /* 0x000000ffff097224 */ /* 0x000fe200078e0005 */
[C---:B------:R-:W-:Y:S01]  /*7c10*/  IADD3 R5, R29.reuse, 0x16d, RZ ;  /* 0x0000016d1d057810 */ /* 0x040fe20007ffe0ff */
[----:B------:R-:W-:Y:S01]  /*7c20*/  IMAD.MOV R8, RZ, RZ, -R8 ;  /* 0x000000ffff087224 */ /* 0x000fe200078e0a08 */
[----:B------:R-:W-:Y:S01]  /*7c30*/  STL [R1+0x5dc], R11 ;  /* 0x0005dc0b01007387 */ /* 0x000fe20000100800 */
[----:B------:R-:W-:Y:S01]  /*7c40*/  @!P6 IMAD.IADD R12, R12, 0x1, -R0 ;  /* 0x000000010c0ce824 */ /* 0x000fe200078e0a00 */
[C---:B------:R-:W-:Y:S01]  /*7c50*/  IADD3 R6, R29.reuse, 0x16c, RZ ;  /* 0x0000016c1d067810 */ /* 0x040fe20007ffe0ff */
[----:B------:R-:W-:Y:S01]  /*7c60*/  @!P0 IMAD.MOV R9, RZ, RZ, -R9 ;  /* 0x000000ffff098224 */ /* 0x000fe200078e0a09 */
[C---:B------:R-:W-:Y:S01]  /*7c70*/  ISETP.GT.U32.AND P0, PT, R0.reuse, R3, PT ;  /* 0x000000030000720c */ /* 0x040fe20003f04070 */
[----:B------:R-:W-:Y:S01]  /*7c80*/  IMAD R2, R0, R8, R2 ;  /* 0x0000000800027224 */ /* 0x000fe200078e0202 */
[----:B------:R-:W-:Y:S01]  /*7c90*/  IADD3 R8, R29, 0x16e, RZ ;  /* 0x0000016e1d087810 */ /* 0x000fe20007ffe0ff */
[----:B------:R-:W-:Y:S01]  /*7ca0*/  IMAD.MOV.U32 R15, RZ, RZ, R12 ;  /* 0x000000ffff0f7224 */ /* 0x000fe200078e000c */
[----:B------:R1:W-:Y:S01]  /*7cb0*/  STL [R1+0x81c], R9 ;  /* 0x00081c0901007387 */ /* 0x0003e20000100800 */
[----:B------:R-:W-:Y:S01]  /*7cc0*/  @!P5 IMAD.IADD R4, R4, 0x1, -R0 ;  /* 0x000000010404d824 */ /* 0x000fe200078e0a00 */
[----:B------:R-:W-:Y:S01]  /*7cd0*/  ISETP.GE.AND P6, PT, R8, RZ, PT ;  /* 0x000000ff0800720c */ /* 0x000fe20003fc6270 */
[----:B------:R-:W-:Y:S01]  /*7ce0*/  @!P2 IMAD.MOV R15, RZ, RZ, -R15 ;  /* 0x000000ffff0fa224 */ /* 0x000fe200078e0a0f */
[----:B------:R-:W-:-:S02]  /*7cf0*/  ISETP.GT.U32.AND P2, PT, R0, R2, PT ;  /* 0x000000020000720c */ /* 0x000fc40003f44070 */
[----:B------:R-:W-:Y:S02]  /*7d00*/  IABS R8, R8 ;  /* 0x0000000800087213 */ /* 0x000fe40000000000 */
[C---:B------:R-:W-:Y:S01]  /*7d10*/  ISETP.GT.U32.AND P5, PT, R0.reuse, R4, PT ;  /* 0x000000040000720c */ /* 0x040fe20003fa4070 */
[----:B------:R-:W-:Y:S01]  /*7d20*/  @!P0 IMAD.IADD R3, R3, 0x1, -R0 ;  /* 0x0000000103038824 */ /* 0x000fe200078e0a00 */
[----:B-1----:R-:W-:Y:S01]  /*7d30*/  IABS R9, R5 ;  /* 0x0000000500097213 */ /* 0x002fe20000000000 */
[----:B------:R-:W-:Y:S01]  /*7d40*/  IMAD.HI.U32 R12, R13, R8, RZ ;  /* 0x000000080d0c7227 */ /* 0x000fe200078e00ff */
[----:B------:R-:W-:Y:S01]  /*7d50*/  IABS R11, R7 ;  /* 0x00000007000b7213 */ /* 0x000fe20000000000 */
[----:B------:R1:W-:Y:S01]  /*7d60*/  STL [R1+0x5d8], R15 ;  /* 0x0005d80f01007387 */ /* 0x0003e20000100800 */
[----:B------:R-:W-:Y:S01]  /*7d70*/  ISETP.GT.U32.AND P0, PT, R0, R3, PT ;  /* 0x000000030000720c */ /* 0x000fe20003f04070 */
[----:B------:R-:W-:Y:S01]  /*7d80*/  IMAD.MOV R12, RZ, RZ, -R12 ;  /* 0x000000ffff0c7224 */ /* 0x000fe200078e0a0c */
[----:B------:R-:W-:Y:S01]  /*7d90*/  IABS R10, R6 ;  /* 0x00000006000a7213 */ /* 0x000fe20000000000 */
[----:B------:R-:W-:-:S02]  /*7da0*/  @!P2 IMAD.IADD R2, R2, 0x1, -R0 ;  /* 0x000000010202a824 */ /* 0x000fc400078e0a00 */
[----:B------:R-:W-:-:S03]  /*7db0*/  IMAD.HI.U32 R14, R13, R9, RZ ;  /* 0x000000090d0e7227 */ /* 0x000fc600078e00ff */
[C---:B------:R-:W-:Y:S01]  /*7dc0*/  ISETP.GT.U32.AND P2, PT, R0.reuse, R2, PT ;  /* 0x000000020000720c */ /* 0x040fe20003f44070 */
[----:B------:R-:W-:Y:S02]  /*7dd0*/  IMAD R8, R0, R12, R8 ;  /* 0x0000000c00087224 */ /* 0x000fe400078e0208 */
[----:B------:R-:W-:Y:S02]  /*7de0*/  IMAD.MOV R14, RZ, RZ, -R14 ;  /* 0x000000ffff0e7224 */ /* 0x000fe400078e0a0e */
[--C-:B------:R-:W-:Y:S01]  /*7df0*/  @!P5 IMAD.IADD R4, R4, 0x1, -R0.reuse ;  /* 0x000000010404d824 */ /* 0x100fe200078e0a00 */
[----:B------:R-:W-:Y:S01]  /*7e00*/  ISETP.GE.AND P5, PT, R5, RZ, PT ;  /* 0x000000ff0500720c */ /* 0x000fe20003fa6270 */
[----:B------:R-:W-:Y:S01]  /*7e10*/  @!P0 IMAD.IADD R3, R3, 0x1, -R0 ;  /* 0x0000000103038824 */ /* 0x000fe200078e0a00 */
[C---:B------:R-:W-:Y:S01]  /*7e20*/  ISETP.GT.U32.AND P0, PT, R0.reuse, R8, PT ;  /* 0x000000080000720c */ /* 0x040fe20003f04070 */
[----:B------:R-:W-:Y:S02]  /*7e30*/  IMAD R9, R0, R14, R9 ;  /* 0x0000000e00097224 */ /* 0x000fe400078e0209 */
[----:B------:R-:W-:Y:S01]  /*7e40*/  IMAD.MOV.U32 R17, RZ, RZ, R4 ;  /* 0x000000ffff117224 */ /* 0x000fe200078e0004 */
[----:B------:R-:W-:Y:S01]  /*7e50*/  IADD3 R4, R29, 0x16a, RZ ;  /* 0x0000016a1d047810 */ /* 0x000fe20007ffe0ff */
[----:B------:R-:W-:-:S04]  /*7e60*/  IMAD.HI.U32 R5, R13, R11, RZ ;  /* 0x0000000b0d057227 */ /* 0x000fc800078e00ff */
[----:B------:R-:W-:Y:S01]  /*7e70*/  @!P1 IMAD.MOV R17, RZ, RZ, -R17 ;  /* 0x000000ffff119224 */ /* 0x000fe200078e0a11 */
[----:B------:R-:W-:Y:S01]  /*7e80*/  ISETP.GT.U32.AND P1, PT, R0, R9, PT ;  /* 0x000000090000720c */ /* 0x000fe20003f24070 */
[----:B------:R-:W-:Y:S02]  /*7e90*/  IMAD.MOV R5, RZ, RZ, -R5 ;  /* 0x000000ffff057224 */ /* 0x000fe400078e0a05 */
[----:B------:R-:W-:Y:S01]  /*7ea0*/  @!P2 IMAD.IADD R2, R2, 0x1, -R0 ;  /* 0x000000010202a824 */ /* 0x000fe200078e0a00 */
[----:B------:R2:W-:Y:S01]  /*7eb0*/  STL [R1+0x5cc], R17 ;  /* 0x0005cc1101007387 */ /* 0x0005e20000100800 */
[----:B------:R-:W-:Y:S01]  /*7ec0*/  IMAD R11, R0, R5, R11 ;  /* 0x00000005000b7224 */ /* 0x000fe200078e020b */
[----:B------:R-:W-:Y:S01]  /*7ed0*/  IADD3 R5, R29, 0x169, RZ ;  /* 0x000001691d057810 */ /* 0x000fe20007ffe0ff */
[----:B------:R-:W-:Y:S02]  /*7ee0*/  IMAD.MOV.U32 R14, RZ, RZ, R2 ;  /* 0x000000ffff0e7224 */ /* 0x000fe400078e0002 */
[----:B-1----:R-:W-:Y:S01]  /*7ef0*/  IMAD.HI.U32 R15, R13, R10, RZ ;  /* 0x0000000a0d0f7227 */ /* 0x002fe200078e00ff */
[----:B------:R-:W-:-:S03]  /*7f00*/  IABS R2, R5 ;  /* 0x0000000500027213 */ /* 0x000fc60000000000 */
[----:B------:R-:W-:Y:S01]  /*7f10*/  @!P0 IMAD.IADD R8, R8, 0x1, -R0 ;  /* 0x0000000108088824 */ /* 0x000fe200078e0a00 */
[----:B--2---:R-:W-:Y:S01]  /*7f20*/  IADD3 R17, R29, 0x161, RZ ;  /* 0x000001611d117810 */ /* 0x004fe20007ffe0ff */
[----:B------:R-:W-:Y:S01]  /*7f30*/  @!P3 IMAD.MOV R14, RZ, RZ, -R14 ;  /* 0x000000ffff0eb224 */ /* 0x000fe200078e0a0e */
[C---:B------:R-:W-:Y:S01]  /*7f40*/  ISETP.GT.U32.AND P3, PT, R0.reuse, R11, PT ;  /* 0x0000000b0000720c */ /* 0x040fe20003f64070 */
[----:B------:R-:W-:Y:S01]  /*7f50*/  IMAD.MOV R15, RZ, RZ, -R15 ;  /* 0x000000ffff0f7224 */ /* 0x000fe200078e0a0f */
[C---:B------:R-:W-:Y:S01]  /*7f60*/  ISETP.GT.U32.AND P0, PT, R0.reuse, R8, PT ;  /* 0x000000080000720c */ /* 0x040fe20003f04070 */
[----:B------:R-:W-:Y:S01]  /*7f70*/  IMAD.MOV.U32 R16, RZ, RZ, R3 ;  /* 0x000000ffff107224 */ /* 0x000fe200078e0003 */
[----:B------:R-:W-:Y:S01]  /*7f80*/  IABS R18, R17 ;  /* 0x0000001100127213 */ /* 0x000fe20000000000 */
[----:B------:R-:W-:Y:S02]  /*7f90*/  @!P1 IMAD.IADD R9, R9, 0x1, -R0 ;  /* 0x0000000109099824 */ /* 0x000fe400078e0a00 */
[C---:B------:R-:W-:Y:S01]  /*7fa0*/  IMAD R3, R0.reuse, R15, R10 ;  /* 0x0000000f00037224 */ /* 0x040fe200078e020a */
[----:B------:R-:W-:Y:S01]  /*7fb0*/  IABS R10, R4 ;  /* 0x00000004000a7213 */ /* 0x000fe20000000000 */
[----:B------:R-:W-:Y:S01]  /*7fc0*/  @!P4 IMAD.MOV R16, RZ, RZ, -R16 ;  /* 0x000000ffff10c224 */ /* 0x000fe200078e0a10 */
[C---:B------:R-:W-:Y:S01]  /*7fd0*/  ISETP.GT.U32.AND P1, PT, R0.reuse, R9, PT ;  /* 0x000000090000720c */ /* 0x040fe20003f24070 */
[----:B------:R-:W-:Y:S01]  /*7fe0*/  IMAD.HI.U32 R21, R13, R18, RZ ;  /* 0x000000120d157227 */ /* 0x000fe200078e00ff */
[----:B------:R-:W-:-:S02]  /*7ff0*/  ISETP.GT.U32.AND P2, PT, R0, R3, PT ;  /* 0x000000030000720c */ /* 0x000fc40003f44070 */
[----:B------:R-:W-:Y:S01]  /*8000*/  STL [R1+0x5c8], R16 ;  /* 0x0005c81001007387 */ /* 0x000fe20000100800 */
[--C-:B------:R-:W-:Y:S01]  /*8010*/  @!P3 IMAD.IADD R11, R11, 0x1, -R0.reuse ;  /* 0x000000010b0bb824 */ /* 0x100fe200078e0a00 */
[----:B------:R-:W-:Y:S01]  /*8020*/  ISETP.GE.AND P4, PT, R6, RZ, PT ;  /* 0x000000ff0600720c */ /* 0x000fe20003f86270 */
[----:B------:R-:W-:Y:S01]  /*8030*/  IMAD.HI.U32 R12, R13, R10, RZ ;  /* 0x0000000a0d0c7227 */ /* 0x000fe200078e00ff */
[----:B------:R1:W-:Y:S01]  /*8040*/  STL [R1+0x5c4], R14 ;  /* 0x0005c40e01007387 */ /* 0x0003e20000100800 */
[----:B------:R-:W-:Y:S02]  /*8050*/  IADD3 R6, R29, 0x168, RZ ;  /* 0x000001681d067810 */ /* 0x000fe40007ffe0ff */
[----:B------:R-:W-:Y:S01]  /*8060*/  @!P0 IMAD.IADD R8, R8, 0x1, -R0 ;  /* 0x0000000108088824 */ /* 0x000fe200078e0a00 */
[----:B------:R-:W-:Y:S01]  /*8070*/  ISETP.GE.AND P0, PT, R7, RZ, PT ;  /* 0x000000ff0700720c */ /* 0x000fe20003f06270 */
[----:B------:R-:W-:Y:S01]  /*8080*/  IMAD.MOV R12, RZ, RZ, -R12 ;  /* 0x000000ffff0c7224 */ /* 0x000fe200078e0a0c */
[----:B------:R-:W-:Y:S01]  /*8090*/  ISETP.GT.U32.AND P3, PT, R0, R11, PT ;  /* 0x0000000b0000720c */ /* 0x000fe20003f64070 */
[----:B------:R-:W-:Y:S01]  /*80a0*/  IMAD.HI.U32 R7, R13, R2, RZ ;  /* 0x000000020d077227 */ /* 0x000fe200078e00ff */
[----:B------:R-:W-:-:S03]  /*80b0*/  IABS R15, R6 ;  /* 0x00000006000f7213 */ /* 0x000fc60000000000 */
[--C-:B------:R-:W-:Y:S02]  /*80c0*/  @!P1 IMAD.IADD R9, R9, 0x1, -R0.reuse ;  /* 0x0000000109099824 */ /* 0x100fe400078e0a00 */
[----:B------:R-:W-:Y:S02]  /*80d0*/  @!P2 IMAD.IADD R3, R3, 0x1, -R0 ;  /* 0x000000010303a824 */ /* 0x000fe400078e0a00 */
[C---:B------:R-:W-:Y:S02]  /*80e0*/  IMAD R10, R0.reuse, R12, R10 ;  /* 0x0000000c000a7224 */ /* 0x040fe400078e020a */
[----:B------:R-:W-:Y:S01]  /*80f0*/  IMAD.MOV R7, RZ, RZ, -R7 ;  /* 0x000000ffff077224 */ /* 0x000fe200078e0a07 */
[C---:B------:R-:W-:Y:S01]  /*8100*/  ISETP.GT.U32.AND P2, PT, R0.reuse, R3, PT ;  /* 0x000000030000720c */ /* 0x040fe20003f44070 */
[----:B-1----:R-:W-:Y:S01]  /*8110*/  IMAD.MOV.U32 R14, RZ, RZ, R9 ;  /* 0x000000ffff0e7224 */ /* 0x002fe200078e0009 */
[C---:B------:R-:W-:Y:S01]  /*8120*/  ISETP.GT.U32.AND P1, PT, R0.reuse, R10, PT ;  /* 0x0000000a0000720c */ /* 0x040fe20003f24070 */
[C---:B------:R-:W-:Y:S01]  /*8130*/  IMAD R9, R0.reuse, R7, R2 ;  /* 0x0000000700097224 */ /* 0x040fe200078e0202 */
[----:B------:R-:W-:Y:S01]  /*8140*/  IADD3 R2, R29, 0x167, RZ ;  /* 0x000001671d027810 */ /* 0x000fe20007ffe0ff */
[----:B------:R-:W-:Y:S01]  /*8150*/  @!P3 IMAD.IADD R11, R11, 0x1, -R0 ;  /* 0x000000010b0bb824 */ /* 0x000fe200078e0a00 */
[----:B------:R-:W-:Y:S01]  /*8160*/  IADD3 R7, R29, 0x164, RZ ;  /* 0x000001641d077810 */ /* 0x000fe20007ffe0ff */
[----:B------:R-:W-:Y:S01]  /*8170*/  IMAD.MOV.U32 R16, RZ, RZ, R8 ;  /* 0x000000ffff107224 */ /* 0x000fe200078e0008 */
[----:B------:R-:W-:Y:S01]  /*8180*/  ISETP.GT.U32.AND P3, PT, R0, R9, PT ;  /* 0x000000090000720c */ /* 0x000fe20003f64070 */
[----:B------:R-:W-:-:S04]  /*8190*/  IMAD.HI.U32 R8, R13, R15, RZ ;  /* 0x0000000f0d087227 */ /* 0x000fc800078e00ff */
[--C-:B------:R-:W-:Y:S01]  /*81a0*/  @!P2 IMAD.IADD R3, R3, 0x1, -R0.reuse ;  /* 0x000000010303a824 */ /* 0x100fe200078e0a00 */
[----:B------:R-:W-:Y:S01]  /*81b0*/  ISETP.GE.AND P2, PT, R6, RZ, PT ;  /* 0x000000ff0600720c */ /* 0x000fe20003f46270 */
[----:B------:R-:W-:Y:S01]  /*81c0*/  @!P1 IMAD.IADD R10, R10, 0x1, -R0 ;  /* 0x000000010a0a9824 */ /* 0x000fe200078e0a00 */
[----:B------:R-:W-:Y:S01]  /*81d0*/  IABS R6, R7 ;  /* 0x0000000700067213 */ /* 0x000fe20000000000 */
[----:B------:R-:W-:Y:S01]  /*81e0*/  @!P5 IMAD.MOV R14, RZ, RZ, -R14 ;  /* 0x000000ffff0ed224 */ /* 0x000fe200078e0a0e */
[----:B------:R-:W-:Y:S01]  /*81f0*/  ISETP.GE.AND P5, PT, R5, RZ, PT ;  /* 0x000000ff0500720c */ /* 0x000fe20003fa6270 */
[----:B------:R-:W-:Y:S01]  /*8200*/  IMAD.MOV.U32 R12, RZ, RZ, R3 ;  /* 0x000000ffff0c7224 */ /* 0x000fe200078e0003 */
[----:B------:R-:W-:Y:S01]  /*8210*/  ISETP.GT.U32.AND P1, PT, R0, R10, PT ;  /* 0x0000000a0000720c */ /* 0x000fe20003f24070 */
[----:B------:R-:W-:Y:S01]  /*8220*/  @!P3 IMAD.IADD R9, R9, 0x1, -R0 ;  /* 0x000000010909b824 */ /* 0x000fe200078e0a00 */
[----:B------:R-:W-:Y:S01]  /*8230*/  IADD3 R3, R29, 0x166, RZ ;  /* 0x000001661d037810 */ /* 0x000fe20007ffe0ff */
[----:B------:R-:W-:Y:S01]  /*8240*/  IMAD.MOV R8, RZ, RZ, -R8 ;  /* 0x000000ffff087224 */ /* 0x000fe200078e0a08 */
[----:B------:R-:W-:Y:S01]  /*8250*/  IABS R5, R2 ;  /* 0x0000000200057213 */ /* 0x000fe20000000000 */
[----:B------:R-:W-:Y:S01]  /*8260*/  @!P6 IMAD.MOV R16, RZ, RZ, -R16 ;  /* 0x000000ffff10e224 */ /* 0x000fe200078e0a10 */
[----:B------:R-:W-:Y:S01]  /*8270*/  ISETP.GE.AND P6, PT, R4, RZ, PT ;  /* 0x000000ff0400720c */ /* 0x000fe20003fc6270 */
[----:B------:R-:W-:Y:S01]  /*8280*/  IMAD.MOV.U32 R4, RZ, RZ, R11 ;  /* 0x000000ffff047224 */ /* 0x000fe200078e000b */
[----:B------:R-:W-:Y:S01]  /*8290*/  IABS R11, R3 ;  /* 0x00000003000b7213 */ /* 0x000fe20000000000 */
[C---:B------:R-:W-:Y:S01]  /*82a0*/  IMAD R15, R0.reuse, R8, R15 ;  /* 0x00000008000f7224 */ /* 0x040fe200078e020f */
[----:B------:R-:W-:Y:S01]  /*82b0*/  ISETP.GT.U32.AND P3, PT, R0, R9, PT ;  /* 0x000000090000720c */ /* 0x000fe20003f64070 */
[----:B------:R-:W-:Y:S01]  /*82c0*/  IMAD.HI.U32 R8, R13, R5, RZ ;  /* 0x000000050d087227 */ /* 0x000fe200078e00ff */
[----:B------:R-:W-:Y:S03]  /*82d0*/  STL [R1+0x5c0], R16 ;  /* 0x0005c01001007387 */ /* 0x000fe60000100800 */
[----:B------:R-:W-:Y:S01]  /*82e0*/  @!P0 IMAD.MOV R4, RZ, RZ, -R4 ;  /* 0x000000ffff048224 */ /* 0x000fe200078e0a04 */
[----:B------:R-:W-:Y:S01]  /*82f0*/  ISETP.GE.AND P0, PT, R3, RZ, PT ;  /* 0x000000ff0300720c */ /* 0x000fe20003f06270 */
[----:B------:R-:W-:Y:S01]  /*8300*/  IMAD.HI.U32 R3, R13, R11, RZ ;  /* 0x0000000b0d037227 */ /* 0x000fe200078e00ff */
[----:B------:R1:W-:Y:S03]  /*8310*/  STL [R1+0x5ac], R14 ;  /* 0x0005ac0e01007387 */ /* 0x0003e60000100800 */
[----:B------:R-:W-:-:S02]  /*8320*/  IMAD.MOV R8, RZ, RZ, -R8 ;  /* 0x000000ffff087224 */ /* 0x000fc400078e0a08 */
[--C-:B------:R-:W-:Y:S01]  /*8330*/  @!P1 IMAD.IADD R10, R10, 0x1, -R0.reuse ;  /* 0x000000010a0a9824 */ /* 0x100fe200078e0a00 */
[C---:B------:R-:W-:Y:S01]  /*8340*/  ISETP.GT.U32.AND P1, PT, R0.reuse, R15, PT ;  /* 0x0000000f0000720c */ /* 0x040fe20003f24070 */
[----:B------:R-:W-:Y:S02]  /*8350*/  IMAD.MOV R3, RZ, RZ, -R3 ;  /* 0x000000ffff037224 */ /* 0x000fe400078e0a03 */
[C---:B------:R-:W-:Y:S02]  /*8360*/  IMAD R5, R0.reuse, R8, R5 ;  /* 0x0000000800057224 */ /* 0x040fe400078e0205 */
[C---:B------:R-:W-:Y:S02]  /*8370*/  IMAD R11, R0.reuse, R3, R11 ;  /* 0x00000003000b7224 */ /* 0x040fe400078e020b */
[----:B------:R-:W-:Y:S01]  /*8380*/  @!P3 IMAD.IADD R9, R9, 0x1, -R0 ;  /* 0x000000010909b824 */ /* 0x000fe200078e0a00 */
[----:B------:R-:W-:Y:S01]  /*8390*/  ISETP.GT.U32.AND P3, PT, R0, R5, PT ;  /* 0x000000050000720c */ /* 0x000fe20003f64070 */
[----:B-1----:R-:W-:-:S02]  /*83a0*/  IMAD.MOV.U32 R14, RZ, RZ, R10 ;  /* 0x000000ffff0e7224 */ /* 0x002fc400078e000a */
[----:B------:R-:W-:Y:S01]  /*83b0*/  @!P4 IMAD.MOV R12, RZ, RZ, -R12 ;  /* 0x000000ffff0cc224 */ /* 0x000fe200078e0a0c */
[----:B------:R-:W-:Y:S01]  /*83c0*/  ISETP.GE.AND P4, PT, R2, RZ, PT ;  /* 0x000000ff0200720c */ /* 0x000fe20003f86270 */
[----:B------:R-:W-:Y:S01]  /*83d0*/  @!P6 IMAD.MOV R14, RZ, RZ, -R14 ;  /* 0x000000ffff0ee224 */ /* 0x000fe200078e0a0e */
[----:B------:R-:W-:Y:S01]  /*83e0*/  ISETP.GT.U32.AND P6, PT, R0, R11, PT ;  /* 0x0000000b0000720c */ /* 0x000fe20003fc4070 */
[----:B------:R-:W-:Y:S01]  /*83f0*/  IMAD.HI.U32 R3, R13, R6, RZ ;  /* 0x000000060d037227 */ /* 0x000fe200078e00ff */
[----:B------:R-:W-:Y:S01]  /*8400*/  IADD3 R2, R29, 0x165, RZ ;  /* 0x000001651d027810 */ /* 0x000fe20007ffe0ff */
[----:B------:R1:W-:Y:S02]  /*8410*/  STL [R1+0x5b8], R12 ;  /* 0x0005b80c01007387 */ /* 0x0003e40000100800 */
[----:B------:R-:W-:Y:S02]  /*8420*/  IMAD.MOV R3, RZ, RZ, -R3 ;  /* 0x000000ffff037224 */ /* 0x000fe400078e0a03 */
[----:B------:R2:W-:Y:S01]  /*8430*/  STL [R1+0x5bc], R4 ;  /* 0x0005bc0401007387 */ /* 0x0005e20000100800 */
[----:B------:R-:W-:-:S02]  /*8440*/  @!P3 IMAD.IADD R5, R5, 0x1, -R0 ;  /* 0x000000010505b824 */ /* 0x000fc400078e0a00 */
[C---:B------:R-:W-:Y:S01]  /*8450*/  IMAD R6, R0.reuse, R3, R6 ;  /* 0x0000000300067224 */ /* 0x040fe200078e0206 */
[----:B------:R-:W-:Y:S01]  /*8460*/  IADD3 R3, R29, 0x163, RZ ;  /* 0x000001631d037810 */ /* 0x000fe20007ffe0ff */
[--C-:B------:R-:W-:Y:S01]  /*8470*/  @!P1 IMAD.IADD R15, R15, 0x1, -R0.reuse ;  /* 0x000000010f0f9824 */ /* 0x100fe200078e0a00 */
[C---:B------:R-:W-:Y:S01]  /*8480*/  ISETP.GT.U32.AND P3, PT, R0.reuse, R5, PT ;  /* 0x000000050000720c */ /* 0x040fe20003f64070 */
[----:B------:R-:W-:Y:S01]  /*8490*/  @!P6 IMAD.IADD R11, R11, 0x1, -R0 ;  /* 0x000000010b0be824 */ /* 0x000fe200078e0a00 */
[----:B------:R-:W-:Y:S01]  /*84a0*/  STL [R1+0x5b0], R14 ;  /* 0x0005b00e01007387 */ /* 0x000fe20000100800 */
[----:B-1----:R-:W-:Y:S01]  /*84b0*/  IMAD.MOV.U32 R12, RZ, RZ, R9 ;  /* 0x000000ffff0c7224 */ /* 0x002fe200078e0009 */
[----:B--2---:R-:W-:Y:S01]  /*84c0*/  IABS R4, R2 ;  /* 0x0000000200047213 */ /* 0x004fe20000000000 */
[----:B------:R-:W-:Y:S01]  /*84d0*/  IMAD.MOV R21, RZ, RZ, -R21 ;  /* 0x000000ffff157224 */ /* 0x000fe200078e0a15 */
[----:B------:R-:W-:Y:S01]  /*84e0*/  ISETP.GT.U32.AND P6, PT, R0, R11, PT ;  /* 0x0000000b0000720c */ /* 0x000fe20003fc4070 */
[----:B------:R-:W-:Y:S01]  /*84f0*/  @!P5 IMAD.MOV R12, RZ, RZ, -R12 ;  /* 0x000000ffff0cd224 */ /* 0x000fe200078e0a0c */
[----:B------:R-:W-:Y:S01]  /*8500*/  ISETP.GE.AND P5, PT, R2, RZ, PT ;  /* 0x000000ff0200720c */ /* 0x000fe20003fa6270 */
[----:B------:R-:W-:Y:S01]  /*8510*/  IMAD.HI.U32 R8, R13, R4, RZ ;  /* 0x000000040d087227 */ /* 0x000fe200078e00ff */
[----:B------:R-:W-:-:S02]  /*8520*/  ISETP.GT.U32.AND P1, PT, R0, R15, PT ;  /* 0x0000000f0000720c */ /* 0x000fc40003f24070 */
[----:B------:R1:W-:Y:S01]  /*8530*/  STL [R1+0x5b4], R12 ;  /* 0x0005b40c01007387 */ /* 0x0003e20000100800 */
[----:B------:R-:W-:Y:S01]  /*8540*/  IMAD.MOV R8, RZ, RZ, -R8 ;  /* 0x000000ffff087224 */ /* 0x000fe200078e0a08 */
[----:B------:R-:W-:Y:S01]  /*8550*/  IADD3 R9, R29, 0x15f, RZ ;  /* 0x0000015f1d097810 */ /* 0x000fe20007ffe0ff */
[----:B------:R-:W-:Y:S02]  /*8560*/  @!P3 IMAD.IADD R5, R5, 0x1, -R0 ;  /* 0x000000010505b824 */ /* 0x000fe400078e0a00 */
[C---:B------:R-:W-:Y:S01]  /*8570*/  IMAD R2, R0.reuse, R8, R4 ;  /* 0x0000000800027224 */ /* 0x040fe200078e0204 */
[----:B------:R-:W-:Y:S01]  /*8580*/  IADD3 R4, R29, 0x162, RZ ;  /* 0x000001621d047810 */ /* 0x000fe20007ffe0ff */
[----:B------:R-:W-:Y:S01]  /*8590*/  @!P6 IMAD.IADD R11, R11, 0x1, -R0 ;  /* 0x000000010b0be824 */ /* 0x000fe200078e0a00 */
[----:B------:R-:W-:Y:S01]  /*85a0*/  IABS R8, R3 ;  /* 0x0000000300087213 */ /* 0x000fe20000000000 */
[C---:B------:R-:W-:Y:S01]  /*85b0*/  IMAD R18, R0.reuse, R21, R18 ;  /* 0x0000001500127224 */ /* 0x040fe200078e0212 */
[----:B------:R-:W-:Y:S01]  /*85c0*/  IABS R20, R4 ;  /* 0x0000000400147213 */ /* 0x000fe20000000000 */
[----:B------:R-:W-:Y:S01]  /*85d0*/  @!P1 IMAD.IADD R15, R15, 0x1, -R0 ;  /* 0x000000010f0f9824 */ /* 0x000fe200078e0a00 */
[C---:B------:R-:W-:Y:S01]  /*85e0*/  ISETP.GT.U32.AND P3, PT, R0.reuse, R2, PT ;  /* 0x000000020000720c */ /* 0x040fe20003f64070 */
[----:B-1----:R-:W-:Y:S01]  /*85f0*/  IMAD.HI.U32 R12, R13, R8, RZ ;  /* 0x000000080d0c7227 */ /* 0x002fe200078e00ff */
[----:B------:R-:W-:-:S02]  /*8600*/  ISETP.GT.U32.AND P6, PT, R0, R6, PT ;  /* 0x000000060000720c */ /* 0x000fc40003fc4070 */
[----:B------:R-:W-:Y:S01]  /*8610*/  ISETP.GE.AND P1, PT, R7, RZ, PT ;  /* 0x000000ff0700720c */ /* 0x000fe20003f26270 */
[----:B------:R-:W-:Y:S01]  /*8620*/  IMAD.MOV R12, RZ, RZ, -R12 ;  /* 0x000000ffff0c7224 */ /* 0x000fe200078e0a0c */
[----:B------:R-:W-:Y:S01]  /*8630*/  IADD3 R7, R29, 0x160, RZ ;  /* 0x000001601d077810 */ /* 0x000fe20007ffe0ff */
[----:B------:R-:W-:Y:S01]  /*8640*/  IMAD.HI.U32 R19, R13, R20, RZ ;  /* 0x000000140d137227 */ /* 0x000fe200078e00ff */
[----:B------:R-:W-:Y:S02]  /*8650*/  IABS R10, R9 ;  /* 0x00000009000a7213 */ /* 0x000fe40000000000 */
[----:B------:R-:W-:Y:S01]  /*8660*/  IABS R14, R7 ;  /* 0x00000007000e7213 */ /* 0x000fe20000000000 */
[----:B------:R-:W-:Y:S02]  /*8670*/  IMAD R8, R0, R12, R8 ;  /* 0x0000000c00087224 */ /* 0x000fe400078e0208 */
[----:B------:R-:W-:Y:S02]  /*8680*/  IMAD.MOV R19, RZ, RZ, -R19 ;  /* 0x000000ffff137224 */ /* 0x000fe400078e0a13 */
[----:B------:R-:W-:Y:S01]  /*8690*/  @!P3 IMAD.IADD R2, R2, 0x1, -R0 ;  /* 0x000000010202b824 */ /* 0x000fe200078e0a00 */
[C---:B------:R-:W-:Y:S01]  /*86a0*/  ISETP.GT.U32.AND P3, PT, R0.reuse, R8, PT ;  /* 0x000000080000720c */ /* 0x040fe20003f64070 */
[----:B------:R-:W-:-:S02]  /*86b0*/  IMAD R19, R0, R19, R20 ;  /* 0x0000001300137224 */ /* 0x000fc400078e0214 */
[----:B------:R-:W-:Y:S02]  /*86c0*/  @!P6 IMAD.IADD R6, R6, 0x1, -R0 ;  /* 0x000000010606e824 */ /* 0x000fe400078e0a00 */
[----:B------:R-:W-:Y:S01]  /*86d0*/  IMAD.MOV.U32 R22, RZ, RZ, R15 ;  /* 0x000000ffff167224 */ /* 0x000fe200078e000f */
[----:B------:R-:W-:Y:S01]  /*86e0*/  ISETP.GT.U32.AND P6, PT, R0, R19, PT ;  /* 0x000000130000720c */ /* 0x000fe20003fc4070 */
[----:B------:R-:W-:Y:S01]  /*86f0*/  IMAD.HI.U32 R16, R13, R14, RZ ;  /* 0x0000000e0d107227 */ /* 0x000fe200078e00ff */
[----:B------:R-:W-:-:S03]  /*8700*/  IADD3 R15, R29, 0x15d, RZ ;  /* 0x0000015d1d0f7810 */ /* 0x000fc60007ffe0ff */
[----:B------:R-:W-:Y:S01]  /*8710*/  @!P2 IMAD.MOV R22, RZ, RZ, -R22 ;  /* 0x000000ffff16a224 */ /* 0x000fe200078e0a16 */
[----:B------:R-:W-:Y:S01]  /*8720*/  ISETP.GT.U32.AND P2, PT, R0, R2, PT ;  /* 0x000000020000720c */ /* 0x000fe20003f44070 */
[----:B------:R-:W-:Y:S02]  /*8730*/  IMAD.MOV R16, RZ, RZ, -R16 ;  /* 0x000000ffff107224 */ /* 0x000fe400078e0a10 */
[----:B------:R-:W-:Y:S01]  /*8740*/  @!P3 IMAD.IADD R8, R8, 0x1, -R0 ;  /* 0x000000010808b824 */ /* 0x000fe200078e0a00 */
[C---:B------:R-:W-:Y:S01]  /*8750*/  ISETP.GT.U32.AND P3, PT, R0.reuse, R6, PT ;  /* 0x000000060000720c */ /* 0x040fe20003f64070 */
[C---:B------:R-:W-:Y:S01]  /*8760*/  IMAD R14, R0.reuse, R16, R14 ;  /* 0x00000010000e7224 */ /* 0x040fe200078e020e */
[----:B------:R-:W-:Y:S01]  /*8770*/  IADD3 R16, R29, 0x15e, RZ ;  /* 0x0000015e1d107810 */ /* 0x000fe20007ffe0ff */
[--C-:B------:R-:W-:Y:S01]  /*8780*/  @!P6 IMAD.IADD R19, R19, 0x1, -R0.reuse ;  /* 0x000000011313e824 */ /* 0x100fe200078e0a00 */
[C---:B------:R-:W-:Y:S01]  /*8790*/  ISETP.GT.U32.AND P6, PT, R0.reuse, R8, PT ;  /* 0x000000080000720c */ /* 0x040fe20003fc4070 */
[----:B------:R-:W-:Y:S01]  /*87a0*/  @!P0 IMAD.MOV R11, RZ, RZ, -R11 ;  /* 0x000000ffff0b8224 */ /* 0x000fe200078e0a0b */
[----:B------:R-:W-:Y:S01]  /*87b0*/  ISETP.GT.U32.AND P0, PT, R0, R18, PT ;  /* 0x000000120000720c */ /* 0x000fe20003f04070 */
[----:B------:R-:W-:Y:S01]  /*87c0*/  IMAD.HI.U32 R12, R13, R10, RZ ;  /* 0x0000000a0d0c7227 */ /* 0x000fe200078e00ff */
[----:B------:R-:W-:Y:S03]  /*87d0*/  STL [R1+0x5a4], R22 ;  /* 0x0005a41601007387 */ /* 0x000fe60000100800 */
[----:B------:R-:W-:Y:S01]  /*87e0*/  IMAD.MOV.U32 R20, RZ, RZ, R5 ;  /* 0x000000ffff147224 */ /* 0x000fe200078e0005 */
[----:B------:R-:W-:Y:S01]  /*87f0*/  IABS R5, R15 ;  /* 0x0000000f00057213 */ /* 0x000fe20000000000 */
[----:B------:R-:W-:Y:S01]  /*8800*/  @!P2 IMAD.IADD R2, R2, 0x1, -R0 ;  /* 0x000000010202a824 */ /* 0x000fe200078e0a00 */
[----:B------:R-:W-:Y:S01]  /*8810*/  ISETP.GT.U32.AND P2, PT, R0, R14, PT ;  /* 0x0000000e0000720c */ /* 0x000fe20003f44070 */
[----:B------:R-:W-:-:S02]  /*8820*/  IMAD.MOV R12, RZ, RZ, -R12 ;  /* 0x000000ffff0c7224 */ /* 0x000fc400078e0a0c */
[----:B------:R-:W-:Y:S01]  /*8830*/  @!P4 IMAD.MOV R20, RZ, RZ, -R20 ;  /* 0x000000ffff14c224 */ /* 0x000fe200078e0a14 */
[C---:B------:R-:W-:Y:S01]  /*8840*/  ISETP.GT.U32.AND P4, PT, R0.reuse, R19, PT ;  /* 0x000000130000720c */ /* 0x040fe20003f84070 */
[----:B------:R-:W-:Y:S01]  /*8850*/  IMAD R10, R0, R12, R10 ;  /* 0x0000000c000a7224 */ /* 0x000fe200078e020a */
[----:B------:R-:W-:Y:S01]  /*8860*/  IABS R12, R16 ;  /* 0x00000010000c7213 */ /* 0x000fe20000000000 */
[--C-:B------:R-:W-:Y:S01]  /*8870*/  @!P3 IMAD.IADD R6, R6, 0x1, -R0.reuse ;  /* 0x000000010606b824 */ /* 0x100fe200078e0a00 */
[----:B------:R1:W-:Y:S01]  /*8880*/  STL [R1+0x5a0], R20 ;  /* 0x0005a01401007387 */ /* 0x0003e20000100800 */
[--C-:B------:R-:W-:Y:S01]  /*8890*/  @!P6 IMAD.IADD R8, R8, 0x1, -R0.reuse ;  /* 0x000000010808e824 */ /* 0x100fe200078e0a00 */
[----:B------:R-:W-:Y:S01]  /*88a0*/  ISETP.GT.U32.AND P6, PT, R0, R10, PT ;  /* 0x0000000a0000720c */ /* 0x000fe20003fc4070 */
[----:B------:R-:W-:Y:S01]  /*88b0*/  @!P0 IMAD.IADD R18, R18, 0x1, -R0 ;  /* 0x0000000112128824 */ /* 0x000fe200078e0a00 */
[----:B------:R2:W-:Y:S01]  /*88c0*/  STL [R1+0x59c], R11 ;  /* 0x00059c0b01007387 */ /* 0x0005e20000100800 */
[----:B------:R-:W-:Y:S01]  /*88d0*/  IMAD.MOV.U32 R21, RZ, RZ, R2 ;  /* 0x000000ffff157224 */ /* 0x000fe200078e0002 */
[----:B------:R-:W-:Y:S01]  /*88e0*/  ISETP.GE.AND P3, PT, R3, RZ, PT ;  /* 0x000000ff0300720c */ /* 0x000fe20003f66270 */
[----:B------:R-:W-:Y:S01]  /*88f0*/  @!P2 IMAD.IADD R14, R14, 0x1, -R0 ;  /* 0x000000010e0ea824 */ /* 0x000fe200078e0a00 */
[----:B------:R-:W-:Y:S01]  /*8900*/  ISETP.GE.AND P2, PT, R7, RZ, PT ;  /* 0x000000ff0700720c */ /* 0x000fe20003f46270 */
[----:B------:R-:W-:Y:S01]  /*8910*/  @!P5 IMAD.MOV R21, RZ, RZ, -R21 ;  /* 0x000000ffff15d224 */ /* 0x000fe200078e0a15 */
[----:B------:R-:W-:Y:S01]  /*8920*/  ISETP.GT.U32.AND P5, PT, R0, R18, PT ;  /* 0x000000120000720c */ /* 0x000fe20003fa4070 */
[----:B-1----:R-:W-:Y:S01]  /*8930*/  IMAD.MOV.U32 R20, RZ, RZ, R6 ;  /* 0x000000ffff147224 */ /* 0x002fe200078e0006 */
[----:B------:R-:W-:Y:S01]  /*8940*/  ISETP.GE.AND P0, PT, R17, RZ, PT ;  /* 0x000000ff1100720c */ /* 0x000fe20003f06270 */
[----:B------:R-:W-:Y:S01]  /*8950*/  IMAD.HI.U32 R3, R13, R12, RZ ;  /* 0x0000000c0d037227 */ /* 0x000fe200078e00ff */
[----:B------:R-:W-:Y:S01]  /*8960*/  IADD3 R2, R29, 0x15c, RZ ;  /* 0x0000015c1d027810 */ /* 0x000fe20007ffe0ff */
[----:B------:R-:W-:Y:S02]  /*8970*/  STL [R1+0x590], R21 ;  /* 0x0005901501007387 */ /* 0x000fe40000100800 */
[----:B--2---:R-:W-:-:S04]  /*8980*/  IMAD.HI.U32 R11, R13, R5, RZ ;  /* 0x000000050d0b7227 */ /* 0x004fc800078e00ff */
[----:B------:R-:W-:Y:S01]  /*8990*/  @!P4 IMAD.IADD R19, R19, 0x1, -R0 ;  /* 0x000000011313c824 */ /* 0x000fe200078e0a00 */
[----:B------:R-:W-:Y:S01]  /*89a0*/  ISETP.GE.AND P4, PT, R4, RZ, PT ;  /* 0x000000ff0400720c */ /* 0x000fe20003f86270 */
[----:B------:R-:W-:Y:S01]  /*89b0*/  @!P1 IMAD.MOV R20, RZ, RZ, -R20 ;  /* 0x000000ffff149224 */ /* 0x000fe200078e0a14 */
[C---:B------:R-:W-:Y:S01]  /*89c0*/  ISETP.GT.U32.AND P1, PT, R0.reuse, R14, PT ;  /* 0x0000000e0000720c */ /* 0x040fe20003f24070 */
[----:B------:R-:W-:Y:S01]  /*89d0*/  IMAD.MOV R3, RZ, RZ, -R3 ;  /* 0x000000ffff037224 */ /* 0x000fe200078e0a03 */
[----:B------:R-:W-:Y:S01]  /*89e0*/  IADD3 R4, R29, 0x15b, RZ ;  /* 0x0000015b1d047810 */ /* 0x000fe20007ffe0ff */
[----:B------:R-:W-:Y:S01]  /*89f0*/  IMAD.MOV R11, RZ, RZ, -R11 ;  /* 0x000000ffff0b7224 */ /* 0x000fe200078e0a0b */
[----:B------:R-:W-:Y:S01]  /*8a00*/  STL [R1+0x58c], R20 ;  /* 0x00058c1401007387 */ /* 0x000fe20000100800 */
[C---:B------:R-:W-:Y:S02]  /*8a10*/  IMAD R3, R0.reuse, R3, R12 ;  /* 0x0000000300037224 */ /* 0x040fe400078e020c */
[----:B------:R-:W-:-:S02]  /*8a20*/  IMAD R5, R0, R11, R5 ;  /* 0x0000000b00057224 */ /* 0x000fc400078e0205 */
[----:B------:R-:W-:Y:S02]  /*8a30*/  @!P6 IMAD.IADD R10, R10, 0x1, -R0 ;  /* 0x000000010a0ae824 */ /* 0x000fe400078e0a00 */
[----:B------:R-:W-:Y:S02]  /*8a40*/  IMAD.MOV.U32 R7, RZ, RZ, R8 ;  /* 0x000000ffff077224 */ /* 0x000fe400078e0008 */
[----:B------:R-:W-:Y:S01]  /*8a50*/  IMAD.MOV.U32 R6, RZ, RZ, R19 ;  /* 0x000000ffff067224 */ /* 0x000fe200078e0013 */
[C---:B------:R-:W-:Y:S01]  /*8a60*/  ISETP.GT.U32.AND P6, PT, R0.reuse, R10, PT ;  /* 0x0000000a0000720c */ /* 0x040fe20003fc4070 */
[----:B------:R-:W-:Y:S01]  /*8a70*/  @!P3 IMAD.MOV R7, RZ, RZ, -R7 ;  /* 0x000000ffff07b224 */ /* 0x000fe200078e0a07 */
[----:B------:R-:W-:Y:S01]  /*8a80*/  ISETP.GT.U32.AND P3, PT, R0, R3, PT ;  /* 0x000000030000720c */ /* 0x000fe20003f64070 */
[----:B------:R-:W-:Y:S01]  /*8a90*/  @!P5 IMAD.IADD R18, R18, 0x1, -R0 ;  /* 0x000000011212d824 */ /* 0x000fe200078e0a00 */
[----:B------:R-:W-:Y:S01]  /*8aa0*/  ISETP.GT.U32.AND P5, PT, R0, R5, PT ;  /* 0x000000050000720c */ /* 0x000fe20003fa4070 */
[----:B------:R-:W-:Y:S01]  /*8ab0*/  @!P4 IMAD.MOV R6, RZ, RZ, -R6 ;  /* 0x000000ffff06c224 */ /* 0x000fe200078e0a06 */
[----:B------:R-:W-:Y:S01]  /*8ac0*/  ISETP.GE.AND P4, PT, R9, RZ, PT ;  /* 0x000000ff0900720c */ /* 0x000fe20003f86270 */
[----:B------:R-:W-:Y:S01]  /*8ad0*/  @!P1 IMAD.IADD R14, R14, 0x1, -R0 ;  /* 0x000000010e0e9824 */ /* 0x000fe200078e0a00 */
[----:B------:R-:W-:Y:S01]  /*8ae0*/  IABS R9, R2 ;  /* 0x0000000200097213 */ /* 0x000fe20000000000 */
[----:B------:R-:W-:Y:S01]  /*8af0*/  IMAD.MOV.U32 R11, RZ, RZ, R18 ;  /* 0x000000ffff0b7224 */ /* 0x000fe200078e0012 */
[----:B------:R1:W-:Y:S01]  /*8b00*/  STL [R1+0x588], R7 ;  /* 0x0005880701007387 */ /* 0x0003e20000100800 */
[----:B------:R-:W-:Y:S01]  /*8b10*/  IMAD.MOV.U32 R8, RZ, RZ, R14 ;  /* 0x000000ffff087224 */ /* 0x000fe200078e000e */
[----:B------:R-:W-:Y:S01]  /*8b20*/  ISETP.GE.AND P1, PT, R16, RZ, PT ;  /* 0x000000ff1000720c */ /* 0x000fe20003f26270 */
[----:B------:R-:W-:Y:S01]  /*8b30*/  @!P0 IMAD.MOV R11, RZ, RZ, -R11 ;  /* 0x000000ffff0b8224 */ /* 0x000fe200078e0a0b */
[----:B------:R2:W-:Y:S01]  /*8b40*/  STL [R1+0x584], R6 ;  /* 0x0005840601007387 */ /* 0x0005e20000100800 */
[----:B------:R-:W-:-:S02]  /*8b50*/  @!P2 IMAD.MOV R8, RZ, RZ, -R8 ;  /* 0x000000ffff08a224 */ /* 0x000fc400078e0a08 */
[--C-:B------:R-:W-:Y:S01]  /*8b60*/  @!P6 IMAD.IADD R10, R10, 0x1, -R0.reuse ;  /* 0x000000010a0ae824 */ /* 0x100fe200078e0a00 */
[----:B------:R3:W-:Y:S01]  /*8b70*/  STL [R1+0x580], R11 ;  /* 0x0005800b01007387 */ /* 0x0007e20000100800 */
[--C-:B------:R-:W-:Y:S01]  /*8b80*/  @!P3 IMAD.IADD R3, R3, 0x1, -R0.reuse ;  /* 0x000000010303b824 */ /* 0x100fe200078e0a00 */
[----:B------:R-:W-:Y:S01]  /*8b90*/  ISETP.GE.AND P3, PT, R2, RZ, PT ;  /* 0x000000ff0200720c */ /* 0x000fe20003f66270 */
[----:B-1----:R-:W-:Y:S01]  /*8ba0*/  IMAD.HI.U32 R7, R13, R9, RZ ;  /* 0x000000090d077227 */ /* 0x002fe200078e00ff */
[----:B------:R1:W-:Y:S01]  /*8bb0*/  STL [R1+0x57c], R8 ;  /* 0x00057c0801007387 */ /* 0x0003e20000100800 */
[----:B------:R-:W-:Y:S02]  /*8bc0*/  ISETP.GE.AND P6, PT, R15, RZ, PT ;  /* 0x000000ff0f00720c */ /* 0x000fe40003fc6270 */
[----:B------:R-:W-:Y:S01]  /*8bd0*/  IMAD.MOV R7, RZ, RZ, -R7 ;  /* 0x000000ffff077224 */ /* 0x000fe200078e0a07 */
[----:B--2---:R-:W-:Y:S01]  /*8be0*/  IABS R6, R4 ;  /* 0x0000000400067213 */ /* 0x004fe20000000000 */
[----:B------:R-:W-:Y:S01]  /*8bf0*/  @!P5 IMAD.IADD R5, R5, 0x1, -R0 ;  /* 0x000000010505d824 */ /* 0x000fe200078e0a00 */
[C---:B------:R-:W-:Y:S01]  /*8c00*/  ISETP.GT.U32.AND P0, PT, R0.reuse, R3, PT ;  /* 0x000000030000720c */ /* 0x040fe20003f04070 */
[C---:B------:R-:W-:Y:S01]  /*8c10*/  IMAD R9, R0.reuse, R7, R9 ;  /* 0x0000000700097224 */ /* 0x040fe200078e0209 */
[----:B---3--:R-:W-:Y:S01]  /*8c20*/  IADD3 R11, R29, 0x15a, RZ ;  /* 0x0000015a1d0b7810 */ /* 0x008fe20007ffe0ff */
[----:B------:R-:W-:Y:S01]  /*8c30*/  IMAD.HI.U32 R2, R13, R6, RZ ;  /* 0x000000060d027227 */ /* 0x000fe200078e00ff */
[----:B------:R-:W-:-:S02]  /*8c40*/  ISETP.GT.U32.AND P2, PT, R0, R5, PT ;  /* 0x000000050000720c */ /* 0x000fc40003f44070 */
[----:B------:R-:W-:Y:S01]  /*8c50*/  ISETP.GE.AND P5, PT, R4, RZ, PT ;  /* 0x000000ff0400720c */ /* 0x000fe20003fa6270 */
[----:B-1----:R-:W-:Y:S01]  /*8c60*/  IMAD.MOV.U32 R8, RZ, RZ, R10 ;  /* 0x000000ffff087224 */ /* 0x002fe200078e000a */
[C---:B------:R-:W-:Y:S01]  /*8c70*/  IADD3 R4, R29.reuse, 0x159, RZ ;  /* 0x000001591d047810 */ /* 0x040fe20007ffe0ff */
[----:B------:R-:W-:Y:S01]  /*8c80*/  IMAD.MOV R2, RZ, RZ, -R2 ;  /* 0x000000ffff027224 */ /* 0x000fe200078e0a02 */
[C---:B------:R-:W-:Y:S01]  /*8c90*/  IADD3 R10, R29.reuse, 0x156, RZ ;  /* 0x000001561d0a7810 */ /* 0x040fe20007ffe0ff */
[----:B------:R-:W-:Y:S01]  /*8ca0*/  @!P4 IMAD.MOV R8, RZ, RZ, -R8 ;  /* 0x000000ffff08c224 */ /* 0x000fe200078e0a08 */
[C---:B------:R-:W-:Y:S01]  /*8cb0*/  ISETP.GT.U32.AND P4, PT, R0.reuse, R9, PT ;  /* 0x000000090000720c */ /* 0x040fe20003f84070 */
[C---:B------:R-:W-:Y:S01]  /*8cc0*/  IMAD R15, R0.reuse, R2, R6 ;  /* 0x00000002000f7224 */ /* 0x040fe200078e0206 */
[----:B------:R-:W-:Y:S01]  /*8cd0*/  IADD3 R2, R29, 0x158, RZ ;  /* 0x000001581d027810 */ /* 0x000fe20007ffe0ff */
[--C-:B------:R-:W-:Y:S01]  /*8ce0*/  @!P0 IMAD.IADD R3, R3, 0x1, -R0.reuse ;  /* 0x0000000103038824 */ /* 0x100fe200078e0a00 */
[----:B------:R1:W-:Y:S01]  /*8cf0*/  STL [R1+0x578], R8 ;  /* 0x0005780801007387 */ /* 0x0003e20000100800 */
[----:B------:R-:W-:Y:S01]  /*8d00*/  @!P2 IMAD.IADD R5, R5, 0x1, -R0 ;  /* 0x000000010505a824 */ /* 0x000fe200078e0a00 */
[----:B------:R-:W-:-:S02]  /*8d10*/  ISETP.GT.U32.AND P2, PT, R0, R15, PT ;  /* 0x0000000f0000720c */ /* 0x000fc40003f44070 */
[----:B------:R-:W-:Y:S01]  /*8d20*/  ISETP.GE.AND P0, PT, R11, RZ, PT ;  /* 0x000000ff0b00720c */ /* 0x000fe20003f06270 */
[----:B------:R-:W-:Y:S01]  /*8d30*/  @!P6 IMAD.MOV R5, RZ, RZ, -R5 ;  /* 0x000000ffff05e224 */ /* 0x000fe200078e0a05 */
[----:B------:R-:W-:Y:S02]  /*8d40*/  IABS R11, R11 ;  /* 0x0000000b000b7213 */ /* 0x000fe40000000000 */
[----:B------:R-:W-:Y:S01]  /*8d50*/  IABS R6, R2 ;  /* 0x0000000200067213 */ /* 0x000fe20000000000 */
[----:B------:R-:W-:Y:S01]  /*8d60*/  @!P4 IMAD.IADD R9, R9, 0x1, -R0 ;  /* 0x000000010909c824 */ /* 0x000fe200078e0a00 */
[----:B------:R-:W-:Y:S01]  /*8d70*/  IABS R7, R4 ;  /* 0x0000000400077213 */ /* 0x000fe20000000000 */
[----:B-1----:R-:W-:Y:S01]  /*8d80*/  IMAD.MOV.U32 R8, RZ, RZ, R3 ;  /* 0x000000ffff087224 */ /* 0x002fe200078e0003 */
[----:B------:R-:W-:Y:S01]  /*8d90*/  ISETP.GE.AND P6, PT, R2, RZ, PT ;  /* 0x000000ff0200720c */ /* 0x000fe20003fc6270 */
[----:B------:R-:W-:Y:S01]  /*8da0*/  IMAD.HI.U32 R3, R13, R6, RZ ;  /* 0x000000060d037227 */ /* 0x000fe200078e00ff */
[----:B------:R-:W-:-:S02]  /*8db0*/  ISETP.GT.U32.AND P4, PT, R0, R9, PT ;  /* 0x000000090000720c */ /* 0x000fc40003f84070 */
[----:B------:R-:W-:Y:S01]  /*8dc0*/  IADD3 R2, R29, 0x157, RZ ;  /* 0x000001571d027810 */ /* 0x000fe20007ffe0ff */
[----:B------:R-:W-:Y:S01]  /*8dd0*/  @!P1 IMAD.MOV R8, RZ, RZ, -R8 ;  /* 0x000000ffff089224 */ /* 0x000fe200078e0a08 */
[----:B------:R-:W-:Y:S01]  /*8de0*/  ISETP.GE.AND P1, PT, R4, RZ, PT ;  /* 0x000000ff0400720c */ /* 0x000fe20003f26270 */
[--C-:B------:R-:W-:Y:S01]  /*8df0*/  @!P2 IMAD.IADD R15, R15, 0x1, -R0.reuse ;  /* 0x000000010f0fa824 */ /* 0x100fe200078e0a00 */
[----:B------:R-:W-:Y:S01]  /*8e00*/  IABS R14, R10 ;  /* 0x0000000a000e7213 */ /* 0x000fe20000000000 */
[----:B------:R-:W-:Y:S01]  /*8e10*/  IMAD.HI.U32 R4, R13, R7, RZ ;  /* 0x000000070d047227 */ /* 0x000fe200078e00ff */
[----:B------:R1:W-:Y:S02]  /*8e20*/  STL [R1+0x508], R8 ;  /* 0x0005080801007387 */ /* 0x0003e40000100800 */
[----:B------:R-:W-:Y:S01]  /*8e30*/  ISETP.GT.U32.AND P2, PT, R0, R15, PT ;  /* 0x0000000f0000720c */ /* 0x000fe20003f44070 */
[----:B------:R-:W-:Y:S01]  /*8e40*/  IMAD.MOV R3, RZ, RZ, -R3 ;  /* 0x000000ffff037224 */ /* 0x000fe200078e0a03 */
[----:B------:R2:W-:Y:S01]  /*8e50*/  STL [R1+0x574], R5 ;  /* 0x0005740501007387 */ /* 0x0005e20000100800 */
[----:B------:R-:W-:-:S02]  /*8e60*/  @!P4 IMAD.IADD R9, R9, 0x1, -R0 ;  /* 0x000000010909c824 */ /* 0x000fc400078e0a00 */
[----:B------:R-:W-:Y:S02]  /*8e70*/  IMAD.MOV R4, RZ, RZ, -R4 ;  /* 0x000000ffff047224 */ /* 0x000fe400078e0a04 */
[----:B------:R-:W-:Y:S01]  /*8e80*/  IMAD R6, R0, R3, R6 ;  /* 0x0000000300067224 */ /* 0x000fe200078e0206 */
[----:B------:R-:W-:Y:S01]  /*8e90*/  IADD3 R3, R29, 0x154, RZ ;  /* 0x000001541d037810 */ /* 0x000fe20007ffe0ff */
[----:B-1----:R-:W-:Y:S01]  /*8ea0*/  IMAD.HI.U32 R8, R13, R11, RZ ;  /* 0x0000000b0d087227 */ /* 0x002fe200078e00ff */
[----:B--2---:R-:W-:-:S03]  /*8eb0*/  IABS R5, R2 ;  /* 0x0000000200057213 */ /* 0x004fc60000000000 */
[----:B------:R-:W-:Y:S02]  /*8ec0*/  IMAD.MOV R8, RZ, RZ, -R8 ;  /* 0x000000ffff087224 */ /* 0x000fe400078e0a08 */
[----:B------:R-:W-:Y:S02]  /*8ed0*/  IMAD.MOV.U32 R16, RZ, RZ, R9 ;  /* 0x000000ffff107224 */ /* 0x000fe400078e0009 */
[C---:B------:R-:W-:Y:S01]  /*8ee0*/  IMAD R11, R0.reuse, R8, R11 ;  /* 0x00000008000b7224 */ /* 0x040fe200078e020b */
[----:B------:R-:W-:Y:S01]  /*8ef0*/  IABS R8, R3 ;  /* 0x0000000300087213 */ /* 0x000fe20000000000 */
[C---:B------:R-:W-:Y:S01]  /*8f00*/  IMAD R7, R0.reuse, R4, R7 ;  /* 0x0000000400077224 */ /* 0x040fe200078e0207 */
[----:B------:R-:W-:Y:S01]  /*8f10*/  IADD3 R4, R29, 0x155, RZ ;  /* 0x000001551d047810 */ /* 0x000fe20007ffe0ff */
[----:B------:R-:W-:Y:S01]  /*8f20*/  @!P3 IMAD.MOV R16, RZ, RZ, -R16 ;  /* 0x000000ffff10b224 */ /* 0x000fe200078e0a10 */
[C---:B------:R-:W-:Y:S01]  /*8f30*/  ISETP.GT.U32.AND P4, PT, R0.reuse, R11, PT ;  /* 0x0000000b0000720c */ /* 0x040fe20003f84070 */
[----:B------:R-:W-:Y:S01]  /*8f40*/  @!P2 IMAD.IADD R15, R15, 0x1, -R0 ;  /* 0x000000010f0fa824 */ /* 0x000fe200078e0a00 */
[C---:B------:R-:W-:Y:S01]  /*8f50*/  ISETP.GT.U32.AND P3, PT, R0.reuse, R6, PT ;  /* 0x000000060000720c */ /* 0x040fe20003f64070 */
[----:B------:R-:W-:Y:S01]  /*8f60*/  IMAD.HI.U32 R9, R13, R5, RZ ;  /* 0x000000050d097227 */ /* 0x000fe200078e00ff */
[----:B------:R-:W-:Y:S01]  /*8f70*/  ISETP.GT.U32.AND P2, PT, R0, R7, PT ;  /* 0x000000070000720c */ /* 0x000fe20003f44070 */
[----:B------:R-:W-:Y:S01]  /*8f80*/  STL [R1+0x53c], R16 ;  /* 0x00053c1001007387 */ /* 0x000fe20000100800 */
[----:B------:R-:W-:Y:S01]  /*8f90*/  IABS R12, R4 ;  /* 0x00000004000c7213 */ /* 0x000fe20000000000 */
[----:B------:R-:W-:-:S02]  /*8fa0*/  IMAD.MOV R9, RZ, RZ, -R9 ;  /* 0x000000ffff097224 */ /* 0x000fc400078e0a09 */
[----:B------:R-:W-:Y:S01]  /*8fb0*/  @!P5 IMAD.MOV R15, RZ, RZ, -R15 ;  /* 0x000000ffff0fd224 */ /* 0x000fe200078e0a0f */
[----:B------:R-:W-:Y:S01]  /*8fc0*/  ISETP.GE.AND P5, PT, R2, RZ, PT ;  /* 0x000000ff0200720c */ /* 0x000fe20003fa6270 */
[----:B------:R-:W-:Y:S02]  /*8fd0*/  IMAD R2, R0, R9, R5 ;  /* 0x0000000900027224 */ /* 0x000fe400078e0205 */
[--C-:B------:R-:W-:Y:S01]  /*8fe0*/  @!P4 IMAD.IADD R11, R11, 0x1, -R0.reuse ;  /* 0x000000010b0bc824 */ /* 0x100fe200078e0a00 */
[----:B------:R1:W-:Y:S01]  /*8ff0*/  STL [R1+0x570], R15 ;  /* 0x0005700f01007387 */ /* 0x0003e20000100800 */
[--C-:B------:R-:W-:Y:S02]  /*9000*/  @!P3 IMAD.IADD R6, R6, 0x1, -R0.reuse ;  /* 0x000000010606b824 */ /* 0x100fe400078e0a00 */
[----:B------:R-:W-:Y:S01]  /*9010*/  @!P2 IMAD.IADD R7, R7, 0x1, -R0 ;  /* 0x000000010707a824 */ /* 0x000fe200078e0a00 */
[C---:B------:R-:W-:Y:S01]  /*9020*/  ISETP.GT.U32.AND P4, PT, R0.reuse, R11, PT ;  /* 0x0000000b0000720c */ /* 0x040fe20003f84070 */
[----:B------:R-:W-:Y:S01]  /*9030*/  IMAD.HI.U32 R5, R13, R12, RZ ;  /* 0x0000000c0d057227 */ /* 0x000fe200078e00ff */
[----:B------:R-:W-:-:S02]  /*9040*/  ISETP.GT.U32.AND P3, PT, R0, R6, PT ;  /* 0x000000060000720c */ /* 0x000fc40003f64070 */
[----:B------:R-:W-:Y:S01]  /*9050*/  ISETP.GT.U32.AND P2, PT, R0, R7, PT ;  /* 0x000000070000720c */ /* 0x000fe20003f44070 */
[----:B------:R-:W-:-:S04]  /*9060*/  IMAD.HI.U32 R9, R13, R8, RZ ;  /* 0x000000080d097227 */ /* 0x000fc800078e00ff */
[----:B-1----:R-:W-:-:S04]  /*9070*/  IMAD.HI.U32 R15, R13, R14, RZ ;  /* 0x0000000e0d0f7227 */ /* 0x002fc800078e00ff */
[----:B------:R-:W-:Y:S01]  /*9080*/  @!P4 IMAD.IADD R11, R11, 0x1, -R0 ;  /* 0x000000010b0bc824 */ /* 0x000fe200078e0a00 */
[C---:B------:R-:W-:Y:S01]  /*9090*/  ISETP.GT.U32.AND P4, PT, R0.reuse, R2, PT ;  /* 0x000000020000720c */ /* 0x040fe20003f84070 */
[----:B------:R-:W-:Y:S02]  /*90a0*/  IMAD.MOV R5, RZ, RZ, -R5 ;  /* 0x000000ffff057224 */ /* 0x000fe400078e0a05 */
[----:B------:R-:W-:Y:S02]  /*90b0*/  IMAD.MOV R9, RZ, RZ, -R9 ;  /* 0x000000ffff097224 */ /* 0x000fe400078e0a09 */
[----:B------:R-:W-:Y:S02]  /*90c0*/  IMAD.MOV R15, RZ, RZ, -R15 ;  /* 0x000000ffff0f7224 */ /* 0x000fe400078e0a0f */
[----:B------:R-:W-:Y:S01]  /*90d0*/  IMAD R12, R0, R5, R12 ;  /* 0x00000005000c7224 */ /* 0x000fe200078e020c */
[----:B------:R-:W-:Y:S01]  /*90e0*/  IADD3 R5, R29, 0x153, RZ ;  /* 0x000001531d057810 */ /* 0x000fe20007ffe0ff */
[----:B------:R-:W-:-:S02]  /*90f0*/  @!P3 IMAD.IADD R6, R6, 0x1, -R0 ;  /* 0x000000010606b824 */ /* 0x000fc400078e0a00 */
[----:B------:R-:W-:Y:S01]  /*9100*/  @!P2 IMAD.IADD R7, R7, 0x1, -R0 ;  /* 0x000000010707a824 */ /* 0x000fe200078e0a00 */
[----:B------:R-:W-:Y:S01]  /*9110*/  ISETP.GE.AND P2, PT, R10, RZ, PT ;  /* 0x000000ff0a00720c */ /* 0x000fe20003f46270 */
[C---:B------:R-:W-:Y:S01]  /*9120*/  IMAD R8, R0.reuse, R9, R8 ;  /* 0x0000000900087224 */ /* 0x040fe200078e0208 */
[C---:B------:R-:W-:Y:S01]  /*9130*/  ISETP.GT.U32.AND P3, PT, R0.reuse, R12, PT ;  /* 0x0000000c0000720c */ /* 0x040fe20003f64070 */
[C---:B------:R-:W-:Y:S02]  /*9140*/  IMAD R10, R0.reuse, R15, R14 ;  /* 0x0000000f000a7224 */ /* 0x040fe400078e020e */
[----:B------:R-:W-:Y:S01]  /*9150*/  IMAD.MOV.U32 R16, RZ, RZ, R11 ;  /* 0x000000ffff107224 */ /* 0x000fe200078e000b */
[----:B------:R-:W-:Y:S01]  /*9160*/  IABS R11, R5 ;  /* 0x00000005000b7213 */ /* 0x000fe20000000000 */
[----:B------:R-:W-:Y:S02]  /*9170*/  IMAD.MOV.U32 R9, RZ, RZ, R6 ;  /* 0x000000ffff097224 */ /* 0x000fe400078e0006 */
[----:B------:R-:W-:Y:S01]  /*9180*/  @!P0 IMAD.MOV R16, RZ, RZ, -R16 ;  /* 0x000000ffff108224 */ /* 0x000fe200078e0a10 */
[C---:B------:R-:W-:Y:S01]  /*9190*/  ISETP.GT.U32.AND P0, PT, R0.reuse, R10, PT ;  /* 0x0000000a0000720c */ /* 0x040fe20003f04070 */
[----:B------:R-:W-:Y:S01]  /*91a0*/  @!P6 IMAD.MOV R9, RZ, RZ, -R9 ;  /* 0x000000ffff09e224 */ /* 0x000fe200078e0a09 */
[----:B------:R-:W-:Y:S01]  /*91b0*/  ISETP.GT.U32.AND P6, PT, R0, R8, PT ;  /* 0x000000080000720c */ /* 0x000fe20003fc4070 */
[--C-:B------:R-:W-:Y:S01]  /*91c0*/  @!P4 IMAD.IADD R2, R2, 0x1, -R0.reuse ;  /* 0x000000010202c824 */ /* 0x100fe200078e0a00 */
[----:B------:R-:W-:Y:S01]  /*91d0*/  STL [R1+0x55c], R16 ;  /* 0x00055c1001007387 */ /* 0x000fe20000100800 */
[----:B------:R-:W-:Y:S01]  /*91e0*/  @!P1 IMAD.MOV R7, RZ, RZ, -R7 ;  /* 0x000000ffff079224 */ /* 0x000fe200078e0a07 */
[----:B------:R-:W-:Y:S01]  /*91f0*/  ISETP.GE.AND P1, PT, R4, RZ, PT ;  /* 0x000000ff0400720c */ /* 0x000fe20003f26270 */
[--C-:B------:R-:W-:Y:S01]  /*9200*/  @!P3 IMAD.IADD R12, R12, 0x1, -R0.reuse ;  /* 0x000000010c0cb824 */ /* 0x100fe200078e0a00 */
[----:B------:R-:W-:Y:S01]  /*9210*/  ISETP.GT.U32.AND P4, PT, R0, R2, PT ;  /* 0x000000020000720c */ /* 0x000fe20003f84070 */
[----:B------:R-:W-:Y:S01]  /*9220*/  IMAD.HI.U32 R6, R13, R11, RZ ;  /* 0x0000000b0d067227 */ /* 0x000fe200078e00ff */
[----:B------:R-:W-:Y:S01]  /*9230*/  IADD3 R4, R29, 0x152, RZ ;  /* 0x000001521d047810 */ /* 0x000fe20007ffe0ff */
[----:B------:R1:W-:Y:S02]  /*9240*/  STL [R1+0x564], R7 ;  /* 0x0005640701007387 */ /* 0x0003e40000100800 */
[--C-:B------:R-:W-:Y:S01]  /*9250*/  @!P0 IMAD.IADD R10, R10, 0x1, -R0.reuse ;  /* 0x000000010a0a8824 */ /* 0x100fe200078e0a00 */
[----:B------:R-:W-:Y:S01]  /*9260*/  ISETP.GE.AND P0, PT, R5, RZ, PT ;  /* 0x000000ff0500720c */ /* 0x000fe20003f06270 */
[----:B------:R-:W-:Y:S01]  /*9270*/  @!P6 IMAD.IADD R8, R8, 0x1, -R0 ;  /* 0x000000010808e824 */ /* 0x000fe200078e0a00 */
[C---:B------:R-:W-:Y:S01]  /*9280*/  ISETP.GT.U32.AND P6, PT, R0.reuse, R12, PT ;  /* 0x0000000c0000720c */ /* 0x040fe20003fc4070 */
[----:B------:R2:W-:Y:S01]  /*9290*/  STL [R1+0x568], R9 ;  /* 0x0005680901007387 */ /* 0x0005e20000100800 */
[----:B------:R-:W-:Y:S01]  /*92a0*/  ISETP.GT.U32.AND P3, PT, R0, R10, PT ;  /* 0x0000000a0000720c */ /* 0x000fe20003f64070 */
[----:B------:R-:W-:Y:S01]  /*92b0*/  IMAD.MOV R6, RZ, RZ, -R6 ;  /* 0x000000ffff067224 */ /* 0x000fe200078e0a06 */
[----:B-1----:R-:W-:Y:S01]  /*92c0*/  IABS R7, R4 ;  /* 0x0000000400077213 */ /* 0x002fe20000000000 */
[----:B------:R-:W-:Y:S01]  /*92d0*/  @!P4 IMAD.IADD R2, R2, 0x1, -R0 ;  /* 0x000000010202c824 */ /* 0x000fe200078e0a00 */
[----:B------:R-:W-:Y:S01]  /*92e0*/  ISETP.GE.AND P4, PT, R3, RZ, PT ;  /* 0x000000ff0300720c */ /* 0x000fe20003f86270 */
[----:B------:R-:W-:Y:S01]  /*92f0*/  IMAD R11, R0, R6, R11 ;  /* 0x00000006000b7224 */ /* 0x000fe200078e020b */
[----:B------:R-:W-:Y:S01]  /*9300*/  IADD3 R3, R29, 0x151, RZ ;  /* 0x000001511d037810 */ /* 0x000fe20007ffe0ff */
[----:B------:R-:W-:-:S03]  /*9310*/  IMAD.HI.U32 R5, R13, R7, RZ ;  /* 0x000000070d057227 */ /* 0x000fc600078e00ff */
[----:B------:R-:W-:Y:S01]  /*9320*/  IABS R6, R3 ;  /* 0x0000000300067213 */ /* 0x000fe20000000000 */
[----:B------:R-:W-:Y:S02]  /*9330*/  IMAD.MOV R5, RZ, RZ, -R5 ;  /* 0x000000ffff057224 */ /* 0x000fe400078e0a05 */
[----:B--2---:R-:W-:Y:S01]  /*9340*/  IMAD.MOV.U32 R9, RZ, RZ, R2 ;  /* 0x000000ffff097224 */ /* 0x004fe200078e0002 */
[----:B------:R-:W-:Y:S01]  /*9350*/  IADD3 R2, R29, 0x150, RZ ;  /* 0x000001501d027810 */ /* 0x000fe20007ffe0ff */
[C---:B------:R-:W-:Y:S02]  /*9360*/  IMAD R7, R0.reuse, R5, R7 ;  /* 0x0000000500077224 */ /* 0x040fe400078e0207 */
[----:B------:R-:W-:Y:S01]  /*9370*/  @!P5 IMAD.MOV R9, RZ, RZ, -R9 ;  /* 0x000000ffff09d224 */ /* 0x000fe200078e0a09 */
[----:B------:R-:W-:Y:S01]  /*9380*/  ISETP.GT.U32.AND P5, PT, R0, R8, PT ;  /* 0x000000080000720c */ /* 0x000fe20003fa4070 */
[--C-:B------:R-:W-:Y:S01]  /*9390*/  @!P6 IMAD.IADD R12, R12, 0x1, -R0.reuse ;  /* 0x000000010c0ce824 */ /* 0x100fe200078e0a00 */
[----:B------:R-:W-:Y:S01]  /*93a0*/  ISETP.GT.U32.AND P6, PT, R0, R7, PT ;  /* 0x000000070000720c */ /* 0x000fe20003fc4070 */
[----:B------:R-:W-:Y:S01]  /*93b0*/  @!P3 IMAD.IADD R10, R10, 0x1, -R0 ;  /* 0x000000010a0ab824 */ /* 0x000fe200078e0a00 */
[----:B------:R-:W-:Y:S01]  /*93c0*/  ISETP.GT.U32.AND P3, PT, R0, R11, PT ;  /* 0x0000000b0000720c */ /* 0x000fe20003f64070 */
[----:B------:R1:W-:Y:S01]  /*93d0*/  STL [R1+0x56c], R9 ;  /* 0x00056c0901007387 */ /* 0x0003e20000100800 */
[----:B------:R-:W-:Y:S01]  /*93e0*/  IABS R5, R2 ;  /* 0x0000000200057213 */ /* 0x000fe20000000000 */
[----:B------:R-:W-:-:S02]  /*93f0*/  IMAD.MOV.U32 R16, RZ, RZ, R10 ;  /* 0x000000ffff107224 */ /* 0x000fc400078e000a */
[----:B------:R-:W-:Y:S02]  /*9400*/  @!P1 IMAD.MOV R12, RZ, RZ, -R12 ;  /* 0x000000ffff0c9224 */ /* 0x000fe400078e0a0c */
[----:B------:R-:W-:Y:S01]  /*9410*/  IMAD.HI.U32 R15, R13, R5, RZ ;  /* 0x000000050d0f7227 */ /* 0x000fe200078e00ff */
[----:B-1----:R-:W-:-:S03]  /*9420*/  IADD3 R9, R29, 0x14f, RZ ;  /* 0x0000014f1d097810 */ /* 0x002fc60007ffe0ff */
[--C-:B------:R-:W-:Y:S01]  /*9430*/  @!P5 IMAD.IADD R8, R8, 0x1, -R0.reuse ;  /* 0x000000010808d824 */ /* 0x100fe200078e0a00 */
[----:B------:R-:W-:Y:S01]  /*9440*/  ISETP.GE.AND P5, PT, R4, RZ, PT ;  /* 0x000000ff0400720c */ /* 0x000fe20003fa6270 */
[--C-:B------:R-:W-:Y:S01]  /*9450*/  @!P6 IMAD.IADD R7, R7, 0x1, -R0.reuse ;  /* 0x000000010707e824 */ /* 0x100fe200078e0a00 */
[----:B------:R-:W-:Y:S01]  /*9460*/  IABS R14, R9 ;  /* 0x00000009000e7213 */ /* 0x000fe20000000000 */
[----:B------:R-:W-:Y:S01]  /*9470*/  @!P3 IMAD.IADD R11, R11, 0x1, -R0 ;  /* 0x000000010b0bb824 */ /* 0x000fe200078e0a00 */
[----:B------:R-:W-:Y:S01]  /*9480*/  ISETP.GE.AND P3, PT, R3, RZ, PT ;  /* 0x000000ff0300720c */ /* 0x000fe20003f66270 */
[----:B------:R-:W-:Y:S01]  /*9490*/  IMAD.MOV R10, RZ, RZ, -R15 ;  /* 0x000000ffff0a7224 */ /* 0x000fe200078e0a0f */
[C---:B------:R-:W-:Y:S01]  /*94a0*/  ISETP.GT.U32.AND P6, PT, R0.reuse, R7, PT ;  /* 0x000000070000720c */ /* 0x040fe20003fc4070 */
[----:B------:R-:W-:Y:S01]  /*94b0*/  IMAD.MOV.U32 R4, RZ, RZ, R14 ;  /* 0x000000ffff047224 */ /* 0x000fe200078e000e */
[----:B------:R-:W-:Y:S01]  /*94c0*/  IADD3 R15, R29, 0x14e, RZ ;  /* 0x0000014e1d0f7810 */ /* 0x000fe20007ffe0ff */
[----:B------:R-:W-:-:S02]  /*94d0*/  IMAD R5, R0, R10, R5 ;  /* 0x0000000a00057224 */ /* 0x000fc400078e0205 */
[----:B------:R-:W-:-:S04]  /*94e0*/  IMAD.HI.U32 R3, R13, R4, RZ ;  /* 0x000000040d037227 */ /* 0x000fc800078e00ff */
[----:B------:R-:W-:Y:S02]  /*94f0*/  IMAD.MOV R3, RZ, RZ, -R3 ;  /* 0x000000ffff037224 */ /* 0x000fe400078e0a03 */
[----:B------:R-:W-:Y:S01]  /*9500*/  @!P2 IMAD.MOV R16, RZ, RZ, -R16 ;  /* 0x000000ffff10a224 */ /* 0x000fe200078e0a10 */
[C---:B------:R-:W-:Y:S01]  /*9510*/  ISETP.GT.U32.AND P2, PT, R0.reuse, R11, PT ;  /* 0x0000000b0000720c */ /* 0x040fe20003f44070 */
[C---:B------:R-:W-:Y:S01]  /*9520*/  IMAD R4, R0.reuse, R3, R4 ;  /* 0x0000000300047224 */ /* 0x040fe200078e0204 */
[----:B------:R-:W-:Y:S01]  /*9530*/  IABS R3, R15 ;  /* 0x0000000f00037213 */ /* 0x000fe20000000000 */
[----:B------:R-:W-:Y:S01]  /*9540*/  @!P4 IMAD.MOV R8, RZ, RZ, -R8 ;  /* 0x000000ffff08c224 */ /* 0x000fe200078e0a08 */
[C---:B------:R-:W-:Y:S01]  /*9550*/  ISETP.GT.U32.AND P4, PT, R0.reuse, R5, PT ;  /* 0x000000050000720c */ /* 0x040fe20003f84070 */
[----:B------:R-:W-:Y:S01]  /*9560*/  IMAD.HI.U32 R14, R13, R6, RZ ;  /* 0x000000060d0e7227 */ /* 0x000fe200078e00ff */
[----:B------:R-:W-:Y:S03]  /*9570*/  STL [R1+0x560], R16 ;  /* 0x0005601001007387 */ /* 0x000fe60000100800 */
[----:B------:R-:W-:Y:S01]  /*9580*/  @!P6 IMAD.IADD R7, R7, 0x1, -R0 ;  /* 0x000000010707e824 */ /* 0x000fe200078e0a00 */
[----:B------:R-:W-:Y:S01]  /*9590*/  ISETP.GT.U32.AND P6, PT, R0, R4, PT ;  /* 0x000000040000720c */ /* 0x000fe20003fc4070 */
[----:B------:R-:W-:Y:S01]  /*95a0*/  IMAD.MOV R14, RZ, RZ, -R14 ;  /* 0x000000ffff0e7224 */ /* 0x000fe200078e0a0e */
[----:B------:R-:W-:Y:S01]  /*95b0*/  STL [R1+0x550], R12 ;  /* 0x0005500c01007387 */ /* 0x000fe20000100800 */
[----:B------:R-:W-:Y:S01]  /*95c0*/  @!P2 IMAD.IADD R11, R11, 0x1, -R0 ;  /* 0x000000010b0ba824 */ /* 0x000fe200078e0a00 */
[----:B------:R-:W-:Y:S01]  /*95d0*/  ISETP.GE.AND P2, PT, R2, RZ, PT ;  /* 0x000000ff0200720c */ /* 0x000fe20003f46270 */
[----:B------:R-:W-:Y:S01]  /*95e0*/  IMAD R6, R0, R14, R6 ;  /* 0x0000000e00067224 */ /* 0x000fe200078e0206 */
[----:B------:R1:W-:Y:S01]  /*95f0*/  STL [R1+0x554], R8 ;  /* 0x0005540801007387 */ /* 0x0003e20000100800 */
[----:B------:R-:W-:-:S02]  /*9600*/  @!P4 IMAD.IADD R5, R5, 0x1, -R0 ;  /* 0x000000010505c824 */ /* 0x000fc400078e0a00 */
[----:B------:R-:W-:Y:S01]  /*9610*/  IMAD.HI.U32 R10, R13, R3, RZ ;  /* 0x000000030d0a7227 */ /* 0x000fe200078e00ff */
[----:B------:R-:W-:-:S03]  /*9620*/  ISETP.GT.U32.AND P1, PT, R0, R6, PT ;  /* 0x000000060000720c */ /* 0x000fc60003f24070 */
[----:B------:R-:W-:Y:S01]  /*9630*/  @!P6 IMAD.IADD R4, R4, 0x1, -R0 ;  /* 0x000000010404e824 */ /* 0x000fe200078e0a00 */
[C---:B------:R-:W-:Y:S01]  /*9640*/  ISETP.GT.U32.AND P6, PT, R0.reuse, R5, PT ;  /* 0x000000050000720c */ /* 0x040fe20003fc4070 */
[----:B------:R-:W-:Y:S01]  /*9650*/  IMAD.MOV.U32 R14, RZ, RZ, R11 ;  /* 0x000000ffff0e7224 */ /* 0x000fe200078e000b */
[C---:B-1----:R-:W-:Y:S01]  /*9660*/  IADD3 R8, R29.reuse, 0x14d, RZ ;  /* 0x0000014d1d087810 */ /* 0x042fe20007ffe0ff */
[----:B------:R-:W-:Y:S02]  /*9670*/  IMAD.MOV R10, RZ, RZ, -R10 ;  /* 0x000000ffff0a7224 */ /* 0x000fe400078e0a0a */
[----:B------:R-:W-:Y:S01]  /*9680*/  @!P0 IMAD.MOV R14, RZ, RZ, -R14 ;  /* 0x000000ffff0e8224 */ /* 0x000fe200078e0a0e */
[----:B------:R-:W-:Y:S01]  /*9690*/  IABS R2, R8 ;  /* 0x0000000800027213 */ /* 0x000fe20000000000 */
[----:B------:R-:W-:Y:S01]  /*96a0*/  IMAD R3, R0, R10, R3 ;  /* 0x0000000a00037224 */ /* 0x000fe200078e0203 */
[----:B------:R-:W-:Y:S01]  /*96b0*/  IADD3 R10, R29, 0x14b, RZ ;  /* 0x0000014b1d0a7810 */ /* 0x000fe20007ffe0ff */
[----:B------:R-:W-:Y:S01]  /*96c0*/  @!P1 IMAD.IADD R6, R6, 0x1, -R0 ;  /* 0x0000000106069824 */ /* 0x000fe200078e0a00 */
[----:B------:R1:W-:Y:S01]  /*96d0*/  STL [R1+0x558], R14 ;  /* 0x0005580e01007387 */ /* 0x0003e20000100800 */
[----:B------:R-:W-:Y:S01]  /*96e0*/  IMAD.HI.U32 R12, R13, R2, RZ ;  /* 0x000000020d0c7227 */ /* 0x000fe200078e00ff */
[----:B------:R-:W-:-:S02]  /*96f0*/  ISETP.GT.U32.AND P0, PT, R0, R4, PT ;  /* 0x000000040000720c */ /* 0x000fc40003f04070 */
[C---:B------:R-:W-:Y:S01]  /*9700*/  ISETP.GT.U32.AND P4, PT, R0.reuse, R6, PT ;  /* 0x000000060000720c */ /* 0x040fe20003f84070 */
[----:B------:R-:W-:Y:S01]  /*9710*/  IMAD.MOV R12, RZ, RZ, -R12 ;  /* 0x000000ffff0c7224 */ /* 0x000fe200078e0a0c */
[----:B------:R-:W-:Y:S01]  /*9720*/  ISETP.GE.AND P1, PT, R9, RZ, PT ;  /* 0x000000ff0900720c */ /* 0x000fe20003f26270 */
[----:B------:R-:W-:Y:S01]  /*9730*/  @!P6 IMAD.IADD R5, R5, 0x1, -R0 ;  /* 0x000000010505e824 */ /* 0x000fe200078e0a00 */
[----:B------:R-:W-:Y:S01]  /*9740*/  IADD3 R9, R29, 0x14c, RZ ;  /* 0x0000014c1d097810 */ /* 0x000fe20007ffe0ff */
[C---:B------:R-:W-:Y:S01]  /*9750*/  IMAD R2, R0.reuse, R12, R2 ;  /* 0x0000000c00027224 */ /* 0x040fe200078e0202 */
[----:B-1----:R-:W-:Y:S01]  /*9760*/  IABS R14, R10 ;  /* 0x0000000a000e7213 */ /* 0x002fe20000000000 */
[----:B------:R-:W-:Y:S01]  /*9770*/  @!P5 IMAD.MOV R7, RZ, RZ, -R7 ;  /* 0x000000ffff07d224 */ /* 0x000fe200078e0a07 */
[----:B------:R-:W-:Y:S01]  /*9780*/  IABS R11, R9 ;  /* 0x00000009000b7213 */ /* 0x000fe20000000000 */
[----:B------:R-:W-:Y:S01]  /*9790*/  @!P2 IMAD.MOV R5, RZ, RZ, -R5 ;  /* 0x000000ffff05a224 */ /* 0x000fe200078e0a05 */
[----:B------:R-:W-:Y:S01]  /*97a0*/  ISETP.GT.U32.AND P6, PT, R0, R2, PT ;  /* 0x000000020000720c */ /* 0x000fe20003fc4070 */
[----:B------:R-:W-:Y:S01]  /*97b0*/  IMAD.HI.U32 R17, R13, R14, RZ ;  /* 0x0000000e0d117227 */ /* 0x000fe200078e00ff */
[----:B------:R-:W-:Y:S01]  /*97c0*/  IADD3 R12, R29, 0x14a, RZ ;  /* 0x0000014a1d0c7810 */ /* 0x000fe20007ffe0ff */
[----:B------:R1:W-:Y:S01]  /*97d0*/  STL [R1+0x54c], R7 ;  /* 0x00054c0701007387 */ /* 0x0003e20000100800 */
[----:B------:R-:W-:Y:S01]  /*97e0*/  ISETP.GE.AND P2, PT, R9, RZ, PT ;  /* 0x000000ff0900720c */ /* 0x000fe20003f46270 */
[----:B------:R-:W-:Y:S01]  /*97f0*/  @!P4 IMAD.IADD R6, R6, 0x1, -R0 ;  /* 0x000000010606c824 */ /* 0x000fe200078e0a00 */
[----:B------:R-:W-:Y:S01]  /*9800*/  ISETP.GT.U32.AND P4, PT, R0, R3, PT ;  /* 0x000000030000720c */ /* 0x000fe20003f84070 */
[----:B------:R-:W-:-:S02]  /*9810*/  IMAD.MOV R17, RZ, RZ, -R17 ;  /* 0x000000ffff117224 */ /* 0x000fc400078e0a11 */
[----:B------:R-:W-:-:S04]  /*9820*/  IMAD.HI.U32 R16, R13, R11, RZ ;  /* 0x0000000b0d107227 */ /* 0x000fc800078e00ff */
[----:B------:R-:W-:Y:S02]  /*9830*/  @!P6 IMAD.IADD R2, R2, 0x1, -R0 ;  /* 0x000000010202e824 */ /* 0x000fe400078e0a00 */
[----:B------:R-:W-:Y:S02]  /*9840*/  IMAD R14, R0, R17, R14 ;  /* 0x00000011000e7224 */ /* 0x000fe400078e020e */
[--C-:B------:R-:W-:Y:S01]  /*9850*/  @!P0 IMAD.IADD R4, R4, 0x1, -R0.reuse ;  /* 0x0000000104048824 */ /* 0x100fe200078e0a00 */
[----:B------:R-:W-:Y:S01]  /*9860*/  ISETP.GT.U32.AND P6, PT, R0, R2, PT ;  /* 0x000000020000720c */ /* 0x000fe20003fc4070 */
[----:B------:R-:W-:Y:S01]  /*9870*/  @!P4 IMAD.IADD R3, R3, 0x1, -R0 ;  /* 0x000000010303c824 */ /* 0x000fe200078e0a00 */
[----:B------:R-:W-:Y:S01]  /*9880*/  ISETP.GE.AND P0, PT, R15, RZ, PT ;  /* 0x000000ff0f00720c */ /* 0x000fe20003f06270 */
[----:B------:R-:W-:Y:S01]  /*9890*/  @!P3 IMAD.MOV R6, RZ, RZ, -R6 ;  /* 0x000000ffff06b224 */ /* 0x000fe200078e0a06 */
[----:B------:R-:W-:Y:S01]  /*98a0*/  ISETP.GE.AND P4, PT, R8, RZ, PT ;  /* 0x000000ff0800720c */ /* 0x000fe20003f86270 */
[----:B------:R-:W-:Y:S01]  /*98b0*/  IMAD.MOV R15, RZ, RZ, -R16 ;  /* 0x000000ffff0f7224 */ /* 0x000fe200078e0a10 */
[----:B------:R-:W-:Y:S01]  /*98c0*/  IABS R16, R12 ;  /* 0x0000000c00107213 */ /* 0x000fe20000000000 */
[----:B------:R-:W-:Y:S01]  /*98d0*/  @!P1 IMAD.MOV R4, RZ, RZ, -R4 ;  /* 0x000000ffff049224 */ /* 0x000fe200078e0a04 */
[C---:B------:R-:W-:Y:S01]  /*98e0*/  ISETP.GT.U32.AND P5, PT, R0.reuse, R3, PT ;  /* 0x000000030000720c */ /* 0x040fe20003fa4070 */
[----:B------:R-:W-:Y:S01]  /*98f0*/  IMAD R11, R0, R15, R11 ;  /* 0x0000000f000b7224 */ /* 0x000fe200078e020b */
[----:B------:R-:W-:Y:S01]  /*9900*/  STL [R1+0x548], R6 ;  /* 0x0005480601007387 */ /* 0x000fe20000100800 */
[----:B------:R-:W-:-:S02]  /*9910*/  ISETP.GE.AND P1, PT, R10, RZ, PT ;  /* 0x000000ff0a00720c */ /* 0x000fc40003f26270 */
[----:B------:R-:W-:Y:S01]  /*9920*/  @!P6 IMAD.IADD R2, R2, 0x1, -R0 ;  /* 0x000000010202e824 */ /* 0x000fe200078e0a00 */
[C---:B------:R-:W-:Y:S01]  /*9930*/  ISETP.GT.U32.AND P6, PT, R0.reuse, R14, PT ;  /* 0x0000000e0000720c */ /* 0x040fe20003fc4070 */
[----:B------:R2:W-:Y:S01]  /*9940*/  STL [R1+0x544], R5 ;  /* 0x0005440501007387 */ /* 0x0005e20000100800 */
[----:B------:R-:W-:Y:S01]  /*9950*/  ISETP.GT.U32.AND P3, PT, R0, R11, PT ;  /* 0x0000000b0000720c */ /* 0x000fe20003f64070 */
[----:B-1----:R-:W-:Y:S01]  /*9960*/  IMAD.MOV.U32 R7, RZ, RZ, R2 ;  /* 0x000000ffff077224 */ /* 0x002fe200078e0002 */
[----:B------:R-:W-:Y:S01]  /*9970*/  IADD3 R2, R29, 0x148, RZ ;  /* 0x000001481d027810 */ /* 0x000fe20007ffe0ff */
[----:B------:R1:W-:Y:S02]  /*9980*/  STL [R1+0x540], R4 ;  /* 0x0005400401007387 */ /* 0x0003e40000100800 */
[----:B------:R-:W-:Y:S01]  /*9990*/  @!P5 IMAD.IADD R3, R3, 0x1, -R0 ;  /* 0x000000010303d824 */ /* 0x000fe200078e0a00 */
[----:B------:R-:W-:Y:S01]  /*99a0*/  ISETP.GE.AND P5, PT, R12, RZ, PT ;  /* 0x000000ff0c00720c */ /* 0x000fe20003fa6270 */
[----:B------:R-:W-:-:S02]  /*99b0*/  @!P4 IMAD.MOV R7, RZ, RZ, -R7 ;  /* 0x000000ffff07c224 */ /* 0x000fc400078e0a07 */
[----:B--2---:R-:W-:Y:S01]  /*99c0*/  IMAD.HI.U32 R5, R13, R16, RZ ;  /* 0x000000100d057227 */ /* 0x004fe200078e00ff */
[----:B-1----:R-:W-:-:S03]  /*99d0*/  IADD3 R4, R29, 0x149, RZ ;  /* 0x000001491d047810 */ /* 0x002fc60007ffe0ff */
[----:B------:R-:W-:Y:S02]  /*99e0*/  IMAD.MOV R5, RZ, RZ, -R5 ;  /* 0x000000ffff057224 */ /* 0x000fe400078e0a05 */
[----:B------:R-:W-:Y:S01]  /*99f0*/  @!P6 IMAD.IADD R14, R14, 0x1, -R0 ;  /* 0x000000010e0ee824 */ /* 0x000fe200078e0a00 */
[----:B------:R-:W-:Y:S01]  /*9a00*/  IABS R10, R4 ;  /* 0x00000004000a7213 */ /* 0x000fe20000000000 */
[C---:B------:R-:W-:Y:S01]  /*9a10*/  IMAD R6, R0.reuse, R5, R16 ;  /* 0x0000000500067224 */ /* 0x040fe200078e0210 */
[----:B------:R-:W-:Y:S01]  /*9a20*/  IABS R5, R2 ;  /* 0x0000000200057213 */ /* 0x000fe20000000000 */
[----:B------:R-:W-:Y:S01]  /*9a30*/  IMAD.MOV.U32 R8, RZ, RZ, R3 ;  /* 0x000000ffff087224 */ /* 0x000fe200078e0003 */
[C---:B------:R-:W-:Y:S01]  /*9a40*/  ISETP.GT.U32.AND P6, PT, R0.reuse, R14, PT ;  /* 0x0000000e0000720c */ /* 0x040fe20003fc4070 */
[----:B------:R-:W-:Y:S01]  /*9a50*/  IMAD.HI.U32 R3, R13, R10, RZ ;  /* 0x0000000a0d037227 */ /* 0x000fe200078e00ff */
[----:B------:R-:W-:-:S03]  /*9a60*/  ISETP.GT.U32.AND P4, PT, R0, R6, PT ;  /* 0x000000060000720c */ /* 0x000fc60003f84070 */
[----:B------:R-:W-:Y:S02]  /*9a70*/  @!P3 IMAD.IADD R11, R11, 0x1, -R0 ;  /* 0x000000010b0bb824 */ /* 0x000fe400078e0a00 */
[----:B------:R-:W-:Y:S02]  /*9a80*/  IMAD.MOV R3, RZ, RZ, -R3 ;  /* 0x000000ffff037224 */ /* 0x000fe400078e0a03 */
[----:B------:R-:W-:Y:S01]  /*9a90*/  @!P0 IMAD.MOV R8, RZ, RZ, -R8 ;  /* 0x000000ffff088224 */ /* 0x000fe200078e0a08 */
[C---:B------:R-:W-:Y:S01]  /*9aa0*/  ISETP.GT.U32.AND P3, PT, R0.reuse, R11, PT ;  /* 0x0000000b0000720c */ /* 0x040fe20003f64070 */
[----:B------:R-:W-:Y:S01]  /*9ab0*/  IMAD R10, R0, R3, R10 ;  /* 0x00000003000a7224 */ /* 0x000fe200078e020a */
[----:B------:R-:W-:Y:S01]  /*9ac0*/  ISETP.GE.AND P0, PT, R4, RZ, PT ;  /* 0x000000ff0400720c */ /* 0x000fe20003f06270 */
[--C-:B------:R-:W-:Y:S01]  /*9ad0*/  @!P6 IMAD.IADD R14, R14, 0x1, -R0.reuse ;  /* 0x000000010e0ee824 */ /* 0x100fe200078e0a00 */
[----:B------:R1:W-:Y:S01]  /*9ae0*/  STL [R1+0x528], R8 ;  /* 0x0005280801007387 */ /* 0x0003e20000100800 */
[----:B------:R-:W-:Y:S01]  /*9af0*/  @!P4 IMAD.IADD R6, R6, 0x1, -R0 ;  /* 0x000000010606c824 */ /* 0x000fe200078e0a00 */
[----:B------:R-:W-:-:S02]  /*9b00*/  ISETP.GT.U32.AND P6, PT, R0, R10, PT ;  /* 0x0000000a0000720c */ /* 0x000fc40003fc4070 */
[----:B------:R2:W-:Y:S02]  /*9b10*/  STL [R1+0x50c], R7 ;  /* 0x00050c0701007387 */ /* 0x0005e40000100800 */
[----:B------:R-:W-:-:S03]  /*9b20*/  ISETP.GT.U32.AND P4, PT, R0, R6, PT ;  /* 0x000000060000720c */ /* 0x000fc60003f84070 */
[----:B------:R-:W-:Y:S01]  /*9b30*/  @!P3 IMAD.IADD R11, R11, 0x1, -R0 ;  /* 0x000000010b0bb824 */ /* 0x000fe200078e0a00 */
[----:B-1----:R-:W-:Y:S02]  /*9b40*/  IADD3 R8, R29, 0x147, RZ ;  /* 0x000001471d087810 */ /* 0x002fe40007ffe0ff */
[----:B------:R-:W-:Y:S01]  /*9b50*/  ISETP.GE.AND P3, PT, R2, RZ, PT ;  /* 0x000000ff0200720c */ /* 0x000fe20003f66270 */
[----:B------:R-:W-:Y:S01]  /*9b60*/  IMAD.MOV.U32 R12, RZ, RZ, R11 ;  /* 0x000000ffff0c7224 */ /* 0x000fe200078e000b */
[----:B------:R-:W-:Y:S01]  /*9b70*/  IABS R4, R8 ;  /* 0x0000000800047213 */ /* 0x000fe20000000000 */
[----:B--2---:R-:W-:Y:S01]  /*9b80*/  IMAD.HI.U32 R7, R13, R5, RZ ;  /* 0x000000050d077227 */ /* 0x004fe200078e00ff */
[----:B------:R-:W-:-:S03]  /*9b90*/  IADD3 R2, R29, 0x146, RZ ;  /* 0x000001461d027810 */ /* 0x000fc60007ffe0ff */
[----:B------:R-:W-:Y:S01]  /*9ba0*/  IMAD.MOV R7, RZ, RZ, -R7 ;  /* 0x000000ffff077224 */ /* 0x000fe200078e0a07 */
[----:B------:R-:W-:Y:S01]  /*9bb0*/  IABS R3, R2 ;  /* 0x0000000200037213 */ /* 0x000fe20000000000 */
[----:B------:R-:W-:Y:S02]  /*9bc0*/  IMAD.MOV.U32 R11, RZ, RZ, R14 ;  /* 0x000000ffff0b7224 */ /* 0x000fe400078e000e */
[----:B------:R-:W-:Y:S02]  /*9bd0*/  @!P6 IMAD.IADD R10, R10, 0x1, -R0 ;  /* 0x000000010a0ae824 */ /* 0x000fe400078e0a00 */
[----:B------:R-:W-:-:S03]  /*9be0*/  IMAD.HI.U32 R9, R13, R4, RZ ;  /* 0x000000040d097227 */ /* 0x000fc600078e00ff */
[C---:B------:R-:W-:Y:S01]  /*9bf0*/  ISETP.GT.U32.AND P6, PT, R0.reuse, R10, PT ;  /* 0x0000000a0000720c */ /* 0x040fe20003fc4070 */
[----:B------:R-:W-:Y:S02]  /*9c00*/  IMAD R5, R0, R7, R5 ;  /* 0x0000000700057224 */ /* 0x000fe400078e0205 */
[----:B------:R-:W-:Y:S01]  /*9c10*/  @!P1 IMAD.MOV R11, RZ, RZ, -R11 ;  /* 0x000000ffff0b9224 */ /* 0x000fe200078e0a0b */
[----:B------:R-:W-:Y:S01]  /*9c20*/  ISETP.GE.AND P1, PT, R2, RZ, PT ;  /* 0x000000ff0200720c */ /* 0x000fe20003f26270 */
[----:B------:R-:W-:Y:S02]  /*9c30*/  IMAD.MOV R9, RZ, RZ, -R9 ;  /* 0x000000ffff097224 */ /* 0x000fe400078e0a09 */
[----:B------:R-:W-:Y:S01]  /*9c40*/  @!P4 IMAD.IADD R6, R6, 0x1, -R0 ;  /* 0x000000010606c824 */ /* 0x000fe200078e0a00 */
[----:B------:R-:W-:Y:S01]  /*9c50*/  ISETP.GT.U32.AND P4, PT, R0, R5, PT ;  /* 0x000000050000720c */ /* 0x000fe20003f84070 */
[----:B------:R-:W-:-:S04]  /*9c60*/  IMAD.HI.U32 R2, R13, R3, RZ ;  /* 0x000000030d027227 */ /* 0x000fc800078e00ff */
[C---:B------:R-:W-:Y:S02]  /*9c70*/  IMAD R4, R0.reuse, R9, R4 ;  /* 0x0000000900047224 */ /* 0x040fe400078e0204 */
[----:B------:R-:W-:Y:S01]  /*9c80*/  IMAD.MOV.U32 R7, RZ, RZ, R6 ;  /* 0x000000ffff077224 */ /* 0x000fe200078e0006 */
[C---:B------:R-:W-:Y:S01]  /*9c90*/  IADD3 R6, R29.reuse, 0x144, RZ ;  /* 0x000001441d067810 */ /* 0x040fe20007ffe0ff */
[----:B------:R-:W-:Y:S02]  /*9ca0*/  IMAD.MOV R2, RZ, RZ, -R2 ;  /* 0x000000ffff027224 */ /* 0x000fe400078e0a02 */
[----:B------:R-:W-:Y:S01]  /*9cb0*/  @!P5 IMAD.MOV R7, RZ, RZ, -R7 ;  /* 0x000000ffff07d224 */ /* 0x000fe200078e0a07 */
[C---:B------:R-:W-:Y:S01]  /*9cc0*/  ISETP.GT.U32.AND P5, PT, R0.reuse, R4, PT ;  /* 0x000000040000720c */ /* 0x040fe20003fa4070 */
[----:B------:R-:W-:Y:S01]  /*9cd0*/  IMAD R3, R0, R2, R3 ;  /* 0x0000000200037224 */ /* 0x000fe200078e0203 */
[----:B------:R-:W-:Y:S01]  /*9ce0*/  IADD3 R2, R29, 0x143, RZ ;  /* 0x000001431d027810 */ /* 0x000fe20007ffe0ff */
[----:B------:R-:W-:Y:S01]  /*9cf0*/  @!P2 IMAD.MOV R12, RZ, RZ, -R12 ;  /* 0x000000ffff0ca224 */ /* 0x000fe200078e0a0c */
[----:B------:R-:W-:Y:S01]  /*9d00*/  ISETP.GE.AND P2, PT, R8, RZ, PT ;  /* 0x000000ff0800720c */ /* 0x000fe20003f46270 */
[--C-:B------:R-:W-:Y:S01]  /*9d10*/  @!P6 IMAD.IADD R10, R10, 0x1, -R0.reuse ;  /* 0x000000010a0ae824 */ /* 0x100fe200078e0a00 */
[----:B------:R-:W-:Y:S01]  /*9d20*/  ISETP.GT.U32.AND P6, PT, R0, R3, PT ;  /* 0x000000030000720c */ /* 0x000fe20003fc4070 */
[----:B------:R-:W-:Y:S01]  /*9d30*/  @!P4 IMAD.IADD R5, R5, 0x1, -R0 ;  /* 0x000000010505c824 */ /* 0x000fe200078e0a00 */
[----:B------:R1:W-:Y:S01]  /*9d40*/  STL [R1+0x520], R12 ;  /* 0x0005200c01007387 */ /* 0x0003e20000100800 */
[----:B------:R-:W-:Y:S01]  /*9d50*/  IABS R8, R6 ;  /* 0x0000000600087213 */ /* 0x000fe20000000000 */
[----:B------:R-:W-:-:S02]  /*9d60*/  IMAD.MOV.U32 R14, RZ, RZ, R10 ;  /* 0x000000ffff0e7224 */ /* 0x000fc400078e000a */
[----:B------:R-:W-:Y:S01]  /*9d70*/  ISETP.GT.U32.AND P4, PT, R0, R5, PT ;  /* 0x000000050000720c */ /* 0x000fe20003f84070 */
[--C-:B------:R-:W-:Y:S01]  /*9d80*/  @!P5 IMAD.IADD R4, R4, 0x1, -R0.reuse ;  /* 0x000000010404d824 */ /* 0x100fe200078e0a00 */
[----:B------:R2:W-:Y:S01]  /*9d90*/  STL [R1+0x530], R11 ;  /* 0x0005300b01007387 */ /* 0x0005e20000100800 */
[----:B------:R-:W-:Y:S01]  /*9da0*/  IMAD.HI.U32 R10, R13, R8, RZ ;  /* 0x000000080d0a7227 */ /* 0x000fe200078e00ff */
[----:B-1----:R-:W-:Y:S02]  /*9db0*/  IADD3 R12, R29, 0x145, RZ ;  /* 0x000001451d0c7810 */ /* 0x002fe40007ffe0ff */
[----:B------:R1:W-:Y:S01]  /*9dc0*/  STL [R1+0x538], R7 ;  /* 0x0005380701007387 */ /* 0x0003e20000100800 */
[----:B------:R-:W-:Y:S01]  /*9dd0*/  ISETP.GT.U32.AND P5, PT, R0, R4, PT ;  /* 0x000000040000720c */ /* 0x000fe20003fa4070 */
[----:B------:R-:W-:Y:S01]  /*9de0*/  @!P6 IMAD.IADD R3, R3, 0x1, -R0 ;  /* 0x000000010303e824 */ /* 0x000fe200078e0a00 */
[----:B------:R-:W-:Y:S01]  /*9df0*/  IABS R9, R12 ;  /* 0x0000000c00097213 */ /* 0x000fe20000000000 */
[----:B------:R-:W-:Y:S01]  /*9e00*/  @!P0 IMAD.MOV R14, RZ, RZ, -R14 ;  /* 0x000000ffff0e8224 */ /* 0x000fe200078e0a0e */
[----:B------:R-:W-:Y:S01]  /*9e10*/  ISETP.GE.AND P0, PT, R12, RZ, PT ;  /* 0x000000ff0c00720c */ /* 0x000fe20003f06270 */
[----:B------:R-:W-:Y:S01]  /*9e20*/  IMAD.MOV R10, RZ, RZ, -R10 ;  /* 0x000000ffff0a7224 */ /* 0x000fe200078e0a0a */
[----:B------:R-:W-:Y:S01]  /*9e30*/  ISETP.GT.U32.AND P6, PT, R0, R3, PT ;  /* 0x000000030000720c */ /* 0x000fe20003fc4070 */
[----:B--2---:R-:W-:Y:S01]  /*9e40*/  IMAD.HI.U32 R11, R13, R9, RZ ;  /* 0x000000090d0b7227 */ /* 0x004fe200078e00ff */
[----:B------:R2:W-:Y:S01]  /*9e50*/  STL [R1+0x534], R14 ;  /* 0x0005340e01007387 */ /* 0x0005e20000100800 */
[----:B-1----:R-:W-:-:S02]  /*9e60*/  IABS R7, R2 ;  /* 0x0000000200077213 */ /* 0x002fc40000000000 */
[----:B------:R-:W-:Y:S02]  /*9e70*/  IMAD.MOV R11, RZ, RZ, -R11 ;  /* 0x000000ffff0b7224 */ /* 0x000fe400078e0a0b */
[----:B------:R-:W-:Y:S01]  /*9e80*/  @!P4 IMAD.IADD R5, R5, 0x1, -R0 ;  /* 0x000000010505c824 */ /* 0x000fe200078e0a00 */
[----:B------:R-:W-:Y:S01]  /*9e90*/  ISETP.GE.AND P4, PT, R6, RZ, PT ;  /* 0x000000ff0600720c */ /* 0x000fe20003f86270 */
[----:B------:R-:W-:-:S04]  /*9ea0*/  IMAD.HI.U32 R12, R13, R7, RZ ;  /* 0x000000070d0c7227 */ /* 0x000fc800078e00ff */
[C---:B------:R-:W-:Y:S01]  /*9eb0*/  IMAD R9, R0.reuse, R11, R9 ;  /* 0x0000000b00097224 */ /* 0x040fe200078e0209 */
[C---:B------:R-:W-:Y:S01]  /*9ec0*/  IADD3 R11, R29.reuse, 0x141, RZ ;  /* 0x000001411d0b7810 */ /* 0x040fe20007ffe0ff */
[----:B------:R-:W-:Y:S02]  /*9ed0*/  IMAD.MOV R6, RZ, RZ, -R12 ;  /* 0x000000ffff067224 */ /* 0x000fe400078e0a0c */
[----:B------:R-:W-:Y:S02]  /*9ee0*/  IMAD R8, R0, R10, R8 ;  /* 0x0000000a00087224 */ /* 0x000fe400078e0208 */
[----:B------:R-:W-:Y:S01]  /*9ef0*/  IMAD.MOV.U32 R15, RZ, RZ, R5 ;  /* 0x000000ffff0f7224 */ /* 0x000fe200078e0005 */
[----:B------:R-:W-:Y:S01]  /*9f00*/  IADD3 R5, R29, 0x142, RZ ;  /* 0x000001421d057810 */ /* 0x000fe20007ffe0ff */
[----:B------:R-:W-:Y:S01]  /*9f10*/  @!P5 IMAD.IADD R4, R4, 0x1, -R0 ;  /* 0x000000010404d824 */ /* 0x000fe200078e0a00 */
[C---:B------:R-:W-:Y:S01]  /*9f20*/  ISETP.GT.U32.AND P5, PT, R0.reuse, R9, PT ;  /* 0x000000090000720c */ /* 0x040fe20003fa4070 */
[----:B------:R-:W-:-:S02]  /*9f30*/  IMAD R7, R0, R6, R7 ;  /* 0x0000000600077224 */ /* 0x000fc400078e0207 */
[----:B------:R-:W-:Y:S01]  /*9f40*/  @!P3 IMAD.MOV R15, RZ, RZ, -R15 ;  /* 0x000000ffff0fb224 */ /* 0x000fe200078e0a0f */
[C---:B------:R-:W-:Y:S01]  /*9f50*/  ISETP.GT.U32.AND P3, PT, R0.reuse, R8, PT ;  /* 0x000000080000720c */ /* 0x040fe20003f64070 */
[----:B------:R-:W-:Y:S01]  /*9f60*/  @!P6 IMAD.IADD R3, R3, 0x1, -R0 ;  /* 0x000000010303e824 */ /* 0x000fe200078e0a00 */
[----:B------:R-:W-:Y:S01]  /*9f70*/  ISETP.GT.U32.AND P6, PT, R0, R7, PT ;  /* 0x000000070000720c */ /* 0x000fe20003fc4070 */
[----:B--2---:R-:W-:Y:S01]  /*9f80*/  IMAD.MOV.U32 R14, RZ, RZ, R4 ;  /* 0x000000ffff0e7224 */ /* 0x004fe200078e0004 */
[----:B------:R-:W-:Y:S01]  /*9f90*/  IABS R4, R11 ;  /* 0x0000000b00047213 */ /* 0x000fe20000000000 */
[----:B------:R-:W-:Y:S01]  /*9fa0*/  IMAD.MOV.U32 R10, RZ, RZ, R3 ;  /* 0x000000ffff0a7224 */ /* 0x000fe200078e0003 */
[----:B------:R-:W-:Y:S01]  /*9fb0*/  STL [R1+0x52c], R15 ;  /* 0x00052c0f01007387 */ /* 0x000fe20000100800 */
[----:B------:R-:W-:Y:S01]  /*9fc0*/  @!P2 IMAD.MOV R14, RZ, RZ, -R14 ;  /* 0x000000ffff0ea224 */ /* 0x000fe200078e0a0e */
[----:B------:R-:W-:Y:S01]  /*9fd0*/  ISETP.GE.AND P2, PT, R2, RZ, PT ;  /* 0x000000ff0200720c */ /* 0x000fe20003f46270 */
[----:B------:R-:W-:Y:S01]  /*9fe0*/  @!P5 IMAD.IADD R9, R9, 0x1, -R0 ;  /* 0x000000010909d824 */ /* 0x000fe200078e0a00 */
[----:B------:R-:W-:Y:S01]  /*9ff0*/  IABS R2, R5 ;  /* 0x0000000500027213 */ /* 0x000fe20000000000 */
[----:B------:R-:W-:Y:S01]  /*a000*/  IMAD.HI.U32 R3, R13, R4, RZ ;  /* 0x000000040d037227 */ /* 0x000fe200078e00ff */
[----:B------:R1:W-:Y:S01]  /*a010*/  STL [R1+0x814], R14 ;  /* 0x0008140e01007387 */ /* 0x0003e20000100800 */
[----:B------:R-:W-:-:S02]  /*a020*/  ISETP.GE.AND P5, PT, R5, RZ, PT ;  /* 0x000000ff0500720c */ /* 0x000fc40003fa6270 */
[--C-:B------:R-:W-:Y:S01]  /*a030*/  @!P3 IMAD.IADD R8, R8, 0x1, -R0.reuse ;  /* 0x000000010808b824 */ /* 0x100fe200078e0a00 */
[C---:B------:R-:W-:Y:S01]  /*a040*/  ISETP.GT.U32.AND P3, PT, R0.reuse, R9, PT ;  /* 0x000000090000720c */ /* 0x040fe20003f64070 */
[----:B------:R-:W-:Y:S01]  /*a050*/  @!P6 IMAD.IADD R7, R7, 0x1, -R0 ;  /* 0x000000010707e824 */ /* 0x000fe200078e0a00 */
[----:B------:R-:W-:Y:S01]  /*a060*/  IADD3 R5, R29, 0x140, RZ ;  /* 0x000001401d057810 */ /* 0x000fe20007ffe0ff */
[----:B------:R-:W-:Y:S01]  /*a070*/  IMAD.HI.U32 R6, R13, R2, RZ ;  /* 0x000000020d067227 */ /* 0x000fe200078e00ff */
[----:B------:R-:W-:Y:S02]  /*a080*/  ISETP.GT.U32.AND P6, PT, R0, R8, PT ;  /* 0x000000080000720c */ /* 0x000fe40003fc4070 */
[----:B-1----:R-:W-:Y:S01]  /*a090*/  IABS R14, R5 ;  /* 0x00000005000e7213 */ /* 0x002fe20000000000 */
[----:B------:R-:W-:Y:S02]  /*a0a0*/  IMAD.MOV R6, RZ, RZ, -R6 ;  /* 0x000000ffff067224 */ /* 0x000fe400078e0a06 */
[----:B------:R-:W-:-:S02]  /*a0b0*/  IMAD.MOV R3, RZ, RZ, -R3 ;  /* 0x000000ffff037224 */ /* 0x000fc400078e0a03 */
[C---:B------:R-:W-:Y:S01]  /*a0c0*/  IMAD R2, R0.reuse, R6, R2 ;  /* 0x0000000600027224 */ /* 0x040fe200078e0202 */
[C---:B------:R-:W-:Y:S01]  /*a0d0*/  IADD3 R6, R29.reuse, 0x13f, RZ ;  /* 0x0000013f1d067810 */ /* 0x040fe20007ffe0ff */
[C---:B------:R-:W-:Y:S01]  /*a0e0*/  IMAD R4, R0.reuse, R3, R4 ;  /* 0x0000000300047224 */ /* 0x040fe200078e0204 */
[----:B------:R-:W-:Y:S01]  /*a0f0*/  IADD3 R3, R29, 0x13e, RZ ;  /* 0x0000013e1d037810 */ /* 0x000fe20007ffe0ff */
[----:B------:R-:W-:Y:S01]  /*a100*/  @!P1 IMAD.MOV R10, RZ, RZ, -R10 ;  /* 0x000000ffff0a9224 */ /* 0x000fe200078e0a0a */
[C---:B------:R-:W-:Y:S01]  /*a110*/  ISETP.GT.U32.AND P1, PT, R0.reuse, R7, PT ;  /* 0x000000070000720c */ /* 0x040fe20003f24070 */
[--C-:B------:R-:W-:Y:S01]  /*a120*/  @!P3 IMAD.IADD R9, R9, 0x1, -R0.reuse ;  /* 0x000000010909b824 */ /* 0x100fe200078e0a00 */
[----:B------:R-:W-:Y:S01]  /*a130*/  ISETP.GT.U32.AND P3, PT, R0, R2, PT ;  /* 0x000000020000720c */ /* 0x000fe20003f64070 */
[----:B------:R-:W-:Y:S01]  /*a140*/  @!P6 IMAD.IADD R8, R8, 0x1, -R0 ;  /* 0x000000010808e824 */ /* 0x000fe200078e0a00 */
[----:B------:R-:W-:Y:S01]  /*a150*/  ISETP.GT.U32.AND P6, PT, R0, R4, PT ;  /* 0x000000040000720c */ /* 0x000fe20003fc4070 */
[----:B------:R1:W-:Y:S01]  /*a160*/  STL [R1+0x818], R10 ;  /* 0x0008180a01007387 */ /* 0x0003e20000100800 */
[----:B------:R-:W-:Y:S01]  /*a170*/  IABS R12, R3 ;  /* 0x00000003000c7213 */ /* 0x000fe20000000000 */
[----:B------:R-:W-:-:S02]  /*a180*/  IMAD.MOV.U32 R16, RZ, RZ, R9 ;  /* 0x000000ffff107224 */ /* 0x000fc400078e0009 */
[----:B------:R-:W-:-:S04]  /*a190*/  IMAD.HI.U32 R15, R13, R14, RZ ;  /* 0x0000000e0d0f7227 */ /* 0x000fc800078e00ff */
[--C-:B------:R-:W-:Y:S01]  /*a1a0*/  @!P1 IMAD.IADD R7, R7, 0x1, -R0.reuse ;  /* 0x0000000107079824 */ /* 0x100fe200078e0a00 */
[----:B------:R-:W-:Y:S01]  /*a1b0*/  ISETP.GE.AND P1, PT, R11, RZ, PT ;  /* 0x000000ff0b00720c */ /* 0x000fe20003f26270 */
[--C-:B------:R-:W-:Y:S01]  /*a1c0*/  @!P3 IMAD.IADD R2, R2, 0x1, -R0.reuse ;  /* 0x000000010202b824 */ /* 0x100fe200078e0a00 */
[----:B-1----:R-:W-:Y:S01]  /*a1d0*/  IABS R10, R6 ;  /* 0x00000006000a7213 */ /* 0x002fe20000000000 */
[----:B------:R-:W-:Y:S01]  /*a1e0*/  @!P6 IMAD.IADD R4, R4, 0x1, -R0 ;  /* 0x000000010404e824 */ /* 0x000fe200078e0a00 */
[----:B------:R-:W-:Y:S01]  /*a1f0*/  ISETP.GE.AND P3, PT, R5, RZ, PT ;  /* 0x000000ff0500720c */ /* 0x000fe20003f66270 */
[----:B------:R-:W-:Y:S02]  /*a200*/  IMAD.MOV.U32 R9, RZ, RZ, R12 ;  /* 0x000000ffff097224 */ /* 0x000fe400078e000c */
[----:B------:R-:W-:Y:S01]  /*a210*/  IMAD.HI.U32 R11, R13, R10, RZ ;  /* 0x0000000a0d0b7227 */ /* 0x000fe200078e00ff */
[----:B------:R-:W-:-:S03]  /*a220*/  ISETP.GT.U32.AND P6, PT, R0, R4, PT ;  /* 0x000000040000720c */ /* 0x000fc60003fc4070 */
[----:B------:R-:W-:Y:S01]  /*a230*/  @!P0 IMAD.MOV R16, RZ, RZ, -R16 ;  /* 0x000000ffff108224 */ /* 0x000fe200078e0a10 */
[C---:B------:R-:W-:Y:S01]  /*a240*/  ISETP.GT.U32.AND P0, PT, R0.reuse, R2, PT ;  /* 0x000000020000720c */ /* 0x040fe20003f04070 */
[----:B------:R-:W-:Y:S02]  /*a250*/  IMAD.MOV R12, RZ, RZ, -R11 ;  /* 0x000000ffff0c7224 */ /* 0x000fe400078e0a0b */
[----:B------:R-:W-:Y:S01]  /*a260*/  IMAD.HI.U32 R11, R13, R9, RZ ;  /* 0x000000090d0b7227 */ /* 0x000fe200078e00ff */
[----:B------:R1:W-:Y:S03]  /*a270*/  STL [R1+0x524], R16 ;  /* 0x0005241001007387 */ /* 0x0003e60000100800 */
[----:B------:R-:W-:Y:S02]  /*a280*/  IMAD.MOV R11, RZ, RZ, -R11 ;  /* 0x000000ffff0b7224 */ /* 0x000fe400078e0a0b */
[C---:B------:R-:W-:Y:S01]  /*a290*/  IMAD R10, R0.reuse, R12, R10 ;  /* 0x0000000c000a7224 */ /* 0x040fe200078e020a */
[C---:B------:R-:W-:Y:S01]  /*a2a0*/  IADD3 R12, R29.reuse, 0x13b, RZ ;  /* 0x0000013b1d0c7810 */ /* 0x040fe20007ffe0ff */
[----:B------:R-:W-:Y:S01]  /*a2b0*/  IMAD R9, R0, R11, R9 ;  /* 0x0000000b00097224 */ /* 0x000fe200078e0209 */
[----:B------:R-:W-:Y:S01]  /*a2c0*/  IADD3 R11, R29, 0x13c, RZ ;  /* 0x0000013c1d0b7810 */ /* 0x000fe20007ffe0ff */
[----:B------:R-:W-:Y:S01]  /*a2d0*/  @!P0 IMAD.IADD R2, R2, 0x1, -R0 ;  /* 0x0000000102028824 */ /* 0x000fe200078e0a00 */
[----:B------:R-:W-:Y:S01]  /*a2e0*/  ISETP.GT.U32.AND P0, PT, R0, R10, PT ;  /* 0x0000000a0000720c */ /* 0x000fe20003f04070 */
[----:B------:R-:W-:-:S02]  /*a2f0*/  IMAD.MOV R15, RZ, RZ, -R15 ;  /* 0x000000ffff0f7224 */ /* 0x000fc400078e0a0f */
[----:B------:R-:W-:Y:S01]  /*a300*/  @!P6 IMAD.IADD R4, R4, 0x1, -R0 ;  /* 0x000000010404e824 */ /* 0x000fe200078e0a00 */
[C---:B------:R-:W-:Y:S01]  /*a310*/  ISETP.GT.U32.AND P6, PT, R0.reuse, R9, PT ;  /* 0x000000090000720c */ /* 0x040fe20003fc4070 */
[C---:B------:R-:W-:Y:S01]  /*a320*/  IMAD R5, R0.reuse, R15, R14 ;  /* 0x0000000f00057224 */ /* 0x040fe200078e020e */
[----:B------:R-:W-:Y:S01]  /*a330*/  IADD3 R15, R29, 0x13d, RZ ;  /* 0x0000013d1d0f7810 */ /* 0x000fe20007ffe0ff */
[----:B------:R-:W-:Y:S02]  /*a340*/  @!P4 IMAD.MOV R8, RZ, RZ, -R8 ;  /* 0x000000ffff08c224 */ /* 0x000fe400078e0a08 */
[----:B-1----:R-:W-:Y:S01]  /*a350*/  IMAD.MOV.U32 R16, RZ, RZ, R2 ;  /* 0x000000ffff107224 */ /* 0x002fe200078e0002 */
[----:B------:R-:W-:Y:S01]  /*a360*/  ISETP.GT.U32.AND P4, PT, R0, R5, PT ;  /* 0x000000050000720c */ /* 0x000fe20003f84070 */
[----:B------:R-:W-:Y:S01]  /*a370*/  @!P2 IMAD.MOV R7, RZ, RZ, -R7 ;  /* 0x000000ffff07a224 */ /* 0x000fe200078e0a07 */
[----:B------:R1:W-:Y:S01]  /*a380*/  STL [R1+0x518], R8 ;  /* 0x0005180801007387 */ /* 0x0003e20000100800 */
[----:B------:R-:W-:Y:S01]  /*a390*/  @!P0 IMAD.IADD R10, R10, 0x1, -R0 ;  /* 0x000000010a0a8824 */ /* 0x000fe200078e0a00 */
[----:B------:R-:W-:Y:S01]  /*a3a0*/  ISETP.GE.AND P2, PT, R6, RZ, PT ;  /* 0x000000ff0600720c */ /* 0x000fe20003f46270 */
[----:B------:R-:W-:Y:S01]  /*a3b0*/  @!P5 IMAD.MOV R16, RZ, RZ, -R16 ;  /* 0x000000ffff10d224 */ /* 0x000fe200078e0a10 */
[----:B------:R2:W-:Y:S01]  /*a3c0*/  STL [R1+0x51c], R7 ;  /* 0x00051c0701007387 */ /* 0x0005e20000100800 */
[----:B------:R-:W-:Y:S01]  /*a3d0*/  @!P6 IMAD.IADD R9, R9, 0x1, -R0 ;  /* 0x000000010909e824 */ /* 0x000fe200078e0a00 */
[----:B------:R-:W-:-:S02]  /*a3e0*/  IABS R6, R12 ;  /* 0x0000000c00067213 */ /* 0x000fc40000000000 */
[C---:B------:R-:W-:Y:S01]  /*a3f0*/  ISETP.GT.U32.AND P5, PT, R0.reuse, R10, PT ;  /* 0x0000000a0000720c */ /* 0x040fe20003fa4070 */
[----:B------:R0:W-:Y:S01]  /*a400*/  STL [R1+0x810], R16 ;  /* 0x0008101001007387 */ /* 0x0001e20000100800 */
[----:B-1----:R-:W-:Y:S01]  /*a410*/  IABS R8, R15 ;  /* 0x0000000f00087213 */ /* 0x002fe20000000000 */
[----:B------:R-:W-:Y:S01]  /*a420*/  @!P4 IMAD.IADD R5, R5, 0x1, -R0 ;  /* 0x000000010505c824 */ /* 0x000fe200078e0a00 */
[C---:B------:R-:W-:Y:S01]  /*a430*/  ISETP.GT.U32.AND P6, PT, R0.reuse, R9, PT ;  /* 0x000000090000720c */ /* 0x040fe20003fc4070 */
[----:B------:R-:W-:Y:S01]  /*a440*/  IMAD.HI.U32 R2, R13, R6, RZ ;  /* 0x000000060d027227 */ /* 0x000fe200078e00ff */
[----:B--2---:R-:W-:Y:S02]  /*a450*/  IABS R7, R11 ;  /* 0x0000000b00077213 */ /* 0x004fe40000000000 */
[----:B------:R-:W-:Y:S01]  /*a460*/  ISETP.GE.AND P4, PT, R3, RZ, PT ;  /* 0x000000ff0300720c */ /* 0x000fe20003f86270 */
[----:B------:R-:W-:Y:S01]  /*a470*/  IMAD.HI.U32 R14, R13, R8, RZ ;  /* 0x000000080d0e7227 */ /* 0x000fe200078e00ff */
[----:B------:R-:W-:-:S02]  /*a480*/  ISETP.GT.U32.AND P0, PT, R0, R5, PT ;  /* 0x000000050000720c */ /* 0x000fc40003f04070 */
[----:B0-----:R-:W-:Y:S01]  /*a490*/  LOP3.LUT R16, R23, 0x7f, RZ, 0xc0, !PT ;  /* 0x0000007f17107812 */ /* 0x001fe200078ec0ff */
[----:B------:R-:W-:-:S04]  /*a4a0*/  IMAD.HI.U32 R3, R13, R7, RZ ;  /* 0x000000070d037227 */ /* 0x000fc800078e00ff */
[----:B------:R-:W-:Y:S02]  /*a4b0*/  IMAD.MOV R14, RZ, RZ, -R14 ;  /* 0x000000ffff0e7224 */ /* 0x000fe400078e0a0e */
[----:B------:R-:W-:Y:S02]  /*a4c0*/  IMAD.MOV R2, RZ, RZ, -R2 ;  /* 0x000000ffff027224 */ /* 0x000fe400078e0a02 */
[----:B------:R-:W-:Y:S02]  /*a4d0*/  IMAD R18, R16, c[0x0][0x18c], RZ ;  /* 0x0000630010127a24 */ /* 0x000fe400078e02ff */
[----:B------:R-:W-:Y:S02]  /*a4e0*/  IMAD.MOV R3, RZ, RZ, -R3 ;  /* 0x000000ffff037224 */ /* 0x000fe400078e0a03 */
[C---:B------:R-:W-:Y:S01]  /*a4f0*/  IMAD R8, R0.reuse, R14, R8 ;  /* 0x0000000e00087224 */ /* 0x040fe200078e0208 */
[----:B------:R-:W-:Y:S01]  /*a500*/  IADD3 R14, R29, 0x13a, RZ ;  /* 0x0000013a1d0e7810 */ /* 0x000fe20007ffe0ff */
[----:B------:R-:W-:-:S02]  /*a510*/  IMAD R6, R0, R2, R6 ;  /* 0x0000000200067224 */ /* 0x000fc400078e0206 */
[--C-:B------:R-:W-:Y:S01]  /*a520*/  @!P5 IMAD.IADD R10, R10, 0x1, -R0.reuse ;  /* 0x000000010a0ad824 */ /* 0x100fe200078e0a00 */
[----:B------:R-:W-:Y:S01]  /*a530*/  LEA R2, P5, R18, c[0x0][0x168], 0x1 ;  /* 0x00005a0012027a11 */ /* 0x000fe200078a08ff */
[C---:B------:R-:W-:Y:S01]  /*a540*/  IMAD R7, R0.reuse, R3, R7 ;  /* 0x0000000300077224 */ /* 0x040fe200078e0207 */
[----:B------:R-:W-:Y:S01]  /*a550*/  IABS R19, R14 ;  /* 0x0000000e00137213 */ /* 0x000fe20000000000 */
[--C-:B------:R-:W-:Y:S01]  /*a560*/  @!P6 IMAD.IADD R9, R9, 0x1, -R0.reuse ;  /* 0x000000010909e824 */ /* 0x100fe200078e0a00 */
[----:B------:R-:W-:Y:S01]  /*a570*/  ISETP.GT.U32.AND P6, PT, R0, R8, PT ;  /* 0x000000080000720c */ /* 0x000fe20003fc4070 */
[----:B------:R-:W-:Y:S01]  /*a580*/  @!P0 IMAD.IADD R5, R5, 0x1, -R0 ;  /* 0x0000000105058824 */ /* 0x000fe200078e0a00 */
[----:B------:R-:W-:Y:S01]  /*a590*/  LEA.HI.X.SX32 R3, R18, c[0x0][0x16c], 0x1, P5 ;  /* 0x00005b0012037a11 */ /* 0x000fe200028f0eff */
[----:B------:R-:W-:Y:S01]  /*a5a0*/  IMAD.HI.U32 R21, R13, R19, RZ ;  /* 0x000000130d157227 */ /* 0x000fe200078e00ff */
[----:B------:R-:W-:Y:S02]  /*a5b0*/  ISETP.GT.U32.AND P5, PT, R0, R7, PT ;  /* 0x000000070000720c */ /* 0x000fe40003fa4070 */
[----:B------:R-:W-:Y:S01]  /*a5c0*/  ISETP.GE.AND P0, PT, R15, RZ, PT ;  /* 0x000000ff0f00720c */ /* 0x000fe20003f06270 */
[----:B------:R0:W-:Y:S01]  /*a5d0*/  STL.64 [R1+0x3088], R2 ;  /* 0x0030880201007387 */ /* 0x0001e20000100a00 */
[----:B------:R-:W-:-:S04]  /*a5e0*/  IMAD.MOV R21, RZ, RZ, -R21 ;  /* 0x000000ffff157224 */ /* 0x000fc800078e0a15 */
[----:B------:R-:W-:Y:S02]  /*a5f0*/  IMAD R19, R0, R21, R19 ;  /* 0x0000001500137224 */ /* 0x000fe400078e0213 */
[----:B------:R-:W-:-:S03]  /*a600*/  @!P6 IMAD.IADD R8, R8, 0x1, -R0 ;  /* 0x000000010808e824 */ /* 0x000fc600078e0a00 */
[----:B------:R-:W-:Y:S02]  /*a610*/  @!P5 IMAD.IADD R7, R7, 0x1, -R0 ;  /* 0x000000010707d824 */ /* 0x000fe400078e0a00 */
[----:B0-----:R-:W-:Y:S01]  /*a620*/  IMAD.MOV.U32 R2, RZ, RZ, c[0x0][0x18c] ;  /* 0x00006300ff027624 */ /* 0x001fe200078e00ff */
[----:B------:R-:W-:Y:S01]  /*a630*/  ISETP.GT.U32.AND P5, PT, R0, R8, PT ;  /* 0x000000080000720c */ /* 0x000fe20003fa4070 */
[----:B------:R-:W-:Y:S02]  /*a640*/  IMAD.MOV.U32 R3, RZ, RZ, R29 ;  /* 0x000000ffff037224 */ /* 0x000fe400078e001d */
[----:B------:R-:W-:Y:S02]  /*a650*/  IMAD R18, R2, 0x80, R18 ;  /* 0x0000008002127824 */ /* 0x000fe400078e0212 */
[----:B------:R-:W-:Y:S01]  /*a660*/  IMAD.MOV.U32 R2, RZ, RZ, R4 ;  /* 0x000000ffff027224 */ /* 0x000fe200078e0004 */
[----:B------:R-:W-:Y:S02]  /*a670*/  IADD3 R16, R3, 0x138, RZ ;  /* 0x0000013803107810 */ /* 0x000fe40007ffe0ff */
[----:B------:R-:W-:Y:S01]  /*a680*/  LEA R4, P6, R18, c[0x0][0x168], 0x1 ;  /* 0x00005a0012047a11 */ /* 0x000fe200078c08ff */
[----:B------:R-:W-:Y:S01]  /*a690*/  @!P1 IMAD.MOV R2, RZ, RZ, -R2 ;  /* 0x000000ffff029224 */ /* 0x000fe200078e0a02 */
[----:B------:R-:W-:-:S02]  /*a6a0*/  ISETP.GT.U32.AND P1, PT, R0, R7, PT ;  /* 0x000000070000720c */ /* 0x000fc40003f24070 */
[----:B------:R-:W-:Y:S01]  /*a6b0*/  IABS R17, R16 ;  /* 0x0000001000117213 */ /* 0x000fe20000000000 */
[--C-:B------:R-:W-:Y:S01]  /*a6c0*/  @!P5 IMAD.IADD R8, R8, 0x1, -R0.reuse ;  /* 0x000000010808d824 */ /* 0x100fe200078e0a00 */
[----:B------:R0:W-:Y:S01]  /*a6d0*/  STL [R1+0x514], R2 ;  /* 0x0005140201007387 */ /* 0x0001e20000100800 */
[----:B------:R-:W-:Y:S02]  /*a6e0*/  ISETP.GT.U32.AND P5, PT, R0, R19, PT ;  /* 0x000000130000720c */ /* 0x000fe40003fa4070 */
[C---:B------:R-:W-:Y:S01]  /*a6f0*/  IADD3 R15, R3.reuse, 0x139, RZ ;  /* 0x00000139030f7810 */ /* 0x040fe20007ffe0ff */
[----:B------:R1:W-:Y:S01]  /*a700*/  STL [R1+0x30d8], R4 ;  /* 0x0030d80401007387 */ /* 0x0003e20000100800 */
[----:B------:R-:W-:Y:S02]  /*a710*/  IADD3 R29, R3, 0x7f, RZ ;  /* 0x0000007f031d7810 */ /* 0x000fe40007ffe0ff */
[----:B------:R-:W-:Y:S02]  /*a720*/  IABS R20, R15 ;  /* 0x0000000f00147213 */ /* 0x000fe40000000000 */
[----:B------:R-:W-:Y:S01]  /*a730*/  @!P1 IMAD.IADD R7, R7, 0x1, -R0 ;  /* 0x0000000107079824 */ /* 0x000fe200078e0a00 */
[----:B------:R-:W-:Y:S01]  /*a740*/  ISETP.GE.AND P1, PT, R12, RZ, PT ;  /* 0x000000ff0c00720c */ /* 0x000fe20003f26270 */
[----:B0-----:R-:W-:Y:S01]  /*a750*/  IMAD.MOV.U32 R2, RZ, RZ, R5 ;  /* 0x000000ffff027224 */ /* 0x001fe200078e0005 */
[----:B------:R-:W-:Y:S01]  /*a760*/  LEA.HI.X.SX32 R5, R18, c[0x0][0x16c], 0x1, P6 ;  /* 0x00005b0012057a11 */ /* 0x000fe200030f0eff */
[----:B------:R-:W-:Y:S01]  /*a770*/  IMAD.HI.U32 R18, R13, R17, RZ ;  /* 0x000000110d127227 */ /* 0x000fe200078e00ff */
[----:B------:R-:W-:-:S02]  /*a780*/  ISETP.GE.AND P6, PT, R11, RZ, PT ;  /* 0x000000ff0b00720c */ /* 0x000fc40003fc6270 */
[----:B------:R-:W-:Y:S01]  /*a790*/  IADD3 R11, R3, 0x137, RZ ;  /* 0x00000137030b7810 */ /* 0x000fe20007ffe0ff */
[----:B------:R-:W-:Y:S01]  /*a7a0*/  @!P3 IMAD.MOV R2, RZ, RZ, -R2 ;  /* 0x000000ffff02b224 */ /* 0x000fe200078e0a02 */
[C---:B------:R-:W-:Y:S01]  /*a7b0*/  ISETP.GT.U32.AND P3, PT, R0.reuse, R6, PT ;  /* 0x000000060000720c */ /* 0x040fe20003f64070 */
[----:B------:R-:W-:Y:S01]  /*a7c0*/  STL [R1+0x30d4], R5 ;  /* 0x0030d40501007387 */ /* 0x000fe20000100800 */
[----:B-1----:R-:W-:Y:S01]  /*a7d0*/  IMAD.MOV.U32 R4, RZ, RZ, R10 ;  /* 0x000000ffff047224 */ /* 0x002fe200078e000a */
[----:B------:R-:W-:Y:S01]  /*a7e0*/  IABS R12, R11 ;  /* 0x0000000b000c7213 */ /* 0x000fe20000000000 */
[----:B------:R-:W-:Y:S01]  /*a7f0*/  @!P5 IMAD.IADD R19, R19, 0x1, -R0 ;  /* 0x000000011313d824 */ /* 0x000fe200078e0a00 */
[----:B------:R0:W-:Y:S01]  /*a800*/  STL [R1+0x510], R2 ;  /* 0x0005100201007387 */ /* 0x0001e20000100800 */
[----:B------:R-:W-:Y:S02]  /*a810*/  @!P2 IMAD.MOV R4, RZ, RZ, -R4 ;  /* 0x000000ffff04a224 */ /* 0x000fe400078e0a04 */
[----:B------:R-:W-:Y:S01]  /*a820*/  IMAD.MOV R18, RZ, RZ, -R18 ;  /* 0x000000ffff127224 */ /* 0x000fe200078e0a12 */
[----:B------:R-:W-:Y:S01]  /*a830*/  ISETP.GT.U32.AND P5, PT, R0, R19, PT ;  /* 0x000000130000720c */ /* 0x000fe20003fa4070 */
[----:B------:R-:W-:Y:S01]  /*a840*/  IMAD.HI.U32 R10, R13, R12, RZ ;  /* 0x0000000c0d0a7227 */ /* 0x000fe200078e00ff */
[----:B------:R1:W-:Y:S03]  /*a850*/  STL [R1+0x504], R4 ;  /* 0x0005040401007387 */ /* 0x0003e60000100800 */
[----:B------:R-:W-:Y:S01]  /*a860*/  @!P3 IMAD.IADD R6, R6, 0x1, -R0 ;  /* 0x000000010606b824 */ /* 0x000fe200078e0a00 */
[----:B------:R-:W-:Y:S01]  /*a870*/  ISETP.GE.AND P3, PT, R14, RZ, PT ;  /* 0x000000ff0e00720c */ /* 0x000fe20003f66270 */
[----:B0-----:R-:W-:Y:S01]  /*a880*/  IMAD.MOV.U32 R2, RZ, RZ, R9 ;  /* 0x000000ffff027224 */ /* 0x001fe200078e0009 */
[----:B------:R-:W-:Y:S01]  /*a890*/  IADD3 R14, R3, 0x136, RZ ;  /* 0x00000136030e7810 */ /* 0x000fe20007ffe0ff */
[C---:B------:R-:W-:Y:S01]  /*a8a0*/  IMAD R17, R0.reuse, R18, R17 ;  /* 0x0000001200117224 */ /* 0x040fe200078e0211 */
[----:B------:R-:W-:Y:S01]  /*a8b0*/  ISETP.GT.U32.AND P2, PT, R0, R6, PT ;  /* 0x000000060000720c */ /* 0x000fe20003f44070 */
[----:B------:R-:W-:Y:S01]  /*a8c0*/  @!P4 IMAD.MOV R2, RZ, RZ, -R2 ;  /* 0x000000ffff02c224 */ /* 0x000fe200078e0a02 */
[----:B------:R-:W-:Y:S01]  /*a8d0*/  IABS R9, R14 ;  /* 0x0000000e00097213 */ /* 0x000fe20000000000 */
[----:B------:R-:W-:-:S03]  /*a8e0*/  IMAD.HI.U32 R21, R13, R20, RZ ;  /* 0x000000140d157227 */ /* 0x000fc600078e00ff */
[----:B------:R0:W-:Y:S01]  /*a8f0*/  STL [R1+0x500], R2 ;  /* 0x0005000201007387 */ /* 0x0001e20000100800 */
[----:B------:R-:W-:Y:S02]  /*a900*/  IMAD.MOV R10, RZ, RZ, -R10 ;  /* 0x000000ffff0a7224 */ /* 0x000fe400078e0a0a */
[----:B------:R-:W-:Y:S02]  /*a910*/  IMAD.MOV R21, RZ, RZ, -R21 ;  /* 0x000000ffff157224 */ /* 0x000fe400078e0a15 */
[C---:B------:R-:W-:Y:S02]  /*a920*/  IMAD R12, R0.reuse, R10, R12 ;  /* 0x0000000a000c7224 */ /* 0x040fe400078e020c */
[----:B-1----:R-:W-:Y:S01]  /*a930*/  IMAD.MOV.U32 R4, RZ, RZ, R8 ;  /* 0x000000ffff047224 */ /* 0x002fe200078e0008 */
[C---:B------:R-:W-:Y:S01]  /*a940*/  IADD3 R8, R3.reuse, 0x134, RZ ;  /* 0x0000013403087810 */ /* 0x040fe20007ffe0ff */
[C---:B------:R-:W-:Y:S02]  /*a950*/  IMAD R20, R0.reuse, R21, R20 ;  /* 0x0000001500147224 */ /* 0x040fe400078e0214 */
[----:B0-----:R-:W-:Y:S01]  /*a960*/  IMAD.MOV.U32 R2, RZ, RZ, R7 ;  /* 0x000000ffff027224 */ /* 0x001fe200078e0007 */
[----:B------:R-:W-:Y:S01]  /*a970*/  IADD3 R7, R3, 0x135, RZ ;  /* 0x0000013503077810 */ /* 0x000fe20007ffe0ff */
[----:B------:R-:W-:Y:S01]  /*a980*/  @!P5 IMAD.IADD R19, R19, 0x1, -R0 ;  /* 0x000000011313d824 */ /* 0x000fe200078e0a00 */
[C---:B------:R-:W-:Y:S01]  /*a990*/  ISETP.GT.U32.AND P5, PT, R0.reuse, R12, PT ;  /* 0x0000000c0000720c */ /* 0x040fe20003fa4070 */
[----:B------:R-:W-:Y:S01]  /*a9a0*/  @!P6 IMAD.MOV R2, RZ, RZ, -R2 ;  /* 0x000000ffff02e224 */ /* 0x000fe200078e0a02 */
[C---:B------:R-:W-:Y:S01]  /*a9b0*/  ISETP.GT.U32.AND P6, PT, R0.reuse, R17, PT ;  /* 0x000000110000720c */ /* 0x040fe20003fc4070 */
[----:B------:R-:W-:Y:S01]  /*a9c0*/  @!P0 IMAD.MOV R4, RZ, RZ, -R4 ;  /* 0x000000ffff048224 */ /* 0x000fe200078e0a04 */
[----:B------:R-:W-:Y:S01]  /*a9d0*/  ISETP.GT.U32.AND P4, PT, R0, R20, PT ;  /* 0x000000140000720c */ /* 0x000fe20003f84070 */
[----:B------:R-:W-:Y:S01]  /*a9e0*/  @!P2 IMAD.IADD R6, R6, 0x1, -R0 ;  /* 0x000000010606a824 */ /* 0x000fe200078e0a00 */
[----:B------:R-:W-:-:S02]  /*a9f0*/  ISETP.GE.AND P0, PT, R15, RZ, PT ;  /* 0x000000ff0f00720c */ /* 0x000fc40003f06270 */
[----:B------:R-:W-:Y:S01]  /*aa00*/  STL [R1+0x4fc], R4 ;  /* 0x0004fc0401007387 */ /* 0x000fe20000100800 */
[----:B------:R-:W-:Y:S02]  /*aa10*/  IABS R15, R7 ;  /* 0x00000007000f7213 */ /* 0x000fe40000000000 */
[----:B------:R-:W-:Y:S01]  /*aa20*/  IABS R18, R8 ;  /* 0x0000000800127213 */ /* 0x000fe20000000000 */
[----:B------:R0:W-:Y:S01]  /*aa30*/  STL [R1+0x4f8], R2 ;  /* 0x0004f80201007387 */ /* 0x0001e20000100800 */
[--C-:B------:R-:W-:Y:S01]  /*aa40*/  @!P5 IMAD.IADD R12, R12, 0x1, -R0.reuse ;  /* 0x000000010c0cd824 */ /* 0x100fe200078e0a00 */
[----:B------:R-:W-:Y:S01]  /*aa50*/  ISETP.GE.AND P2, PT, R16, RZ, PT ;  /* 0x000000ff1000720c */ /* 0x000fe20003f46270 */
[--C-:B------:R-:W-:Y:S02]  /*aa60*/  @!P6 IMAD.IADD R17, R17, 0x1, -R0.reuse ;  /* 0x000000011111e824 */ /* 0x100fe400078e0a00 */
[----:B------:R-:W-:Y:S01]  /*aa70*/  @!P4 IMAD.IADD R20, R20, 0x1, -R0 ;  /* 0x000000011414c824 */ /* 0x000fe200078e0a00 */
[----:B------:R-:W-:Y:S01]  /*aa80*/  ISETP.GT.U32.AND P5, PT, R0, R12, PT ;  /* 0x0000000c0000720c */ /* 0x000fe20003fa4070 */
[----:B------:R-:W-:Y:S01]  /*aa90*/  IMAD.HI.U32 R10, R13, R15, RZ ;  /* 0x0000000f0d0a7227 */ /* 0x000fe200078e00ff */
[----:B------:R-:W-:-:S02]  /*aaa0*/  ISETP.GE.AND P4, PT, R11, RZ, PT ;  /* 0x000000ff0b00720c */ /* 0x000fc40003f86270 */
[----:B------:R-:W-:Y:S01]  /*aab0*/  ISETP.GT.U32.AND P6, PT, R0, R20, PT ;  /* 0x000000140000720c */ /* 0x000fe20003fc4070 */
[----:B0-----:R-:W-:Y:S01]  /*aac0*/  IMAD.MOV.U32 R2, RZ, RZ, R6 ;  /* 0x000000ffff027224 */ /* 0x001fe200078e0006 */
        /* <DEDUP_REMOVED lines=8> */
[----:B------:R-:W-:Y:S02]  /*ab50*/  IMAD R6, R0, R6, R9 ;  /* 0x0000000600067224 */ /* 0x000fe400078e0209 */
[----:B------:R-:W-:Y:S02]  /*ab60*/  IMAD.MOV.U32 R9, RZ, RZ, R18 ;  /* 0x000000ffff097224 */ /* 0x000fe400078e0012 */
[----:B------:R-:W-:-:S02]  /*ab70*/  IMAD.MOV R18, RZ, RZ, -R10 ;  /* 0x000000ffff127224 */ /* 0x000fc400078e0a0a */
[--C-:B------:R-:W-:Y:S01]  /*ab80*/  @!P6 IMAD.IADD R20, R20, 0x1, -R0.reuse ;  /* 0x000000011414e824 */ /* 0x100fe200078e0a00 */
[----:B------:R-:W-:Y:S01]  /*ab90*/  ISETP.GT.U32.AND P6, PT, R0, R6, PT ;  /* 0x000000060000720c */ /* 0x000fe20003fc4070 */
[----:B------:R-:W-:Y:S01]  /*aba0*/  @!P1 IMAD.IADD R17, R17, 0x1, -R0 ;  /* 0x0000000111119824 */ /* 0x000fe200078e0a00 */
[----:B------:R-:W-:Y:S01]  /*abb0*/  ISETP.GE.AND P1, PT, R14, RZ, PT ;  /* 0x000000ff0e00720c */ /* 0x000fe20003f26270 */
[C---:B------:R-:W-:Y:S01]  /*abc0*/  IMAD R14, R0.reuse, R18, R15 ;  /* 0x00000012000e7224 */ /* 0x040fe200078e020f */
[----:B------:R-:W-:Y:S01]  /*abd0*/  IADD3 R15, R3, 0x132, RZ ;  /* 0x00000132030f7810 */ /* 0x000fe20007ffe0ff */
[----:B------:R-:W-:Y:S02]  /*abe0*/  IMAD.MOV.U32 R10, RZ, RZ, R16 ;  /* 0x000000ffff0a7224 */ /* 0x000fe400078e0010 */
[----:B------:R-:W-:Y:S01]  /*abf0*/  IMAD.MOV.U32 R4, RZ, RZ, R19 ;  /* 0x000000ffff047224 */ /* 0x000fe200078e0013 */
[----:B------:R-:W-:Y:S01]  /*ac00*/  ISETP.GT.U32.AND P5, PT, R0, R14, PT ;  /* 0x0000000e0000720c */ /* 0x000fe20003fa4070 */
[----:B0-----:R-:W-:Y:S01]  /*ac10*/  IMAD.MOV.U32 R2, RZ, RZ, R20 ;  /* 0x000000ffff027224 */ /* 0x001fe200078e0014 */
[----:B------:R-:W-:Y:S01]  /*ac20*/  IABS R16, R15 ;  /* 0x0000000f00107213 */ /* 0x000fe20000000000 */
[----:B------:R-:W-:-:S04]  /*ac30*/  IMAD.HI.U32 R21, R13, R10, RZ ;  /* 0x0000000a0d157227 */ /* 0x000fc800078e00ff */
[----:B------:R-:W-:Y:S02]  /*ac40*/  @!P3 IMAD.MOV R4, RZ, RZ, -R4 ;  /* 0x000000ffff04b224 */ /* 0x000fe400078e0a04 */
[----:B------:R-:W-:Y:S02]  /*ac50*/  @!P0 IMAD.MOV R2, RZ, RZ, -R2 ;  /* 0x000000ffff028224 */ /* 0x000fe400078e0a02 */
[----:B------:R-:W-:Y:S01]  /*ac60*/  IMAD.MOV R21, RZ, RZ, -R21 ;  /* 0x000000ffff157224 */ /* 0x000fe200078e0a15 */
[----:B------:R-:W-:Y:S01]  /*ac70*/  STL [R1+0x4ec], R4 ;  /* 0x0004ec0401007387 */ /* 0x000fe20000100800 */
[--C-:B------:R-:W-:Y:S02]  /*ac80*/  @!P5 IMAD.IADD R14, R14, 0x1, -R0.reuse ;  /* 0x000000010e0ed824 */ /* 0x100fe400078e0a00 */
[----:B------:R-:W-:Y:S01]  /*ac90*/  @!P6 IMAD.IADD R6, R6, 0x1, -R0 ;  /* 0x000000010606e824 */ /* 0x000fe200078e0a00 */
[----:B------:R0:W-:Y:S01]  /*aca0*/  STL [R1+0x4e8], R2 ;  /* 0x0004e80201007387 */ /* 0x0001e20000100800 */
[----:B------:R-:W-:Y:S01]  /*acb0*/  IMAD.HI.U32 R19, R13, R16, RZ ;  /* 0x000000100d137227 */ /* 0x000fe200078e00ff */
[----:B------:R-:W-:-:S02]  /*acc0*/  ISETP.GT.U32.AND P5, PT, R0, R14, PT ;  /* 0x0000000e0000720c */ /* 0x000fc40003fa4070 */
[C---:B------:R-:W-:Y:S01]  /*acd0*/  ISETP.GT.U32.AND P3, PT, R0.reuse, R6, PT ;  /* 0x000000060000720c */ /* 0x040fe20003f64070 */
[----:B------:R-:W-:Y:S01]  /*ace0*/  IMAD.HI.U32 R18, R13, R9, RZ ;  /* 0x000000090d127227 */ /* 0x000fe200078e00ff */
[----:B------:R-:W-:Y:S02]  /*acf0*/  ISETP.GE.AND P6, PT, R7, RZ, PT ;  /* 0x000000ff0700720c */ /* 0x000fe40003fc6270 */
[C---:B------:R-:W-:Y:S01]  /*ad00*/  IADD3 R7, R3.reuse, 0x131, RZ ;  /* 0x0000013103077810 */ /* 0x040fe20007ffe0ff */
[----:B------:R-:W-:Y:S01]  /*ad10*/  IMAD R10, R0, R21, R10 ;  /* 0x00000015000a7224 */ /* 0x000fe200078e020a */
[----:B------:R-:W-:Y:S01]  /*ad20*/  IADD3 R21, R3, 0x11c, RZ ;  /* 0x0000011c03157810 */ /* 0x000fe20007ffe0ff */
[----:B0-----:R-:W-:Y:S02]  /*ad30*/  IMAD.MOV.U32 R2, RZ, RZ, R12 ;  /* 0x000000ffff027224 */ /* 0x001fe400078e000c */
[----:B------:R-:W-:Y:S01]  /*ad40*/  IMAD.MOV R19, RZ, RZ, -R19 ;  /* 0x000000ffff137224 */ /* 0x000fe200078e0a13 */
[----:B------:R-:W-:Y:S01]  /*ad50*/  IABS R22, R21 ;  /* 0x0000001500167213 */ /* 0x000fe20000000000 */
[----:B------:R-:W-:-:S02]  /*ad60*/  IMAD.MOV R18, RZ, RZ, -R18 ;  /* 0x000000ffff127224 */ /* 0x000fc400078e0a12 */
[----:B------:R-:W-:Y:S01]  /*ad70*/  @!P4 IMAD.MOV R2, RZ, RZ, -R2 ;  /* 0x000000ffff02c224 */ /* 0x000fe200078e0a02 */
[C---:B------:R-:W-:Y:S01]  /*ad80*/  ISETP.GT.U32.AND P4, PT, R0.reuse, R10, PT ;  /* 0x0000000a0000720c */ /* 0x040fe20003f84070 */
[C---:B------:R-:W-:Y:S02]  /*ad90*/  IMAD R16, R0.reuse, R19, R16 ;  /* 0x0000001300107224 */ /* 0x040fe400078e0210 */
[----:B------:R-:W-:Y:S02]  /*ada0*/  IMAD.MOV.U32 R4, RZ, RZ, R17 ;  /* 0x000000ffff047224 */ /* 0x000fe400078e0011 */
[----:B------:R-:W-:Y:S01]  /*adb0*/  IMAD R9, R0, R18, R9 ;  /* 0x0000001200097224 */ /* 0x000fe200078e0209 */
[----:B------:R-:W-:Y:S01]  /*adc0*/  IABS R18, R7 ;  /* 0x0000000700127213 */ /* 0x000fe20000000000 */
[----:B------:R-:W-:Y:S01]  /*add0*/  @!P5 IMAD.IADD R14, R14, 0x1, -R0 ;  /* 0x000000010e0ed824 */ /* 0x000fe200078e0a00 */
[C---:B------:R-:W-:Y:S01]  /*ade0*/  ISETP.GT.U32.AND P5, PT, R0.reuse, R16, PT ;  /* 0x000000100000720c */ /* 0x040fe20003fa4070 */
[----:B------:R-:W-:Y:S01]  /*adf0*/  @!P2 IMAD.MOV R4, RZ, RZ, -R4 ;  /* 0x000000ffff04a224 */ /* 0x000fe200078e0a04 */
[----:B------:R-:W-:Y:S01]  /*ae00*/  ISETP.GT.U32.AND P0, PT, R0, R9, PT ;  /* 0x000000090000720c */ /* 0x000fe20003f04070 */
[--C-:B------:R-:W-:Y:S01]  /*ae10*/  @!P3 IMAD.IADD R6, R6, 0x1, -R0.reuse ;  /* 0x000000010606b824 */ /* 0x100fe200078e0a00 */
[----:B------:R-:W-:Y:S01]  /*ae20*/  ISETP.GE.AND P2, PT, R8, RZ, PT ;  /* 0x000000ff0800720c */ /* 0x000fe20003f46270 */
[----:B------:R-:W-:Y:S01]  /*ae30*/  @!P4 IMAD.IADD R10, R10, 0x1, -R0 ;  /* 0x000000010a0ac824 */ /* 0x000fe200078e0a00 */
[----:B------:R-:W-:Y:S01]  /*ae40*/  STL [R1+0x4e4], R4 ;  /* 0x0004e40401007387 */ /* 0x000fe20000100800 */
[----:B------:R-:W-:Y:S01]  /*ae50*/  IADD3 R8, R3, 0x130, RZ ;  /* 0x0000013003087810 */ /* 0x000fe20007ffe0ff */
[----:B------:R-:W-:Y:S01]  /*ae60*/  IMAD.HI.U32 R25, R13, R22, RZ ;  /* 0x000000160d197227 */ /* 0x000fe200078e00ff */
[----:B------:R-:W-:Y:S01]  /*ae70*/  ISETP.GE.AND P3, PT, R11, RZ, PT ;  /* 0x000000ff0b00720c */ /* 0x000fe20003f66270 */
[----:B------:R0:W-:Y:S02]  /*ae80*/  STL [R1+0x4e0], R2 ;  /* 0x0004e00201007387 */ /* 0x0001e40000100800 */
[----:B------:R-:W-:-:S04]  /*ae90*/  IMAD.HI.U32 R11, R13, R18, RZ ;  /* 0x000000120d0b7227 */ /* 0x000fc800078e00ff */
[----:B------:R-:W-:Y:S02]  /*aea0*/  @!P5 IMAD.IADD R16, R16, 0x1, -R0 ;  /* 0x000000011010d824 */ /* 0x000fe400078e0a00 */
[----:B------:R-:W-:Y:S02]  /*aeb0*/  IMAD.MOV R12, RZ, RZ, -R11 ;  /* 0x000000ffff0c7224 */ /* 0x000fe400078e0a0b */
[----:B0-----:R-:W-:Y:S01]  /*aec0*/  IMAD.MOV.U32 R2, RZ, RZ, R6 ;  /* 0x000000ffff027224 */ /* 0x001fe200078e0006 */
[----:B------:R-:W-:Y:S01]  /*aed0*/  IABS R6, R8 ;  /* 0x0000000800067213 */ /* 0x000fe20000000000 */
[----:B------:R-:W-:Y:S01]  /*aee0*/  @!P0 IMAD.IADD R9, R9, 0x1, -R0 ;  /* 0x0000000109098824 */ /* 0x000fe200078e0a00 */
[C---:B------:R-:W-:Y:S01]  /*aef0*/  ISETP.GT.U32.AND P5, PT, R0.reuse, R16, PT ;  /* 0x000000100000720c */ /* 0x040fe20003fa4070 */
[----:B------:R-:W-:Y:S01]  /*af00*/  @!P1 IMAD.MOV R2, RZ, RZ, -R2 ;  /* 0x000000ffff029224 */ /* 0x000fe200078e0a02 */
[C---:B------:R-:W-:Y:S01]  /*af10*/  ISETP.GT.U32.AND P1, PT, R0.reuse, R10, PT ;  /* 0x0000000a0000720c */ /* 0x040fe20003f24070 */
[----:B------:R-:W-:Y:S01]  /*af20*/  IMAD.MOV.U32 R11, RZ, RZ, R6 ;  /* 0x000000ffff0b7224 */ /* 0x000fe200078e0006 */
[C---:B------:R-:W-:Y:S01]  /*af30*/  ISETP.GT.U32.AND P4, PT, R0.reuse, R9, PT ;  /* 0x000000090000720c */ /* 0x040fe20003f84070 */
[----:B------:R-:W-:Y:S01]  /*af40*/  IMAD R6, R0, R12, R18 ;  /* 0x0000000c00067224 */ /* 0x000fe200078e0212 */
[----:B------:R-:W-:Y:S01]  /*af50*/  ISETP.GE.AND P0, PT, R15, RZ, PT ;  /* 0x000000ff0f00720c */ /* 0x000fe20003f06270 */
[----:B------:R-:W-:Y:S01]  /*af60*/  IMAD.HI.U32 R12, R13, R11, RZ ;  /* 0x0000000b0d0c7227 */ /* 0x000fe200078e00ff */
[----:B------:R-:W-:Y:S01]  /*af70*/  IADD3 R15, R3, 0x12f, RZ ;  /* 0x0000012f030f7810 */ /* 0x000fe20007ffe0ff */
[----:B------:R0:W-:Y:S02]  /*af80*/  STL [R1+0x4dc], R2 ;  /* 0x0004dc0201007387 */ /* 0x0001e40000100800 */
[----:B------:R-:W-:-:S02]  /*af90*/  IMAD.MOV R12, RZ, RZ, -R12 ;  /* 0x000000ffff0c7224 */ /* 0x000fc400078e0a0c */
[--C-:B------:R-:W-:Y:S02]  /*afa0*/  @!P5 IMAD.IADD R16, R16, 0x1, -R0.reuse ;  /* 0x000000011010d824 */ /* 0x100fe400078e0a00 */
[----:B------:R-:W-:Y:S01]  /*afb0*/  @!P1 IMAD.IADD R10, R10, 0x1, -R0 ;  /* 0x000000010a0a9824 */ /* 0x000fe200078e0a00 */
[----:B------:R-:W-:Y:S01]  /*afc0*/  ISETP.GE.AND P1, PT, R8, RZ, PT ;  /* 0x000000ff0800720c */ /* 0x000fe20003f26270 */
[C---:B------:R-:W-:Y:S01]  /*afd0*/  IMAD R8, R0.reuse, R12, R11 ;  /* 0x0000000c00087224 */ /* 0x040fe200078e020b */
[----:B------:R-:W-:Y:S01]  /*afe0*/  IADD3 R11, R3, 0x12e, RZ ;  /* 0x0000012e030b7810 */ /* 0x000fe20007ffe0ff */
[----:B0-----:R-:W-:Y:S01]  /*aff0*/  IMAD.MOV.U32 R2, RZ, RZ, R14 ;  /* 0x000000ffff027224 */ /* 0x001fe200078e000e */
[----:B------:R-:W-:Y:S01]  /*b000*/  IABS R14, R15 ;  /* 0x0000000f000e7213 */ /* 0x000fe20000000000 */
[----:B------:R-:W-:Y:S01]  /*b010*/  @!P4 IMAD.IADD R9, R9, 0x1, -R0 ;  /* 0x000000010909c824 */ /* 0x000fe200078e0a00 */
[C---:B------:R-:W-:Y:S01]  /*b020*/  ISETP.GT.U32.AND P5, PT, R0.reuse, R8, PT ;  /* 0x000000080000720c */ /* 0x040fe20003fa4070 */
[----:B------:R-:W-:Y:S01]  /*b030*/  @!P6 IMAD.MOV R2, RZ, RZ, -R2 ;  /* 0x000000ffff02e224 */ /* 0x000fe200078e0a02 */
[----:B------:R-:W-:Y:S01]  /*b040*/  ISETP.GT.U32.AND P4, PT, R0, R6, PT ;  /* 0x000000060000720c */ /* 0x000fe20003f84070 */
[----:B------:R-:W-:Y:S01]  /*b050*/  IMAD.MOV.U32 R4, RZ, RZ, R10 ;  /* 0x000000ffff047224 */ /* 0x000fe200078e000a */
[----:B------:R-:W-:Y:S01]  /*b060*/  ISETP.GE.AND P6, PT, R7, RZ, PT ;  /* 0x000000ff0700720c */ /* 0x000fe20003fc6270 */
[----:B------:R-:W-:Y:S01]  /*b070*/  IMAD.MOV.U32 R7, RZ, RZ, R14 ;  /* 0x000000ffff077224 */ /* 0x000fe200078e000e */
[----:B------:R-:W-:Y:S01]  /*b080*/  IABS R14, R11 ;  /* 0x0000000b000e7213 */ /* 0x000fe20000000000 */
[----:B------:R0:W-:Y:S01]  /*b090*/  STL [R1+0x4d8], R2 ;  /* 0x0004d80201007387 */ /* 0x0001e20000100800 */
[----:B------:R-:W-:Y:S01]  /*b0a0*/  IADD3 R12, R3, 0x12d, RZ ;  /* 0x0000012d030c7810 */ /* 0x000fe20007ffe0ff */
[----:B------:R-:W-:-:S03]  /*b0b0*/  IMAD.HI.U32 R18, R13, R7, RZ ;  /* 0x000000070d127227 */ /* 0x000fc600078e00ff */
[----:B------:R-:W-:Y:S01]  /*b0c0*/  IABS R17, R12 ;  /* 0x0000000c00117213 */ /* 0x000fe20000000000 */
[----:B------:R-:W-:Y:S02]  /*b0d0*/  IMAD.MOV R18, RZ, RZ, -R18 ;  /* 0x000000ffff127224 */ /* 0x000fe400078e0a12 */
[----:B------:R-:W-:Y:S02]  /*b0e0*/  @!P5 IMAD.IADD R8, R8, 0x1, -R0 ;  /* 0x000000010808d824 */ /* 0x000fe400078e0a00 */
[----:B0-----:R-:W-:Y:S02]  /*b0f0*/  IMAD.MOV.U32 R2, RZ, RZ, R9 ;  /* 0x000000ffff027224 */ /* 0x001fe400078e0009 */
[----:B------:R-:W-:Y:S01]  /*b100*/  IMAD.MOV.U32 R9, RZ, RZ, R14 ;  /* 0x000000ffff097224 */ /* 0x000fe200078e000e */
[----:B------:R-:W-:Y:S01]  /*b110*/  ISETP.GT.U32.AND P5, PT, R0, R8, PT ;  /* 0x000000080000720c */ /* 0x000fe20003fa4070 */
[----:B------:R-:W-:Y:S01]  /*b120*/  @!P4 IMAD.IADD R6, R6, 0x1, -R0 ;  /* 0x000000010606c824 */ /* 0x000fe200078e0a00 */
[----:B------:R-:W-:Y:S01]  /*b130*/  ISETP.GE.AND P4, PT, R15, RZ, PT ;  /* 0x000000ff0f00720c */ /* 0x000fe20003f86270 */
[C---:B------:R-:W-:Y:S01]  /*b140*/  IMAD R7, R0.reuse, R18, R7 ;  /* 0x0000001200077224 */ /* 0x040fe200078e0207 */
[----:B------:R-:W-:Y:S01]  /*b150*/  IADD3 R15, R3, 0x12c, RZ ;  /* 0x0000012c030f7810 */ /* 0x000fe20007ffe0ff */
[----:B------:R-:W-:Y:S01]  /*b160*/  @!P2 IMAD.MOV R2, RZ, RZ, -R2 ;  /* 0x000000ffff02a224 */ /* 0x000fe200078e0a02 */
[----:B------:R-:W-:Y:S01]  /*b170*/  ISETP.GT.U32.AND P2, PT, R0, R6, PT ;  /* 0x000000060000720c */ /* 0x000fe20003f44070 */
[----:B------:R-:W-:-:S03]  /*b180*/  IMAD.HI.U32 R14, R13, R9, RZ ;  /* 0x000000090d0e7227 */ /* 0x000fc600078e00ff */
[----:B------:R0:W-:Y:S01]  /*b190*/  STL [R1+0x4d4], R2 ;  /* 0x0004d40201007387 */ /* 0x0001e20000100800 */
[----:B------:R-:W-:Y:S01]  /*b1a0*/  @!P3 IMAD.MOV R4, RZ, RZ, -R4 ;  /* 0x000000ffff04b224 */ /* 0x000fe200078e0a04 */
[C---:B------:R-:W-:Y:S01]  /*b1b0*/  ISETP.GT.U32.AND P3, PT, R0.reuse, R7, PT ;  /* 0x000000070000720c */ /* 0x040fe20003f64070 */
[----:B------:R-:W-:Y:S02]  /*b1c0*/  IMAD.MOV R14, RZ, RZ, -R14 ;  /* 0x000000ffff0e7224 */ /* 0x000fe400078e0a0e */
[----:B------:R-:W-:Y:S01]  /*b1d0*/  IMAD.HI.U32 R10, R13, R17, RZ ;  /* 0x000000110d0a7227 */ /* 0x000fe200078e00ff */
[----:B------:R1:W-:Y:S03]  /*b1e0*/  STL [R1+0x4d0], R4 ;  /* 0x0004d00401007387 */ /* 0x0003e60000100800 */
[----:B------:R-:W-:Y:S02]  /*b1f0*/  IMAD R9, R0, R14, R9 ;  /* 0x0000000e00097224 */ /* 0x000fe400078e0209 */
[----:B------:R-:W-:-:S02]  /*b200*/  @!P5 IMAD.IADD R8, R8, 0x1, -R0 ;  /* 0x000000010808d824 */ /* 0x000fc400078e0a00 */
[----:B------:R-:W-:Y:S01]  /*b210*/  IMAD.MOV R10, RZ, RZ, -R10 ;  /* 0x000000ffff0a7224 */ /* 0x000fe200078e0a0a */
[----:B------:R-:W-:Y:S01]  /*b220*/  ISETP.GT.U32.AND P5, PT, R0, R9, PT ;  /* 0x000000090000720c */ /* 0x000fe20003fa4070 */
[--C-:B------:R-:W-:Y:S01]  /*b230*/  @!P2 IMAD.IADD R6, R6, 0x1, -R0.reuse ;  /* 0x000000010606a824 */ /* 0x100fe200078e0a00 */
[----:B------:R-:W-:Y:S01]  /*b240*/  ISETP.GE.AND P2, PT, R12, RZ, PT ;  /* 0x000000ff0c00720c */ /* 0x000fe20003f46270 */
[----:B------:R-:W-:Y:S01]  /*b250*/  @!P3 IMAD.IADD R7, R7, 0x1, -R0 ;  /* 0x000000010707b824 */ /* 0x000fe200078e0a00 */
[----:B------:R-:W-:Y:S01]  /*b260*/  IABS R12, R15 ;  /* 0x0000000f000c7213 */ /* 0x000fe20000000000 */
[----:B0-----:R-:W-:Y:S02]  /*b270*/  IMAD.MOV.U32 R2, RZ, RZ, R16 ;  /* 0x000000ffff027224 */ /* 0x001fe400078e0010 */
[C---:B------:R-:W-:Y:S01]  /*b280*/  IMAD R17, R0.reuse, R10, R17 ;  /* 0x0000000a00117224 */ /* 0x040fe200078e0211 */
[C---:B------:R-:W-:Y:S01]  /*b290*/  ISETP.GT.U32.AND P3, PT, R0.reuse, R7, PT ;  /* 0x000000070000720c */ /* 0x040fe20003f64070 */
[----:B-1----:R-:W-:Y:S01]  /*b2a0*/  IMAD.MOV.U32 R4, RZ, RZ, R6 ;  /* 0x000000ffff047224 */ /* 0x002fe200078e0006 */
[----:B------:R-:W-:Y:S01]  /*b2b0*/  IADD3 R10, R3, 0x12a, RZ ;  /* 0x0000012a030a7810 */ /* 0x000fe20007ffe0ff */
[----:B------:R-:W-:Y:S01]  /*b2c0*/  @!P0 IMAD.MOV R2, RZ, RZ, -R2 ;  /* 0x000000ffff028224 */ /* 0x000fe200078e0a02 */
[----:B------:R-:W-:Y:S01]  /*b2d0*/  ISETP.GE.AND P0, PT, R11, RZ, PT ;  /* 0x000000ff0b00720c */ /* 0x000fe20003f06270 */
[----:B------:R-:W-:Y:S01]  /*b2e0*/  @!P6 IMAD.MOV R4, RZ, RZ, -R4 ;  /* 0x000000ffff04e224 */ /* 0x000fe200078e0a04 */
[C---:B------:R-:W-:Y:S01]  /*b2f0*/  ISETP.GT.U32.AND P6, PT, R0.reuse, R17, PT ;  /* 0x000000110000720c */ /* 0x040fe20003fc4070 */
[--C-:B------:R-:W-:Y:S01]  /*b300*/  @!P5 IMAD.IADD R9, R9, 0x1, -R0.reuse ;  /* 0x000000010909d824 */ /* 0x100fe200078e0a00 */
[----:B------:R0:W-:Y:S01]  /*b310*/  STL [R1+0x4cc], R2 ;  /* 0x0004cc0201007387 */ /* 0x0001e20000100800 */
[----:B------:R-:W-:Y:S01]  /*b320*/  IADD3 R11, R3, 0x12b, RZ ;  /* 0x0000012b030b7810 */ /* 0x000fe20007ffe0ff */
[----:B------:R-:W-:Y:S01]  /*b330*/  IMAD.MOV R25, RZ, RZ, -R25 ;  /* 0x000000ffff197224 */ /* 0x000fe200078e0a19 */
[----:B------:R-:W-:Y:S01]  /*b340*/  IABS R6, R10 ;  /* 0x0000000a00067213 */ /* 0x000fe20000000000 */
[----:B------:R-:W-:Y:S01]  /*b350*/  STL [R1+0x4c8], R4 ;  /* 0x0004c80401007387 */ /* 0x000fe20000100800 */
[C---:B------:R-:W-:Y:S01]  /*b360*/  ISETP.GT.U32.AND P5, PT, R0.reuse, R9, PT ;  /* 0x000000090000720c */ /* 0x040fe20003fa4070 */
[----:B------:R-:W-:Y:S01]  /*b370*/  @!P3 IMAD.IADD R7, R7, 0x1, -R0 ;  /* 0x000000010707b824 */ /* 0x000fe200078e0a00 */
[----:B------:R-:W-:Y:S01]  /*b380*/  IABS R14, R11 ;  /* 0x0000000b000e7213 */ /* 0x000fe20000000000 */
[----:B------:R-:W-:Y:S01]  /*b390*/  IMAD R22, R0, R25, R22 ;  /* 0x0000001900167224 */ /* 0x000fe200078e0216 */
[----:B------:R-:W-:Y:S01]  /*b3a0*/  ISETP.GE.AND P3, PT, R11, RZ, PT ;  /* 0x000000ff0b00720c */ /* 0x000fe20003f66270 */
[----:B0-----:R-:W-:-:S02]  /*b3b0*/  IMAD.MOV.U32 R2, RZ, RZ, R8 ;  /* 0x000000ffff027224 */ /* 0x001fc400078e0008 */
[----:B------:R-:W-:Y:S02]  /*b3c0*/  @!P6 IMAD.IADD R17, R17, 0x1, -R0 ;  /* 0x000000011111e824 */ /* 0x000fe400078e0a00 */
[----:B------:R-:W-:Y:S01]  /*b3d0*/  @!P1 IMAD.MOV R2, RZ, RZ, -R2 ;  /* 0x000000ffff029224 */ /* 0x000fe200078e0a02 */
[----:B------:R-:W-:Y:S01]  /*b3e0*/  ISETP.GE.AND P1, PT, R15, RZ, PT ;  /* 0x000000ff0f00720c */ /* 0x000fe20003f26270 */
[C---:B------:R-:W-:Y:S01]  /*b3f0*/  IMAD.HI.U32 R8, R13.reuse, R12, RZ ;  /* 0x0000000c0d087227 */ /* 0x040fe200078e00ff */
[----:B------:R-:W-:Y:S02]  /*b400*/  ISETP.GT.U32.AND P6, PT, R0, R17, PT ;  /* 0x000000110000720c */ /* 0x000fe40003fc4070 */
[----:B------:R0:W-:Y:S01]  /*b410*/  STL [R1+0x4c4], R2 ;  /* 0x0004c40201007387 */ /* 0x0001e20000100800 */
[----:B------:R-:W-:-:S04]  /*b420*/  IMAD.HI.U32 R11, R13, R14, RZ ;  /* 0x0000000e0d0b7227 */ /* 0x000fc800078e00ff */
[----:B------:R-:W-:Y:S02]  /*b430*/  IMAD.MOV R8, RZ, RZ, -R8 ;  /* 0x000000ffff087224 */ /* 0x000fe400078e0a08 */
[----:B------:R-:W-:Y:S02]  /*b440*/  IMAD.MOV R11, RZ, RZ, -R11 ;  /* 0x000000ffff0b7224 */ /* 0x000fe400078e0a0b */
[----:B------:R-:W-:Y:S02]  /*b450*/  @!P5 IMAD.IADD R9, R9, 0x1, -R0 ;  /* 0x000000010909d824 */ /* 0x000fe400078e0a00 */
[----:B0-----:R-:W-:Y:S02]  /*b460*/  IMAD.MOV.U32 R2, RZ, RZ, R7 ;  /* 0x000000ffff027224 */ /* 0x001fe400078e0007 */
[----:B------:R-:W-:Y:S01]  /*b470*/  IMAD R8, R0, R8, R12 ;  /* 0x0000000800087224 */ /* 0x000fe200078e020c */
[----:B------:R-:W-:Y:S01]  /*b480*/  IADD3 R12, R3, 0x129, RZ ;  /* 0x00000129030c7810 */ /* 0x000fe20007ffe0ff */
[----:B------:R-:W-:Y:S01]  /*b490*/  @!P4 IMAD.MOV R2, RZ, RZ, -R2 ;  /* 0x000000ffff02c224 */ /* 0x000fe200078e0a02 */
[----:B------:R-:W-:Y:S01]  /*b4a0*/  ISETP.GE.AND P4, PT, R10, RZ, PT ;  /* 0x000000ff0a00720c */ /* 0x000fe20003f86270 */
[C---:B------:R-:W-:Y:S01]  /*b4b0*/  IMAD R7, R0.reuse, R11, R14 ;  /* 0x0000000b00077224 */ /* 0x040fe200078e020e */
[----:B------:R-:W-:Y:S01]  /*b4c0*/  ISETP.GT.U32.AND P5, PT, R0, R8, PT ;  /* 0x000000080000720c */ /* 0x000fe20003fa4070 */
[----:B------:R-:W-:Y:S01]  /*b4d0*/  IMAD.HI.U32 R15, R13, R6, RZ ;  /* 0x000000060d0f7227 */ /* 0x000fe200078e00ff */
[----:B------:R0:W-:Y:S01]  /*b4e0*/  STL [R1+0x4b4], R2 ;  /* 0x0004b40201007387 */ /* 0x0001e20000100800 */
[----:B------:R-:W-:-:S02]  /*b4f0*/  IADD3 R11, R3, 0x126, RZ ;  /* 0x00000126030b7810 */ /* 0x000fc40007ffe0ff */
[----:B------:R-:W-:Y:S01]  /*b500*/  IMAD.MOV R15, RZ, RZ, -R15 ;  /* 0x000000ffff0f7224 */ /* 0x000fe200078e0a0f */
[----:B------:R-:W-:Y:S01]  /*b510*/  IADD3 R10, R3, 0x127, RZ ;  /* 0x00000127030a7810 */ /* 0x000fe20007ffe0ff */
[----:B------:R-:W-:Y:S01]  /*b520*/  @!P6 IMAD.IADD R17, R17, 0x1, -R0 ;  /* 0x000000011111e824 */ /* 0x000fe200078e0a00 */
[----:B------:R-:W-:Y:S01]  /*b530*/  ISETP.GE.AND P6, PT, R12, RZ, PT ;  /* 0x000000ff0c00720c */ /* 0x000fe20003fc6270 */
[----:B------:R-:W-:Y:S01]  /*b540*/  IMAD R6, R0, R15, R6 ;  /* 0x0000000f00067224 */ /* 0x000fe200078e0206 */
[----:B------:R-:W-:Y:S01]  /*b550*/  IABS R12, R12 ;  /* 0x0000000c000c7213 */ /* 0x000fe20000000000 */
[----:B0-----:R-:W-:Y:S01]  /*b560*/  IMAD.MOV.U32 R2, RZ, RZ, R9 ;  /* 0x000000ffff027224 */ /* 0x001fe200078e0009 */
[----:B------:R-:W-:Y:S01]  /*b570*/  IADD3 R9, R3, 0x128, RZ ;  /* 0x0000012803097810 */ /* 0x000fe20007ffe0ff */
[----:B------:R-:W-:Y:S01]  /*b580*/  @!P5 IMAD.IADD R8, R8, 0x1, -R0 ;  /* 0x000000010808d824 */ /* 0x000fe200078e0a00 */
[----:B------:R-:W-:Y:S01]  /*b590*/  IABS R16, R11 ;  /* 0x0000000b00107213 */ /* 0x000fe20000000000 */
[----:B------:R-:W-:Y:S01]  /*b5a0*/  @!P0 IMAD.MOV R2, RZ, RZ, -R2 ;  /* 0x000000ffff028224 */ /* 0x000fe200078e0a02 */
[----:B------:R-:W-:-:S02]  /*b5b0*/  ISETP.GT.U32.AND P0, PT, R0, R7, PT ;  /* 0x000000070000720c */ /* 0x000fc40003f04070 */
[----:B------:R-:W-:Y:S02]  /*b5c0*/  ISETP.GT.U32.AND P5, PT, R0, R8, PT ;  /* 0x000000080000720c */ /* 0x000fe40003fa4070 */
[----:B------:R0:W-:Y:S01]  /*b5d0*/  STL [R1+0x4c0], R2 ;  /* 0x0004c00201007387 */ /* 0x0001e20000100800 */
[----:B------:R-:W-:Y:S02]  /*b5e0*/  IABS R14, R9 ;  /* 0x00000009000e7213 */ /* 0x000fe40000000000 */
[----:B------:R-:W-:-:S03]  /*b5f0*/  IABS R15, R10 ;  /* 0x0000000a000f7213 */ /* 0x000fc60000000000 */
[----:B------:R-:W-:-:S04]  /*b600*/  IMAD.HI.U32 R18, R13, R14, RZ ;  /* 0x0000000e0d127227 */ /* 0x000fc800078e00ff */
[----:B0-----:R-:W-:Y:S02]  /*b610*/  IMAD.MOV.U32 R2, RZ, RZ, R17 ;  /* 0x000000ffff027224 */ /* 0x001fe400078e0011 */
[----:B------:R-:W-:Y:S02]  /*b620*/  @!P0 IMAD.IADD R7, R7, 0x1, -R0 ;  /* 0x0000000107078824 */ /* 0x000fe400078e0a00 */
[----:B------:R-:W-:Y:S01]  /*b630*/  @!P2 IMAD.MOV R2, RZ, RZ, -R2 ;  /* 0x000000ffff02a224 */ /* 0x000fe200078e0a02 */
[C---:B------:R-:W-:Y:S01]  /*b640*/  ISETP.GT.U32.AND P2, PT, R0.reuse, R6, PT ;  /* 0x000000060000720c */ /* 0x040fe20003f44070 */
[----:B------:R-:W-:Y:S01]  /*b650*/  IMAD.HI.U32 R17, R13, R12, RZ ;  /* 0x0000000c0d117227 */ /* 0x000fe200078e00ff */
[----:B------:R-:W-:Y:S02]  /*b660*/  ISETP.GT.U32.AND P0, PT, R0, R7, PT ;  /* 0x000000070000720c */ /* 0x000fe40003f04070 */
[----:B------:R0:W-:Y:S01]  /*b670*/  STL [R1+0x4bc], R2 ;  /* 0x0004bc0201007387 */ /* 0x0001e20000100800 */
[----:B------:R-:W-:-:S02]  /*b680*/  IMAD.MOV R17, RZ, RZ, -R17 ;  /* 0x000000ffff117224 */ /* 0x000fc400078e0a11 */
[----:B------:R-:W-:Y:S01]  /*b690*/  @!P5 IMAD.IADD R8, R8, 0x1, -R0 ;  /* 0x000000010808d824 */ /* 0x000fe200078e0a00 */
[----:B------:R-:W-:Y:S01]  /*b6a0*/  ISETP.GE.AND P5, PT, R9, RZ, PT ;  /* 0x000000ff0900720c */ /* 0x000fe20003fa6270 */
[----:B------:R-:W-:Y:S02]  /*b6b0*/  IMAD R12, R0, R17, R12 ;  /* 0x00000011000c7224 */ /* 0x000fe400078e020c */
[----:B------:R-:W-:Y:S01]  /*b6c0*/  IMAD.MOV.U32 R4, RZ, RZ, R8 ;  /* 0x000000ffff047224 */ /* 0x000fe200078e0008 */
[----:B------:R-:W-:Y:S01]  /*b6d0*/  IADD3 R8, R3, 0x125, RZ ;  /* 0x0000012503087810 */ /* 0x000fe20007ffe0ff */
[--C-:B------:R-:W-:Y:S02]  /*b6e0*/  @!P2 IMAD.IADD R6, R6, 0x1, -R0.reuse ;  /* 0x000000010606a824 */ /* 0x100fe400078e0a00 */
[----:B------:R-:W-:Y:S01]  /*b6f0*/  @!P0 IMAD.IADD R7, R7, 0x1, -R0 ;  /* 0x0000000107078824 */ /* 0x000fe200078e0a00 */
[C---:B------:R-:W-:Y:S01]  /*b700*/  ISETP.GT.U32.AND P0, PT, R0.reuse, R12, PT ;  /* 0x0000000c0000720c */ /* 0x040fe20003f04070 */
[----:B------:R-:W-:Y:S01]  /*b710*/  IMAD.MOV R18, RZ, RZ, -R18 ;  /* 0x000000ffff127224 */ /* 0x000fe200078e0a12 */
[----:B------:R-:W-:Y:S01]  /*b720*/  ISETP.GT.U32.AND P2, PT, R0, R6, PT ;  /* 0x000000060000720c */ /* 0x000fe20003f44070 */
[----:B0-----:R-:W-:Y:S01]  /*b730*/  IMAD.MOV.U32 R2, RZ, RZ, R7 ;  /* 0x000000ffff027224 */ /* 0x001fe200078e0007 */
[----:B------:R-:W-:Y:S01]  /*b740*/  IABS R17, R8 ;  /* 0x0000000800117213 */ /* 0x000fe20000000000 */
[----:B------:R-:W-:-:S04]  /*b750*/  IMAD.HI.U32 R9, R13, R16, RZ ;  /* 0x000000100d097227 */ /* 0x000fc800078e00ff */
[----:B------:R-:W-:-:S04]  /*b760*/  IMAD.HI.U32 R19, R13, R15, RZ ;  /* 0x0000000f0d137227 */ /* 0x000fc800078e00ff */
[----:B------:R-:W-:Y:S02]  /*b770*/  @!P1 IMAD.MOV R4, RZ, RZ, -R4 ;  /* 0x000000ffff049224 */ /* 0x000fe400078e0a04 */
[----:B------:R-:W-:Y:S01]  /*b780*/  @!P3 IMAD.MOV R2, RZ, RZ, -R2 ;  /* 0x000000ffff02b224 */ /* 0x000fe200078e0a02 */
[----:B------:R-:W-:Y:S01]  /*b790*/  ISETP.GE.AND P3, PT, R10, RZ, PT ;  /* 0x000000ff0a00720c */ /* 0x000fe20003f66270 */
[----:B------:R-:W-:Y:S01]  /*b7a0*/  IMAD R14, R0, R18, R14 ;  /* 0x00000012000e7224 */ /* 0x000fe200078e020e */
[----:B------:R-:W-:Y:S01]  /*b7b0*/  STL [R1+0x4b0], R4 ;  /* 0x0004b00401007387 */ /* 0x000fe20000100800 */
[----:B------:R-:W-:Y:S01]  /*b7c0*/  IMAD.MOV R9, RZ, RZ, -R9 ;  /* 0x000000ffff097224 */ /* 0x000fe200078e0a09 */
[C---:B------:R-:W-:Y:S01]  /*b7d0*/  IADD3 R10, R3.reuse, 0x123, RZ ;  /* 0x00000123030a7810 */ /* 0x040fe20007ffe0ff */
[----:B------:R-:W-:Y:S01]  /*b7e0*/  @!P2 IMAD.IADD R6, R6, 0x1, -R0 ;  /* 0x000000010606a824 */ /* 0x000fe200078e0a00 */
[----:B------:R0:W-:Y:S01]  /*b7f0*/  STL [R1+0x4ac], R2 ;  /* 0x0004ac0201007387 */ /* 0x0001e20000100800 */
[----:B------:R-:W-:Y:S01]  /*b800*/  IMAD.MOV R19, RZ, RZ, -R19 ;  /* 0x000000ffff137224 */ /* 0x000fe200078e0a13 */
[C---:B------:R-:W-:Y:S01]  /*b810*/  ISETP.GT.U32.AND P1, PT, R0.reuse, R14, PT ;  /* 0x0000000e0000720c */ /* 0x040fe20003f24070 */
[C---:B------:R-:W-:Y:S01]  /*b820*/  IMAD R7, R0.reuse, R9, R16 ;  /* 0x0000000900077224 */ /* 0x040fe200078e0210 */
[C---:B------:R-:W-:Y:S01]  /*b830*/  IADD3 R9, R3.reuse, 0x124, RZ ;  /* 0x0000012403097810 */ /* 0x040fe20007ffe0ff */
[----:B------:R-:W-:Y:S01]  /*b840*/  IMAD R15, R0, R19, R15 ;  /* 0x00000013000f7224 */ /* 0x000fe200078e020f */
[----:B------:R-:W-:Y:S01]  /*b850*/  IADD3 R19, R3, 0x11e, RZ ;  /* 0x0000011e03137810 */ /* 0x000fe20007ffe0ff */
[----:B------:R-:W-:Y:S01]  /*b860*/  @!P0 IMAD.IADD R12, R12, 0x1, -R0 ;  /* 0x000000010c0c8824 */ /* 0x000fe200078e0a00 */
[----:B------:R-:W-:Y:S01]  /*b870*/  IABS R16, R9 ;  /* 0x0000000900107213 */ /* 0x000fe20000000000 */
[----:B------:R-:W-:Y:S01]  /*b880*/  IMAD.HI.U32 R18, R13, R17, RZ ;  /* 0x000000110d127227 */ /* 0x000fe200078e00ff */
[----:B------:R-:W-:-:S02]  /*b890*/  ISETP.GT.U32.AND P2, PT, R0, R15, PT ;  /* 0x0000000f0000720c */ /* 0x000fc40003f44070 */
[----:B------:R-:W-:Y:S01]  /*b8a0*/  ISETP.GT.U32.AND P0, PT, R0, R12, PT ;  /* 0x0000000c0000720c */ /* 0x000fe20003f04070 */
[----:B0-----:R-:W-:Y:S01]  /*b8b0*/  IMAD.MOV.U32 R2, RZ, RZ, R6 ;  /* 0x000000ffff027224 */ /* 0x001fe200078e0006 */
[----:B------:R-:W-:Y:S01]  /*b8c0*/  IABS R6, R10 ;  /* 0x0000000a00067213 */ /* 0x000fe20000000000 */
[----:B------:R-:W-:Y:S02]  /*b8d0*/  @!P1 IMAD.IADD R14, R14, 0x1, -R0 ;  /* 0x000000010e0e9824 */ /* 0x000fe400078e0a00 */
[----:B------:R-:W-:Y:S01]  /*b8e0*/  @!P4 IMAD.MOV R2, RZ, RZ, -R2 ;  /* 0x000000ffff02c224 */ /* 0x000fe200078e0a02 */
[C---:B------:R-:W-:Y:S01]  /*b8f0*/  ISETP.GT.U32.AND P4, PT, R0.reuse, R7, PT ;  /* 0x000000070000720c */ /* 0x040fe20003f84070 */
[----:B------:R-:W-:Y:S01]  /*b900*/  IMAD.MOV R18, RZ, RZ, -R18 ;  /* 0x000000ffff127224 */ /* 0x000fe200078e0a12 */
[----:B------:R-:W-:Y:S02]  /*b910*/  ISETP.GT.U32.AND P1, PT, R0, R14, PT ;  /* 0x0000000e0000720c */ /* 0x000fe40003f24070 */
[----:B------:R0:W-:Y:S01]  /*b920*/  STL [R1+0x4a8], R2 ;  /* 0x0004a80201007387 */ /* 0x0001e20000100800 */
[----:B------:R-:W-:-:S02]  /*b930*/  @!P2 IMAD.IADD R15, R15, 0x1, -R0 ;  /* 0x000000010f0fa824 */ /* 0x000fc400078e0a00 */
[----:B------:R-:W-:Y:S01]  /*b940*/  @!P0 IMAD.IADD R12, R12, 0x1, -R0 ;  /* 0x000000010c0c8824 */ /* 0x000fe200078e0a00 */
[----:B------:R-:W-:Y:S01]  /*b950*/  ISETP.GE.AND P0, PT, R11, RZ, PT ;  /* 0x000000ff0b00720c */ /* 0x000fe20003f06270 */
[----:B------:R-:W-:Y:S01]  /*b960*/  IMAD.HI.U32 R11, R13, R16, RZ ;  /* 0x000000100d0b7227 */ /* 0x000fe200078e00ff */
[----:B------:R-:W-:-:S03]  /*b970*/  ISETP.GT.U32.AND P2, PT, R0, R15, PT ;  /* 0x0000000f0000720c */ /* 0x000fc60003f44070 */
[--C-:B------:R-:W-:Y:S02]  /*b980*/  @!P4 IMAD.IADD R7, R7, 0x1, -R0.reuse ;  /* 0x000000010707c824 */ /* 0x100fe400078e0a00 */
[C---:B------:R-:W-:Y:S01]  /*b990*/  IMAD R17, R0.reuse, R18, R17 ;  /* 0x0000001200117224 */ /* 0x040fe200078e0211 */
[----:B------:R-:W-:Y:S01]  /*b9a0*/  IADD3 R18, R3, 0x11d, RZ ;  /* 0x0000011d03127810 */ /* 0x000fe20007ffe0ff */
[----:B------:R-:W-:Y:S01]  /*b9b0*/  IMAD.MOV R11, RZ, RZ, -R11 ;  /* 0x000000ffff0b7224 */ /* 0x000fe200078e0a0b */
[----:B------:R-:W-:Y:S01]  /*b9c0*/  ISETP.GT.U32.AND P4, PT, R0, R7, PT ;  /* 0x000000070000720c */ /* 0x000fe20003f84070 */
[----:B------:R-:W-:Y:S01]  /*b9d0*/  @!P1 IMAD.IADD R14, R14, 0x1, -R0 ;  /* 0x000000010e0e9824 */ /* 0x000fe200078e0a00 */
[C---:B------:R-:W-:Y:S01]  /*b9e0*/  ISETP.GT.U32.AND P1, PT, R0.reuse, R17, PT ;  /* 0x000000110000720c */ /* 0x040fe20003f24070 */
[----:B------:R-:W-:Y:S01]  /*b9f0*/  IMAD.MOV.U32 R4, RZ, RZ, R12 ;  /* 0x000000ffff047224 */ /* 0x000fe200078e000c */
[----:B------:R-:W-:Y:S01]  /*ba00*/  IABS R24, R18 ;  /* 0x0000001200187213 */ /* 0x000fe20000000000 */
[----:B------:R-:W-:-:S02]  /*ba10*/  IMAD R16, R0, R11, R16 ;  /* 0x0000000b00107224 */ /* 0x000fc400078e0210 */
[----:B------:R-:W-:-:S04]  /*ba20*/  IMAD.HI.U32 R12, R13, R6, RZ ;  /* 0x000000060d0c7227 */ /* 0x000fc800078e00ff */
[----:B0-----:R-:W-:Y:S01]  /*ba30*/  IMAD.MOV.U32 R2, RZ, RZ, R14 ;  /* 0x000000ffff027224 */ /* 0x001fe200078e000e */
[----:B------:R-:W-:Y:S01]  /*ba40*/  IADD3 R14, R3, 0x11f, RZ ;  /* 0x0000011f030e7810 */ /* 0x000fe20007ffe0ff */
[----:B------:R-:W-:Y:S01]  /*ba50*/  @!P6 IMAD.MOV R4, RZ, RZ, -R4 ;  /* 0x000000ffff04e224 */ /* 0x000fe200078e0a04 */
[----:B------:R-:W-:Y:S01]  /*ba60*/  ISETP.GE.AND P6, PT, R8, RZ, PT ;  /* 0x000000ff0800720c */ /* 0x000fe20003fc6270 */
[----:B------:R-:W-:Y:S01]  /*ba70*/  @!P4 IMAD.IADD R7, R7, 0x1, -R0 ;  /* 0x000000010707c824 */ /* 0x000fe200078e0a00 */
[C---:B------:R-:W-:Y:S01]  /*ba80*/  ISETP.GT.U32.AND P4, PT, R0.reuse, R16, PT ;  /* 0x000000100000720c */ /* 0x040fe20003f84070 */
[----:B------:R-:W-:Y:S01]  /*ba90*/  IMAD.MOV R12, RZ, RZ, -R12 ;  /* 0x000000ffff0c7224 */ /* 0x000fe200078e0a0c */
[----:B------:R0:W-:Y:S01]  /*baa0*/  STL [R1+0x4a4], R4 ;  /* 0x0004a40401007387 */ /* 0x0001e20000100800 */
[----:B------:R-:W-:Y:S01]  /*bab0*/  @!P2 IMAD.IADD R15, R15, 0x1, -R0 ;  /* 0x000000010f0fa824 */ /* 0x000fe200078e0a00 */
[----:B------:R-:W-:Y:S01]  /*bac0*/  IADD3 R8, R3, 0x121, RZ ;  /* 0x0000012103087810 */ /* 0x000fe20007ffe0ff */
[----:B------:R-:W-:Y:S01]  /*bad0*/  @!P5 IMAD.MOV R2, RZ, RZ, -R2 ;  /* 0x000000ffff02d224 */ /* 0x000fe200078e0a02 */
[----:B------:R-:W-:Y:S01]  /*bae0*/  ISETP.GE.AND P5, PT, R9, RZ, PT ;  /* 0x000000ff0900720c */ /* 0x000fe20003fa6270 */
[----:B------:R-:W-:Y:S01]  /*baf0*/  IMAD R9, R0, R12, R6 ;  /* 0x0000000c00097224 */ /* 0x000fe200078e0206 */
[----:B------:R-:W-:Y:S01]  /*bb00*/  IADD3 R6, R3, 0x122, RZ ;  /* 0x0000012203067810 */ /* 0x000fe20007ffe0ff */
[--C-:B------:R-:W-:Y:S01]  /*bb10*/  @!P1 IMAD.IADD R17, R17, 0x1, -R0.reuse ;  /* 0x0000000111119824 */ /* 0x100fe200078e0a00 */
[----:B------:R1:W-:Y:S01]  /*bb20*/  STL [R1+0x490], R2 ;  /* 0x0004900201007387 */ /* 0x0003e20000100800 */
[----:B------:R-:W-:Y:S01]  /*bb30*/  IABS R12, R8 ;  /* 0x00000008000c7213 */ /* 0x000fe20000000000 */
[----:B0-----:R-:W-:Y:S01]  /*bb40*/  IMAD.MOV.U32 R4, RZ, RZ, R15 ;  /* 0x000000ffff047224 */ /* 0x001fe200078e000f */
[----:B------:R-:W-:Y:S01]  /*bb50*/  ISETP.GE.AND P2, PT, R10, RZ, PT ;  /* 0x000000ff0a00720c */ /* 0x000fe20003f46270 */
[----:B------:R-:W-:Y:S01]  /*bb60*/  @!P4 IMAD.IADD R16, R16, 0x1, -R0 ;  /* 0x000000011010c824 */ /* 0x000fe200078e0a00 */
[----:B------:R-:W-:Y:S01]  /*bb70*/  ISETP.GT.U32.AND P1, PT, R0, R17, PT ;  /* 0x000000110000720c */ /* 0x000fe20003f24070 */
[----:B------:R-:W-:Y:S01]  /*bb80*/  @!P3 IMAD.MOV R4, RZ, RZ, -R4 ;  /* 0x000000ffff04b224 */ /* 0x000fe200078e0a04 */
[----:B------:R-:W-:Y:S01]  /*bb90*/  ISETP.GE.AND P3, PT, R6, RZ, PT ;  /* 0x000000ff0600720c */ /* 0x000fe20003f66270 */
[----:B------:R-:W-:Y:S01]  /*bba0*/  IMAD.HI.U32 R23, R13, R24, RZ ;  /* 0x000000180d177227 */ /* 0x000fe200078e00ff */
[----:B------:R-:W-:-:S02]  /*bbb0*/  IABS R6, R6 ;  /* 0x0000000600067213 */ /* 0x000fc40000000000 */
[----:B------:R-:W-:Y:S01]  /*bbc0*/  ISETP.GT.U32.AND P4, PT, R0, R16, PT ;  /* 0x000000100000720c */ /* 0x000fe20003f84070 */
[----:B-1----:R-:W-:Y:S01]  /*bbd0*/  IMAD.MOV.U32 R2, RZ, RZ, R7 ;  /* 0x000000ffff027224 */ /* 0x002fe200078e0007 */
[----:B------:R0:W-:Y:S01]  /*bbe0*/  STL [R1+0x49c], R4 ;  /* 0x00049c0401007387 */ /* 0x0001e20000100800 */
[----:B------:R-:W-:Y:S01]  /*bbf0*/  IMAD.HI.U32 R7, R13, R12, RZ ;  /* 0x0000000c0d077227 */ /* 0x000fe200078e00ff */
[----:B------:R-:W-:-:S03]  /*bc00*/  IABS R11, R14 ;  /* 0x0000000e000b7213 */ /* 0x000fc60000000000 */
[----:B------:R-:W-:Y:S01]  /*bc10*/  @!P0 IMAD.MOV R2, RZ, RZ, -R2 ;  /* 0x000000ffff028224 */ /* 0x000fe200078e0a02 */
[----:B------:R-:W-:Y:S01]  /*bc20*/  ISETP.GE.AND P0, PT, R8, RZ, PT ;  /* 0x000000ff0800720c */ /* 0x000fe20003f06270 */
[----:B------:R-:W-:Y:S01]  /*bc30*/  IMAD.MOV.U32 R8, RZ, RZ, R6 ;  /* 0x000000ffff087224 */ /* 0x000fe200078e0006 */
[----:B------:R-:W-:Y:S01]  /*bc40*/  IADD3 R6, R3, 0x120, RZ ;  /* 0x0000012003067810 */ /* 0x000fe20007ffe0ff */
[----:B------:R-:W-:Y:S01]  /*bc50*/  @!P1 IMAD.IADD R17, R17, 0x1, -R0 ;  /* 0x0000000111119824 */ /* 0x000fe200078e0a00 */
[----:B------:R-:W-:Y:S01]  /*bc60*/  ISETP.GT.U32.AND P1, PT, R0, R9, PT ;  /* 0x000000090000720c */ /* 0x000fe20003f24070 */
[----:B------:R-:W-:Y:S01]  /*bc70*/  IMAD.HI.U32 R15, R13, R8, RZ ;  /* 0x000000080d0f7227 */ /* 0x000fe200078e00ff */
[----:B------:R-:W-:Y:S01]  /*bc80*/  IABS R10, R6 ;  /* 0x00000006000a7213 */ /* 0x000fe20000000000 */
[----:B------:R1:W-:Y:S02]  /*bc90*/  STL [R1+0x4a0], R2 ;  /* 0x0004a00201007387 */ /* 0x0003e40000100800 */
[----:B------:R-:W-:-:S02]  /*bca0*/  IMAD.MOV R15, RZ, RZ, -R15 ;  /* 0x000000ffff0f7224 */ /* 0x000fc400078e0a0f */
[----:B------:R-:W-:Y:S02]  /*bcb0*/  @!P4 IMAD.IADD R16, R16, 0x1, -R0 ;  /* 0x000000011010c824 */ /* 0x000fe400078e0a00 */
[C---:B------:R-:W-:Y:S02]  /*bcc0*/  IMAD R8, R0.reuse, R15, R8 ;  /* 0x0000000f00087224 */ /* 0x040fe400078e0208 */
[----:B------:R-:W-:Y:S02]  /*bcd0*/  IMAD.MOV R7, RZ, RZ, -R7 ;  /* 0x000000ffff077224 */ /* 0x000fe400078e0a07 */
[----:B0-----:R-:W-:Y:S01]  /*bce0*/  IMAD.MOV.U32 R4, RZ, RZ, R17 ;  /* 0x000000ffff047224 */ /* 0x001fe200078e0011 */
[C---:B------:R-:W-:Y:S01]  /*bcf0*/  ISETP.GT.U32.AND P4, PT, R0.reuse, R8, PT ;  /* 0x000000080000720c */ /* 0x040fe20003f84070 */
[----:B------:R-:W-:Y:S02]  /*bd00*/  IMAD R12, R0, R7, R12 ;  /* 0x00000007000c7224 */ /* 0x000fe400078e020c */
[----:B------:R-:W-:-:S02]  /*bd10*/  @!P1 IMAD.IADD R9, R9, 0x1, -R0 ;  /* 0x0000000109099824 */ /* 0x000fc400078e0a00 */
[----:B------:R-:W-:Y:S01]  /*bd20*/  @!P6 IMAD.MOV R4, RZ, RZ, -R4 ;  /* 0x000000ffff04e224 */ /* 0x000fe200078e0a04 */
[C---:B------:R-:W-:Y:S01]  /*bd30*/  ISETP.GT.U32.AND P6, PT, R0.reuse, R12, PT ;  /* 0x0000000c0000720c */ /* 0x040fe20003fc4070 */
[----:B------:R-:W-:Y:S01]  /*bd40*/  IMAD.HI.U32 R15, R13, R10, RZ ;  /* 0x0000000a0d0f7227 */ /* 0x000fe200078e00ff */
[----:B------:R-:W-:Y:S02]  /*bd50*/  ISETP.GT.U32.AND P1, PT, R0, R9, PT ;  /* 0x000000090000720c */ /* 0x000fe40003f24070 */
[----:B------:R-:W-:Y:S01]  /*bd60*/  STL [R1+0x494], R4 ;  /* 0x0004940401007387 */ /* 0x000fe20000100800 */
[----:B-1----:R-:W-:Y:S02]  /*bd70*/  IMAD.MOV.U32 R2, RZ, RZ, R16 ;  /* 0x000000ffff027224 */ /* 0x002fe400078e0010 */
[----:B------:R-:W-:Y:S02]  /*bd80*/  @!P4 IMAD.IADD R8, R8, 0x1, -R0 ;  /* 0x000000010808c824 */ /* 0x000fe400078e0a00 */
[----:B------:R-:W-:-:S02]  /*bd90*/  IMAD.MOV R15, RZ, RZ, -R15 ;  /* 0x000000ffff0f7224 */ /* 0x000fc400078e0a0f */
[----:B------:R-:W-:Y:S01]  /*bda0*/  IMAD.HI.U32 R7, R13, R11, RZ ;  /* 0x0000000b0d077227 */ /* 0x000fe200078e00ff */
[----:B------:R-:W-:-:S03]  /*bdb0*/  ISETP.GT.U32.AND P4, PT, R0, R8, PT ;  /* 0x000000080000720c */ /* 0x000fc60003f84070 */
[----:B------:R-:W-:Y:S02]  /*bdc0*/  @!P6 IMAD.IADD R12, R12, 0x1, -R0 ;  /* 0x000000010c0ce824 */ /* 0x000fe400078e0a00 */
[----:B------:R-:W-:Y:S01]  /*bdd0*/  @!P5 IMAD.MOV R2, RZ, RZ, -R2 ;  /* 0x000000ffff02d224 */ /* 0x000fe200078e0a02 */
[----:B------:R-:W-:Y:S01]  /*bde0*/  ISETP.GE.AND P5, PT, R6, RZ, PT ;  /* 0x000000ff0600720c */ /* 0x000fe20003fa6270 */
[----:B------:R-:W-:Y:S01]  /*bdf0*/  @!P1 IMAD.IADD R9, R9, 0x1, -R0 ;  /* 0x0000000109099824 */ /* 0x000fe200078e0a00 */
[----:B------:R-:W-:Y:S01]  /*be00*/  ISETP.GE.AND P1, PT, R14, RZ, PT ;  /* 0x000000ff0e00720c */ /* 0x000fe20003f26270 */
[C---:B------:R-:W-:Y:S01]  /*be10*/  IMAD R6, R0.reuse, R15, R10 ;  /* 0x0000000f00067224 */ /* 0x040fe200078e020a */
[----:B------:R-:W-:Y:S01]  /*be20*/  IABS R14, R19 ;  /* 0x00000013000e7213 */ /* 0x000fe20000000000 */
[----:B------:R-:W-:Y:S01]  /*be30*/  IMAD.MOV R7, RZ, RZ, -R7 ;  /* 0x000000ffff077224 */ /* 0x000fe200078e0a07 */
[----:B------:R-:W-:Y:S01]  /*be40*/  ISETP.GT.U32.AND P6, PT, R0, R12, PT ;  /* 0x0000000c0000720c */ /* 0x000fe20003fc4070 */
[----:B------:R-:W-:Y:S01]  /*be50*/  @!P4 IMAD.IADD R8, R8, 0x1, -R0 ;  /* 0x000000010808c824 */ /* 0x000fe200078e0a00 */
[C---:B------:R-:W-:Y:S01]  /*be60*/  ISETP.GT.U32.AND P4, PT, R0.reuse, R6, PT ;  /* 0x000000060000720c */ /* 0x040fe20003f84070 */
[----:B------:R-:W-:Y:S01]  /*be70*/  IMAD R11, R0, R7, R11 ;  /* 0x00000007000b7224 */ /* 0x000fe200078e020b */
[----:B------:R0:W-:Y:S01]  /*be80*/  STL [R1+0x498], R2 ;  /* 0x0004980201007387 */ /* 0x0001e20000100800 */
[----:B------:R-:W-:Y:S01]  /*be90*/  IMAD.HI.U32 R7, R13, R14, RZ ;  /* 0x0000000e0d077227 */ /* 0x000fe200078e00ff */
[----:B------:R-:W-:-:S02]  /*bea0*/  IADD3 R15, R3, 0x11b, RZ ;  /* 0x0000011b030f7810 */ /* 0x000fc40007ffe0ff */
[----:B------:R-:W-:Y:S01]  /*beb0*/  IADD3 R10, R3, 0x11a, RZ ;  /* 0x0000011a030a7810 */ /* 0x000fe20007ffe0ff */
[----:B------:R-:W-:Y:S01]  /*bec0*/  IMAD.MOV R7, RZ, RZ, -R7 ;  /* 0x000000ffff077224 */ /* 0x000fe200078e0a07 */
[----:B------:R-:W-:Y:S01]  /*bed0*/  IABS R17, R15 ;  /* 0x0000000f00117213 */ /* 0x000fe20000000000 */
[----:B------:R-:W-:Y:S01]  /*bee0*/  IMAD.MOV R23, RZ, RZ, -R23 ;  /* 0x000000ffff177224 */ /* 0x000fe200078e0a17 */
[----:B------:R-:W-:Y:S01]  /*bef0*/  IABS R16, R10 ;  /* 0x0000000a00107213 */ /* 0x000fe20000000000 */
[----:B------:R-:W-:Y:S01]  /*bf00*/  @!P6 IMAD.IADD R12, R12, 0x1, -R0 ;  /* 0x000000010c0ce824 */ /* 0x000fe200078e0a00 */
[C---:B------:R-:W-:Y:S01]  /*bf10*/  ISETP.GT.U32.AND P6, PT, R0.reuse, R11, PT ;  /* 0x0000000b0000720c */ /* 0x040fe20003fc4070 */
[----:B------:R-:W-:Y:S02]  /*bf20*/  IMAD R14, R0, R7, R14 ;  /* 0x00000007000e7224 */ /* 0x000fe400078e020e */
[----:B------:R-:W-:Y:S02]  /*bf30*/  @!P4 IMAD.IADD R6, R6, 0x1, -R0 ;  /* 0x000000010606c824 */ /* 0x000fe400078e0a00 */
[----:B0-----:R-:W-:Y:S01]  /*bf40*/  IMAD.MOV.U32 R2, RZ, RZ, R9 ;  /* 0x000000ffff027224 */ /* 0x001fe200078e0009 */
[C---:B------:R-:W-:Y:S01]  /*bf50*/  ISETP.GT.U32.AND P4, PT, R0.reuse, R14, PT ;  /* 0x0000000e0000720c */ /* 0x040fe20003f84070 */
[----:B------:R-:W-:-:S02]  /*bf60*/  IMAD R23, R0, R23, R24 ;  /* 0x0000001700177224 */ /* 0x000fc400078e0218 */
[----:B------:R-:W-:Y:S02]  /*bf70*/  @!P2 IMAD.MOV R2, RZ, RZ, -R2 ;  /* 0x000000ffff02a224 */ /* 0x000fe400078e0a02 */
[----:B------:R-:W-:-:S03]  /*bf80*/  IMAD.HI.U32 R20, R13, R17, RZ ;  /* 0x000000110d147227 */ /* 0x000fc600078e00ff */
[----:B------:R0:W-:Y:S01]  /*bf90*/  STL [R1+0x48c], R2 ;  /* 0x00048c0201007387 */ /* 0x0001e20000100800 */
[----:B------:R-:W-:Y:S01]  /*bfa0*/  @!P6 IMAD.IADD R11, R11, 0x1, -R0 ;  /* 0x000000010b0be824 */ /* 0x000fe200078e0a00 */
[----:B------:R-:W-:Y:S01]  /*bfb0*/  ISETP.GT.U32.AND P6, PT, R0, R23, PT ;  /* 0x000000170000720c */ /* 0x000fe20003fc4070 */
[----:B------:R-:W-:Y:S02]  /*bfc0*/  IMAD.MOV R20, RZ, RZ, -R20 ;  /* 0x000000ffff147224 */ /* 0x000fe400078e0a14 */
[----:B------:R-:W-:Y:S01]  /*bfd0*/  @!P4 IMAD.IADD R14, R14, 0x1, -R0 ;  /* 0x000000010e0ec824 */ /* 0x000fe200078e0a00 */
[C---:B------:R-:W-:Y:S01]  /*bfe0*/  ISETP.GT.U32.AND P4, PT, R0.reuse, R6, PT ;  /* 0x000000060000720c */ /* 0x040fe20003f84070 */
[C---:B------:R-:W-:Y:S01]  /*bff0*/  IMAD R17, R0.reuse, R20, R17 ;  /* 0x0000001400117224 */ /* 0x040fe200078e0211 */
[----:B------:R-:W-:Y:S01]  /*c000*/  ISETP.GT.U32.AND P2, PT, R0, R11, PT ;  /* 0x0000000b0000720c */ /* 0x000fe20003f44070 */
[----:B------:R-:W-:Y:S01]  /*c010*/  IMAD.HI.U32 R7, R13, R16, RZ ;  /* 0x000000100d077227 */ /* 0x000fe200078e00ff */
[----:B------:R-:W-:-:S03]  /*c020*/  IADD3 R20, R3, 0x119, RZ ;  /* 0x0000011903147810 */ /* 0x000fc60007ffe0ff */
[----:B0-----:R-:W-:Y:S01]  /*c030*/  IMAD.MOV.U32 R2, RZ, RZ, R8 ;  /* 0x000000ffff027224 */ /* 0x001fe200078e0008 */
[----:B------:R-:W-:Y:S01]  /*c040*/  IABS R9, R20 ;  /* 0x0000001400097213 */ /* 0x000fe20000000000 */
[----:B------:R-:W-:Y:S01]  /*c050*/  @!P6 IMAD.IADD R23, R23, 0x1, -R0 ;  /* 0x000000011717e824 */ /* 0x000fe200078e0a00 */
[----:B------:R-:W-:Y:S01]  /*c060*/  ISETP.GT.U32.AND P6, PT, R0, R14, PT ;  /* 0x0000000e0000720c */ /* 0x000fe20003fc4070 */
[----:B------:R-:W-:Y:S02]  /*c070*/  @!P3 IMAD.MOV R2, RZ, RZ, -R2 ;  /* 0x000000ffff02b224 */ /* 0x000fe400078e0a02 */
[--C-:B------:R-:W-:Y:S01]  /*c080*/  @!P4 IMAD.IADD R6, R6, 0x1, -R0.reuse ;  /* 0x000000010606c824 */ /* 0x100fe200078e0a00 */
[C---:B------:R-:W-:Y:S01]  /*c090*/  ISETP.GT.U32.AND P4, PT, R0.reuse, R17, PT ;  /* 0x000000110000720c */ /* 0x040fe20003f84070 */
[----:B------:R-:W-:Y:S01]  /*c0a0*/  IMAD.MOV R7, RZ, RZ, -R7 ;  /* 0x000000ffff077224 */ /* 0x000fe200078e0a07 */
[----:B------:R0:W-:Y:S01]  /*c0b0*/  STL [R1+0x488], R2 ;  /* 0x0004880201007387 */ /* 0x0001e20000100800 */
[C---:B------:R-:W-:Y:S01]  /*c0c0*/  ISETP.GT.U32.AND P3, PT, R0.reuse, R23, PT ;  /* 0x000000170000720c */ /* 0x040fe20003f64070 */
[----:B------:R-:W-:Y:S01]  /*c0d0*/  @!P2 IMAD.IADD R11, R11, 0x1, -R0 ;  /* 0x000000010b0ba824 */ /* 0x000fe200078e0a00 */
[----:B------:R-:W-:Y:S01]  /*c0e0*/  ISETP.GE.AND P2, PT, R19, RZ, PT ;  /* 0x000000ff1300720c */ /* 0x000fe20003f46270 */
[----:B------:R-:W-:Y:S01]  /*c0f0*/  IMAD R7, R0, R7, R16 ;  /* 0x0000000700077224 */ /* 0x000fe200078e0210 */
[C---:B------:R-:W-:Y:S01]  /*c100*/  IADD3 R16, R3.reuse, 0x118, RZ ;  /* 0x0000011803107810 */ /* 0x040fe20007ffe0ff */
[----:B------:R-:W-:Y:S01]  /*c110*/  IMAD.MOV.U32 R4, RZ, RZ, R6 ;  /* 0x000000ffff047224 */ /* 0x000fe200078e0006 */
[----:B------:R-:W-:Y:S01]  /*c120*/  IADD3 R6, R3, 0x117, RZ ;  /* 0x0000011703067810 */ /* 0x000fe20007ffe0ff */
[----:B------:R-:W-:Y:S01]  /*c130*/  @!P6 IMAD.IADD R14, R14, 0x1, -R0 ;  /* 0x000000010e0ee824 */ /* 0x000fe200078e0a00 */
[----:B------:R-:W-:Y:S01]  /*c140*/  ISETP.GT.U32.AND P6, PT, R0, R7, PT ;  /* 0x000000070000720c */ /* 0x000fe20003fc4070 */
[----:B0-----:R-:W-:Y:S01]  /*c150*/  IMAD.MOV.U32 R2, RZ, RZ, R12 ;  /* 0x000000ffff027224 */ /* 0x001fe200078e000c */
[----:B------:R-:W-:Y:S01]  /*c160*/  IABS R8, R16 ;  /* 0x0000001000087213 */ /* 0x000fe20000000000 */
[----:B------:R-:W-:-:S04]  /*c170*/  IMAD.HI.U32 R12, R13, R9, RZ ;  /* 0x000000090d0c7227 */ /* 0x000fc800078e00ff */
[----:B------:R-:W-:Y:S01]  /*c180*/  @!P0 IMAD.MOV R2, RZ, RZ, -R2 ;  /* 0x000000ffff028224 */ /* 0x000fe200078e0a02 */
[----:B------:R-:W-:Y:S01]  /*c190*/  ISETP.GT.U32.AND P0, PT, R0, R22, PT ;  /* 0x000000160000720c */ /* 0x000fe20003f04070 */
[----:B------:R-:W-:Y:S01]  /*c1a0*/  @!P4 IMAD.IADD R17, R17, 0x1, -R0 ;  /* 0x000000011111c824 */ /* 0x000fe200078e0a00 */
[----:B------:R-:W-:Y:S01]  /*c1b0*/  ISETP.GE.AND P4, PT, R15, RZ, PT ;  /* 0x000000ff0f00720c */ /* 0x000fe20003f86270 */
[----:B------:R-:W-:Y:S01]  /*c1c0*/  @!P5 IMAD.MOV R4, RZ, RZ, -R4 ;  /* 0x000000ffff04d224 */ /* 0x000fe200078e0a04 */
[----:B------:R0:W-:Y:S01]  /*c1d0*/  STL [R1+0x484], R2 ;  /* 0x0004840201007387 */ /* 0x0001e20000100800 */
[----:B------:R-:W-:Y:S01]  /*c1e0*/  @!P3 IMAD.IADD R23, R23, 0x1, -R0 ;  /* 0x000000011717b824 */ /* 0x000fe200078e0a00 */
[----:B------:R-:W-:Y:S01]  /*c1f0*/  ISETP.GE.AND P3, PT, R18, RZ, PT ;  /* 0x000000ff1200720c */ /* 0x000fe20003f66270 */
[----:B------:R-:W-:Y:S01]  /*c200*/  IMAD.MOV R12, RZ, RZ, -R12 ;  /* 0x000000ffff0c7224 */ /* 0x000fe200078e0a0c */
[----:B------:R1:W-:Y:S01]  /*c210*/  STL [R1+0x47c], R4 ;  /* 0x00047c0401007387 */ /* 0x0003e20000100800 */
[----:B------:R-:W-:-:S04]  /*c220*/  IMAD.HI.U32 R19, R13, R8, RZ ;  /* 0x000000080d137227 */ /* 0x000fc800078e00ff */
[----:B------:R-:W-:Y:S01]  /*c230*/  @!P0 IMAD.IADD R22, R22, 0x1, -R0 ;  /* 0x0000000116168824 */ /* 0x000fe200078e0a00 */
[----:B------:R-:W-:Y:S01]  /*c240*/  ISETP.GE.AND P0, PT, R21, RZ, PT ;  /* 0x000000ff1500720c */ /* 0x000fe20003f06270 */
[----:B0-----:R-:W-:Y:S01]  /*c250*/  IMAD.MOV.U32 R2, RZ, RZ, R11 ;  /* 0x000000ffff027224 */ /* 0x001fe200078e000b */
[----:B------:R-:W-:Y:S01]  /*c260*/  IADD3 R11, R3, 0x116, RZ ;  /* 0x00000116030b7810 */ /* 0x000fe20007ffe0ff */
[C---:B------:R-:W-:Y:S01]  /*c270*/  IMAD R9, R0.reuse, R12, R9 ;  /* 0x0000000c00097224 */ /* 0x040fe200078e0209 */
[C---:B------:R-:W-:Y:S01]  /*c280*/  ISETP.GT.U32.AND P5, PT, R0.reuse, R22, PT ;  /* 0x000000160000720c */ /* 0x040fe20003fa4070 */
[----:B------:R-:W-:Y:S01]  /*c290*/  @!P1 IMAD.MOV R2, RZ, RZ, -R2 ;  /* 0x000000ffff029224 */ /* 0x000fe200078e0a02 */
[C---:B------:R-:W-:Y:S01]  /*c2a0*/  ISETP.GT.U32.AND P1, PT, R0.reuse, R17, PT ;  /* 0x000000110000720c */ /* 0x040fe20003f24070 */
[----:B-1----:R-:W-:Y:S01]  /*c2b0*/  IMAD.MOV.U32 R4, RZ, RZ, R14 ;  /* 0x000000ffff047224 */ /* 0x002fe200078e000e */
[----:B------:R-:W-:Y:S01]  /*c2c0*/  IABS R12, R6 ;  /* 0x00000006000c7213 */ /* 0x000fe20000000000 */
[----:B------:R-:W-:Y:S01]  /*c2d0*/  @!P6 IMAD.IADD R7, R7, 0x1, -R0 ;  /* 0x000000010707e824 */ /* 0x000fe200078e0a00 */
[----:B------:R0:W-:Y:S01]  /*c2e0*/  STL [R1+0x478], R2 ;  /* 0x0004780201007387 */ /* 0x0001e20000100800 */
[----:B------:R-:W-:Y:S01]  /*c2f0*/  @!P2 IMAD.MOV R4, RZ, RZ, -R4 ;  /* 0x000000ffff04a224 */ /* 0x000fe200078e0a04 */
[C---:B------:R-:W-:Y:S01]  /*c300*/  ISETP.GT.U32.AND P2, PT, R0.reuse, R9, PT ;  /* 0x000000090000720c */ /* 0x040fe20003f44070 */
[----:B------:R-:W-:Y:S01]  /*c310*/  IMAD.MOV R19, RZ, RZ, -R19 ;  /* 0x000000ffff137224 */ /* 0x000fe200078e0a13 */
[C---:B------:R-:W-:Y:S01]  /*c320*/  ISETP.GT.U32.AND P6, PT, R0.reuse, R7, PT ;  /* 0x000000070000720c */ /* 0x040fe20003fc4070 */
[----:B------:R-:W-:Y:S01]  /*c330*/  IMAD.HI.U32 R14, R13, R12, RZ ;  /* 0x0000000c0d0e7227 */ /* 0x000fe200078e00ff */
[----:B------:R1:W-:Y:S03]  /*c340*/  STL [R1+0x474], R4 ;  /* 0x0004740401007387 */ /* 0x0003e60000100800 */
[----:B------:R-:W-:-:S02]  /*c350*/  IMAD R8, R0, R19, R8 ;  /* 0x0000001300087224 */ /* 0x000fc400078e0208 */
[----:B0-----:R-:W-:Y:S02]  /*c360*/  IMAD.MOV.U32 R2, RZ, RZ, R23 ;  /* 0x000000ffff027224 */ /* 0x001fe400078e0017 */
[----:B------:R-:W-:Y:S01]  /*c370*/  @!P5 IMAD.IADD R22, R22, 0x1, -R0 ;  /* 0x000000011616d824 */ /* 0x000fe200078e0a00 */
[----:B------:R-:W-:Y:S01]  /*c380*/  ISETP.GT.U32.AND P5, PT, R0, R8, PT ;  /* 0x000000080000720c */ /* 0x000fe20003fa4070 */
[----:B------:R-:W-:Y:S01]  /*c390*/  @!P3 IMAD.MOV R2, RZ, RZ, -R2 ;  /* 0x000000ffff02b224 */ /* 0x000fe200078e0a02 */
[----:B------:R-:W-:Y:S01]  /*c3a0*/  ISETP.GE.AND P3, PT, R10, RZ, PT ;  /* 0x000000ff0a00720c */ /* 0x000fe20003f66270 */
[----:B------:R-:W-:Y:S01]  /*c3b0*/  @!P1 IMAD.IADD R17, R17, 0x1, -R0 ;  /* 0x0000000111119824 */ /* 0x000fe200078e0a00 */
[----:B------:R-:W-:Y:S01]  /*c3c0*/  IABS R10, R11 ;  /* 0x0000000b000a7213 */ /* 0x000fe20000000000 */
[----:B-1----:R-:W-:Y:S01]  /*c3d0*/  IMAD.MOV.U32 R4, RZ, RZ, R22 ;  /* 0x000000ffff047224 */ /* 0x002fe200078e0016 */
[----:B------:R0:W-:Y:S01]  /*c3e0*/  STL [R1+0x470], R2 ;  /* 0x0004700201007387 */ /* 0x0001e20000100800 */
[----:B------:R-:W-:Y:S01]  /*c3f0*/  @!P2 IMAD.IADD R9, R9, 0x1, -R0 ;  /* 0x000000010909a824 */ /* 0x000fe200078e0a00 */
[----:B------:R-:W-:Y:S01]  /*c400*/  ISETP.GE.AND P2, PT, R6, RZ, PT ;  /* 0x000000ff0600720c */ /* 0x000fe20003f46270 */
[----:B------:R-:W-:Y:S01]  /*c410*/  @!P0 IMAD.MOV R4, RZ, RZ, -R4 ;  /* 0x000000ffff048224 */ /* 0x000fe200078e0a04 */
[----:B------:R-:W-:Y:S01]  /*c420*/  ISETP.GE.AND P1, PT, R20, RZ, PT ;  /* 0x000000ff1400720c */ /* 0x000fe20003f26270 */
[----:B------:R-:W-:Y:S01]  /*c430*/  IMAD.HI.U32 R6, R13, R10, RZ ;  /* 0x0000000a0d067227 */ /* 0x000fe200078e00ff */
[----:B------:R-:W-:-:S02]  /*c440*/  ISETP.GT.U32.AND P0, PT, R0, R9, PT ;  /* 0x000000090000720c */ /* 0x000fc40003f04070 */
[----:B------:R-:W-:Y:S01]  /*c450*/  STL [R1+0x46c], R4 ;  /* 0x00046c0401007387 */ /* 0x000fe20000100800 */
[----:B------:R-:W-:Y:S01]  /*c460*/  @!P6 IMAD.IADD R7, R7, 0x1, -R0 ;  /* 0x000000010707e824 */ /* 0x000fe200078e0a00 */
[----:B------:R-:W-:Y:S01]  /*c470*/  ISETP.GE.AND P6, PT, R16, RZ, PT ;  /* 0x000000ff1000720c */ /* 0x000fe20003fc6270 */
[----:B0-----:R-:W-:Y:S01]  /*c480*/  IMAD.MOV.U32 R2, RZ, RZ, R17 ;  /* 0x000000ffff027224 */ /* 0x001fe200078e0011 */
[C---:B------:R-:W-:Y:S01]  /*c490*/  IADD3 R17, R3.reuse, 0x115, RZ ;  /* 0x0000011503117810 */ /* 0x040fe20007ffe0ff */
[----:B------:R-:W-:Y:S01]  /*c4a0*/  IMAD.MOV R14, RZ, RZ, -R14 ;  /* 0x000000ffff0e7224 */ /* 0x000fe200078e0a0e */
[----:B------:R-:W-:Y:S01]  /*c4b0*/  IADD3 R16, R3, 0x112, RZ ;  /* 0x0000011203107810 */ /* 0x000fe20007ffe0ff */
[----:B------:R-:W-:Y:S02]  /*c4c0*/  @!P4 IMAD.MOV R2, RZ, RZ, -R2 ;  /* 0x000000ffff02c224 */ /* 0x000fe400078e0a02 */
[----:B------:R-:W-:Y:S01]  /*c4d0*/  IMAD.MOV R15, RZ, RZ, -R6 ;  /* 0x000000ffff0f7224 */ /* 0x000fe200078e0a06 */
[----:B------:R-:W-:Y:S01]  /*c4e0*/  IABS R19, R16 ;  /* 0x0000001000137213 */ /* 0x000fe20000000000 */
[----:B------:R-:W-:Y:S01]  /*c4f0*/  IMAD R6, R0, R14, R12 ;  /* 0x0000000e00067224 */ /* 0x000fe200078e020c */
[----:B------:R0:W-:Y:S01]  /*c500*/  STL [R1+0x468], R2 ;  /* 0x0004680201007387 */ /* 0x0001e20000100800 */
[----:B------:R-:W-:Y:S01]  /*c510*/  @!P5 IMAD.IADD R8, R8, 0x1, -R0 ;  /* 0x000000010808d824 */ /* 0x000fe200078e0a00 */
[----:B------:R-:W-:Y:S01]  /*c520*/  ISETP.GE.AND P5, PT, R11, RZ, PT ;  /* 0x000000ff0b00720c */ /* 0x000fe20003fa6270 */
[C---:B------:R-:W-:Y:S01]  /*c530*/  IMAD R11, R0.reuse, R15, R10 ;  /* 0x0000000f000b7224 */ /* 0x040fe200078e020a */
[----:B------:R-:W-:Y:S01]  /*c540*/  IADD3 R10, R3, 0x114, RZ ;  /* 0x00000114030a7810 */ /* 0x000fe20007ffe0ff */
[----:B------:R-:W-:Y:S01]  /*c550*/  @!P0 IMAD.IADD R9, R9, 0x1, -R0 ;  /* 0x0000000109098824 */ /* 0x000fe200078e0a00 */
[----:B------:R-:W-:-:S02]  /*c560*/  ISETP.GT.U32.AND P4, PT, R0, R8, PT ;  /* 0x000000080000720c */ /* 0x000fc40003f84070 */
[----:B------:R-:W-:Y:S01]  /*c570*/  ISETP.GE.AND P0, PT, R17, RZ, PT ;  /* 0x000000ff1100720c */ /* 0x000fe20003f06270 */
[----:B0-----:R-:W-:Y:S01]  /*c580*/  IMAD.MOV.U32 R2, RZ, RZ, R7 ;  /* 0x000000ffff027224 */ /* 0x001fe200078e0007 */
[----:B------:R-:W-:Y:S02]  /*c590*/  IABS R17, R17 ;  /* 0x0000001100117213 */ /* 0x000fe40000000000 */
[----:B------:R-:W-:Y:S01]  /*c5a0*/  IADD3 R7, R3, 0x113, RZ ;  /* 0x0000011303077810 */ /* 0x000fe20007ffe0ff */
[----:B------:R-:W-:Y:S01]  /*c5b0*/  @!P3 IMAD.MOV R2, RZ, RZ, -R2 ;  /* 0x000000ffff02b224 */ /* 0x000fe200078e0a02 */
[----:B------:R-:W-:Y:S01]  /*c5c0*/  ISETP.GT.U32.AND P3, PT, R0, R6, PT ;  /* 0x000000060000720c */ /* 0x000fe20003f64070 */
[----:B------:R-:W-:Y:S01]  /*c5d0*/  IMAD.HI.U32 R15, R13, R17, RZ ;  /* 0x000000110d0f7227 */ /* 0x000fe200078e00ff */
[----:B------:R-:W-:Y:S02]  /*c5e0*/  IABS R12, R10 ;  /* 0x0000000a000c7213 */ /* 0x000fe40000000000 */
[----:B------:R0:W-:Y:S01]  /*c5f0*/  STL [R1+0x464], R2 ;  /* 0x0004640201007387 */ /* 0x0001e20000100800 */
[----:B------:R-:W-:Y:S01]  /*c600*/  @!P4 IMAD.IADD R8, R8, 0x1, -R0 ;  /* 0x000000010808c824 */ /* 0x000fe200078e0a00 */
[----:B------:R-:W-:Y:S01]  /*c610*/  ISETP.GT.U32.AND P4, PT, R0, R11, PT ;  /* 0x0000000b0000720c */ /* 0x000fe20003f84070 */
[----:B------:R-:W-:Y:S01]  /*c620*/  IMAD.MOV R15, RZ, RZ, -R15 ;  /* 0x000000ffff0f7224 */ /* 0x000fe200078e0a0f */
[----:B------:R-:W-:-:S03]  /*c630*/  IABS R14, R7 ;  /* 0x00000007000e7213 */ /* 0x000fc60000000000 */
[----:B------:R-:W-:Y:S02]  /*c640*/  IMAD R17, R0, R15, R17 ;  /* 0x0000000f00117224 */ /* 0x000fe400078e0211 */
[----:B------:R-:W-:Y:S02]  /*c650*/  @!P3 IMAD.IADD R6, R6, 0x1, -R0 ;  /* 0x000000010606b824 */ /* 0x000fe400078e0a00 */
[----:B0-----:R-:W-:Y:S02]  /*c660*/  IMAD.MOV.U32 R2, RZ, RZ, R9 ;  /* 0x000000ffff027224 */ /* 0x001fe400078e0009 */
[----:B------:R-:W-:Y:S01]  /*c670*/  IMAD.MOV.U32 R9, RZ, RZ, R12 ;  /* 0x000000ffff097224 */ /* 0x000fe200078e000c */
[----:B------:R-:W-:Y:S01]  /*c680*/  ISETP.GT.U32.AND P3, PT, R0, R6, PT ;  /* 0x000000060000720c */ /* 0x000fe20003f64070 */
[----:B------:R-:W-:Y:S02]  /*c690*/  @!P4 IMAD.IADD R11, R11, 0x1, -R0 ;  /* 0x000000010b0bc824 */ /* 0x000fe400078e0a00 */
[----:B------:R-:W-:Y:S01]  /*c6a0*/  @!P1 IMAD.MOV R2, RZ, RZ, -R2 ;  /* 0x000000ffff029224 */ /* 0x000fe200078e0a02 */
[----:B------:R-:W-:Y:S01]  /*c6b0*/  ISETP.GE.AND P1, PT, R10, RZ, PT ;  /* 0x000000ff0a00720c */ /* 0x000fe20003f26270 */
[----:B------:R-:W-:Y:S01]  /*c6c0*/  IMAD.HI.U32 R10, R13, R14, RZ ;  /* 0x0000000e0d0a7227 */ /* 0x000fe200078e00ff */
[----:B------:R-:W-:-:S02]  /*c6d0*/  ISETP.GT.U32.AND P4, PT, R0, R11, PT ;  /* 0x0000000b0000720c */ /* 0x000fc40003f84070 */
[----:B------:R0:W-:Y:S01]  /*c6e0*/  STL [R1+0x460], R2 ;  /* 0x0004600201007387 */ /* 0x0001e20000100800 */
[----:B------:R-:W-:-:S04]  /*c6f0*/  IMAD.HI.U32 R12, R13, R9, RZ ;  /* 0x000000090d0c7227 */ /* 0x000fc800078e00ff */
[----:B------:R-:W-:Y:S01]  /*c700*/  @!P3 IMAD.IADD R6, R6, 0x1, -R0 ;  /* 0x000000010606b824 */ /* 0x000fe200078e0a00 */
[C---:B------:R-:W-:Y:S01]  /*c710*/  ISETP.GT.U32.AND P3, PT, R0.reuse, R17, PT ;  /* 0x000000110000720c */ /* 0x040fe20003f64070 */
[----:B------:R-:W-:Y:S02]  /*c720*/  IMAD.MOV R10, RZ, RZ, -R10 ;  /* 0x000000ffff0a7224 */ /* 0x000fe400078e0a0a */
[----:B------:R-:W-:Y:S02]  /*c730*/  IMAD.MOV R12, RZ, RZ, -R12 ;  /* 0x000000ffff0c7224 */ /* 0x000fe400078e0a0c */
[----:B0-----:R-:W-:Y:S02]  /*c740*/  IMAD.MOV.U32 R2, RZ, RZ, R8 ;  /* 0x000000ffff027224 */ /* 0x001fe400078e0008 */
[C---:B------:R-:W-:Y:S01]  /*c750*/  IMAD R14, R0.reuse, R10, R14 ;  /* 0x0000000a000e7224 */ /* 0x040fe200078e020e */
[----:B------:R-:W-:Y:S01]  /*c760*/  IADD3 R10, R3, 0x110, RZ ;  /* 0x00000110030a7810 */ /* 0x000fe20007ffe0ff */
[----:B------:R-:W-:Y:S01]  /*c770*/  @!P6 IMAD.MOV R2, RZ, RZ, -R2 ;  /* 0x000000ffff02e224 */ /* 0x000fe200078e0a02 */
[----:B------:R-:W-:Y:S01]  /*c780*/  ISETP.GE.AND P6, PT, R7, RZ, PT ;  /* 0x000000ff0700720c */ /* 0x000fe20003fc6270 */
[C---:B------:R-:W-:Y:S01]  /*c790*/  IMAD R9, R0.reuse, R12, R9 ;  /* 0x0000000c00097224 */ /* 0x040fe200078e0209 */
[----:B------:R-:W-:Y:S01]  /*c7a0*/  IADD3 R12, R3, 0x111, RZ ;  /* 0x00000111030c7810 */ /* 0x000fe20007ffe0ff */
[--C-:B------:R-:W-:Y:S01]  /*c7b0*/  @!P3 IMAD.IADD R17, R17, 0x1, -R0.reuse ;  /* 0x000000011111b824 */ /* 0x100fe200078e0a00 */
[C---:B------:R-:W-:Y:S01]  /*c7c0*/  ISETP.GT.U32.AND P3, PT, R0.reuse, R14, PT ;  /* 0x0000000e0000720c */ /* 0x040fe20003f64070 */
[----:B------:R-:W-:Y:S01]  /*c7d0*/  @!P4 IMAD.IADD R11, R11, 0x1, -R0 ;  /* 0x000000010b0bc824 */ /* 0x000fe200078e0a00 */
[----:B------:R0:W-:Y:S01]  /*c7e0*/  STL [R1+0x45c], R2 ;  /* 0x00045c0201007387 */ /* 0x0001e20000100800 */
[----:B------:R-:W-:-:S02]  /*c7f0*/  ISETP.GT.U32.AND P4, PT, R0, R9, PT ;  /* 0x000000090000720c */ /* 0x000fc40003f84070 */
[----:B------:R-:W-:Y:S02]  /*c800*/  IADD3 R7, R3, 0x10f, RZ ;  /* 0x0000010f03077810 */ /* 0x000fe40007ffe0ff */
[----:B------:R-:W-:Y:S02]  /*c810*/  IABS R15, R10 ;  /* 0x0000000a000f7213 */ /* 0x000fe40000000000 */
[----:B------:R-:W-:Y:S02]  /*c820*/  IABS R18, R12 ;  /* 0x0000000c00127213 */ /* 0x000fe40000000000 */
[----:B------:R-:W-:Y:S01]  /*c830*/  IABS R8, R7 ;  /* 0x0000000700087213 */ /* 0x000fe20000000000 */
[----:B0-----:R-:W-:Y:S02]  /*c840*/  IMAD.MOV.U32 R2, RZ, RZ, R6 ;  /* 0x000000ffff027224 */ /* 0x001fe400078e0006 */
[----:B------:R-:W-:-:S04]  /*c850*/  IMAD.HI.U32 R6, R13, R19, RZ ;  /* 0x000000130d067227 */ /* 0x000fc800078e00ff */
[----:B------:R-:W-:Y:S01]  /*c860*/  @!P2 IMAD.MOV R2, RZ, RZ, -R2 ;  /* 0x000000ffff02a224 */ /* 0x000fe200078e0a02 */
[----:B------:R-:W-:Y:S01]  /*c870*/  ISETP.GT.U32.AND P2, PT, R0, R17, PT ;  /* 0x000000110000720c */ /* 0x000fe20003f44070 */
[----:B------:R-:W-:Y:S02]  /*c880*/  @!P3 IMAD.IADD R14, R14, 0x1, -R0 ;  /* 0x000000010e0eb824 */ /* 0x000fe400078e0a00 */
[----:B------:R-:W-:Y:S01]  /*c890*/  IMAD.MOV R6, RZ, RZ, -R6 ;  /* 0x000000ffff067224 */ /* 0x000fe200078e0a06 */
[----:B------:R0:W-:Y:S01]  /*c8a0*/  STL [R1+0x458], R2 ;  /* 0x0004580201007387 */ /* 0x0001e20000100800 */
[----:B------:R-:W-:Y:S01]  /*c8b0*/  @!P4 IMAD.IADD R9, R9, 0x1, -R0 ;  /* 0x000000010909c824 */ /* 0x000fe200078e0a00 */
[C---:B------:R-:W-:Y:S01]  /*c8c0*/  ISETP.GT.U32.AND P3, PT, R0.reuse, R14, PT ;  /* 0x0000000e0000720c */ /* 0x040fe20003f64070 */
[C---:B------:R-:W-:Y:S02]  /*c8d0*/  IMAD R6, R0.reuse, R6, R19 ;  /* 0x0000000600067224 */ /* 0x040fe400078e0213 */
[----:B------:R-:W-:Y:S01]  /*c8e0*/  IMAD.HI.U32 R19, R13, R18, RZ ;  /* 0x000000120d137227 */ /* 0x000fe200078e00ff */
[----:B------:R-:W-:-:S03]  /*c8f0*/  ISETP.GT.U32.AND P4, PT, R0, R9, PT ;  /* 0x000000090000720c */ /* 0x000fc60003f84070 */
[----:B------:R-:W-:Y:S01]  /*c900*/  @!P2 IMAD.IADD R17, R17, 0x1, -R0 ;  /* 0x000000011111a824 */ /* 0x000fe200078e0a00 */
[----:B------:R-:W-:Y:S01]  /*c910*/  ISETP.GT.U32.AND P2, PT, R0, R6, PT ;  /* 0x000000060000720c */ /* 0x000fe20003f44070 */
[----:B0-----:R-:W-:Y:S02]  /*c920*/  IMAD.MOV.U32 R2, RZ, RZ, R11 ;  /* 0x000000ffff027224 */ /* 0x001fe400078e000b */
[----:B------:R-:W-:-:S04]  /*c930*/  IMAD.HI.U32 R11, R13, R15, RZ ;  /* 0x0000000f0d0b7227 */ /* 0x000fc800078e00ff */
[----:B------:R-:W-:Y:S01]  /*c940*/  @!P5 IMAD.MOV R2, RZ, RZ, -R2 ;  /* 0x000000ffff02d224 */ /* 0x000fe200078e0a02 */
[----:B------:R-:W-:Y:S01]  /*c950*/  ISETP.GE.AND P5, PT, R16, RZ, PT ;  /* 0x000000ff1000720c */ /* 0x000fe20003fa6270 */
[----:B------:R-:W-:-:S03]  /*c960*/  IMAD.HI.U32 R16, R13, R8, RZ ;  /* 0x000000080d107227 */ /* 0x000fc600078e00ff */
[----:B------:R0:W-:Y:S01]  /*c970*/  STL [R1+0x454], R2 ;  /* 0x0004540201007387 */ /* 0x0001e20000100800 */
[----:B------:R-:W-:Y:S02]  /*c980*/  IMAD.MOV R11, RZ, RZ, -R11 ;  /* 0x000000ffff0b7224 */ /* 0x000fe400078e0a0b */
[----:B------:R-:W-:Y:S02]  /*c990*/  IMAD.MOV R19, RZ, RZ, -R19 ;  /* 0x000000ffff137224 */ /* 0x000fe400078e0a13 */
[----:B------:R-:W-:Y:S02]  /*c9a0*/  IMAD.MOV R16, RZ, RZ, -R16 ;  /* 0x000000ffff107224 */ /* 0x000fe400078e0a10 */
[----:B------:R-:W-:Y:S01]  /*c9b0*/  IMAD R15, R0, R11, R15 ;  /* 0x0000000b000f7224 */ /* 0x000fe200078e020f */
[----:B------:R-:W-:Y:S01]  /*c9c0*/  IADD3 R11, R3, 0x10e, RZ ;  /* 0x0000010e030b7810 */ /* 0x000fe20007ffe0ff */
[--C-:B------:R-:W-:Y:S02]  /*c9d0*/  @!P3 IMAD.IADD R14, R14, 0x1, -R0.reuse ;  /* 0x000000010e0eb824 */ /* 0x100fe400078e0a00 */
[----:B0-----:R-:W-:Y:S01]  /*c9e0*/  IMAD.MOV.U32 R2, RZ, RZ, R17 ;  /* 0x000000ffff027224 */ /* 0x001fe200078e0011 */
[----:B------:R-:W-:Y:S01]  /*c9f0*/  ISETP.GT.U32.AND P3, PT, R0, R15, PT ;  /* 0x0000000f0000720c */ /* 0x000fe20003f64070 */
[----:B------:R-:W-:Y:S01]  /*ca00*/  @!P4 IMAD.IADD R9, R9, 0x1, -R0 ;  /* 0x000000010909c824 */ /* 0x000fe200078e0a00 */
[----:B------:R-:W-:Y:S01]  /*ca10*/  ISETP.GE.AND P4, PT, R12, RZ, PT ;  /* 0x000000ff0c00720c */ /* 0x000fe20003f86270 */
[----:B------:R-:W-:-:S02]  /*ca20*/  @!P0 IMAD.MOV R2, RZ, RZ, -R2 ;  /* 0x000000ffff028224 */ /* 0x000fc400078e0a02 */
[C---:B------:R-:W-:Y:S02]  /*ca30*/  IMAD R12, R0.reuse, R19, R18 ;  /* 0x00000013000c7224 */ /* 0x040fe400078e0212 */
[----:B------:R-:W-:Y:S01]  /*ca40*/  IMAD R8, R0, R16, R8 ;  /* 0x0000001000087224 */ /* 0x000fe200078e0208 */
[----:B------:R0:W-:Y:S01]  /*ca50*/  STL [R1+0x440], R2 ;  /* 0x0004400201007387 */ /* 0x0001e20000100800 */
[--C-:B------:R-:W-:Y:S01]  /*ca60*/  @!P2 IMAD.IADD R6, R6, 0x1, -R0.reuse ;  /* 0x000000010606a824 */ /* 0x100fe200078e0a00 */
[----:B------:R-:W-:Y:S01]  /*ca70*/  IABS R16, R11 ;  /* 0x0000000b00107213 */ /* 0x000fe20000000000 */
[----:B------:R-:W-:Y:S01]  /*ca80*/  IMAD.MOV.U32 R4, RZ, RZ, R9 ;  /* 0x000000ffff047224 */ /* 0x000fe200078e0009 */
[C---:B------:R-:W-:Y:S01]  /*ca90*/  ISETP.GT.U32.AND P2, PT, R0.reuse, R12, PT ;  /* 0x0000000c0000720c */ /* 0x040fe20003f44070 */
[----:B------:R-:W-:Y:S01]  /*caa0*/  @!P3 IMAD.IADD R15, R15, 0x1, -R0 ;  /* 0x000000010f0fb824 */ /* 0x000fe200078e0a00 */
[----:B------:R-:W-:Y:S01]  /*cab0*/  ISETP.GT.U32.AND P0, PT, R0, R6, PT ;  /* 0x000000060000720c */ /* 0x000fe20003f04070 */
[----:B------:R-:W-:-:S02]  /*cac0*/  IMAD.MOV.U32 R9, RZ, RZ, R16 ;  /* 0x000000ffff097224 */ /* 0x000fc400078e0010 */
[----:B------:R-:W-:Y:S01]  /*cad0*/  @!P1 IMAD.MOV R4, RZ, RZ, -R4 ;  /* 0x000000ffff049224 */ /* 0x000fe200078e0a04 */
[----:B------:R-:W-:Y:S01]  /*cae0*/  ISETP.GE.AND P1, PT, R10, RZ, PT ;  /* 0x000000ff0a00720c */ /* 0x000fe20003f26270 */
[----:B0-----:R-:W-:Y:S01]  /*caf0*/  IMAD.MOV.U32 R2, RZ, RZ, R14 ;  /* 0x000000ffff027224 */ /* 0x001fe200078e000e */
[----:B------:R-:W-:Y:S01]  /*cb00*/  IADD3 R10, R3, 0x10d, RZ ;  /* 0x0000010d030a7810 */ /* 0x000fe20007ffe0ff */
[----:B------:R-:W-:Y:S01]  /*cb10*/  IMAD.HI.U32 R14, R13, R9, RZ ;  /* 0x000000090d0e7227 */ /* 0x000fe200078e00ff */
[----:B------:R-:W-:Y:S02]  /*cb20*/  STL [R1+0x448], R4 ;  /* 0x0004480401007387 */ /* 0x000fe40000100800 */
[----:B------:R-:W-:Y:S01]  /*cb30*/  IABS R16, R10 ;  /* 0x0000000a00107213 */ /* 0x000fe20000000000 */
[----:B------:R-:W-:Y:S01]  /*cb40*/  @!P6 IMAD.MOV R2, RZ, RZ, -R2 ;  /* 0x000000ffff02e224 */ /* 0x000fe200078e0a02 */
[----:B------:R-:W-:Y:S01]  /*cb50*/  ISETP.GT.U32.AND P6, PT, R0, R8, PT ;  /* 0x000000080000720c */ /* 0x000fe20003fc4070 */
[----:B------:R-:W-:-:S02]  /*cb60*/  IMAD.MOV R14, RZ, RZ, -R14 ;  /* 0x000000ffff0e7224 */ /* 0x000fc400078e0a0e */
[--C-:B------:R-:W-:Y:S01]  /*cb70*/  @!P2 IMAD.IADD R12, R12, 0x1, -R0.reuse ;  /* 0x000000010c0ca824 */ /* 0x100fe200078e0a00 */
[----:B------:R0:W-:Y:S01]  /*cb80*/  STL [R1+0x44c], R2 ;  /* 0x00044c0201007387 */ /* 0x0001e20000100800 */
[--C-:B------:R-:W-:Y:S01]  /*cb90*/  @!P0 IMAD.IADD R6, R6, 0x1, -R0.reuse ;  /* 0x0000000106068824 */ /* 0x100fe200078e0a00 */
[----:B------:R-:W-:Y:S01]  /*cba0*/  ISETP.GE.AND P2, PT, R11, RZ, PT ;  /* 0x000000ff0b00720c */ /* 0x000fe20003f46270 */
[C---:B------:R-:W-:Y:S01]  /*cbb0*/  IMAD R9, R0.reuse, R14, R9 ;  /* 0x0000000e00097224 */ /* 0x040fe200078e0209 */
[----:B------:R-:W-:Y:S01]  /*cbc0*/  ISETP.GT.U32.AND P3, PT, R0, R12, PT ;  /* 0x0000000c0000720c */ /* 0x000fe20003f64070 */
[----:B------:R-:W-:Y:S01]  /*cbd0*/  IMAD.HI.U32 R14, R13, R16, RZ ;  /* 0x000000100d0e7227 */ /* 0x000fe200078e00ff */
[----:B------:R-:W-:Y:S02]  /*cbe0*/  ISETP.GE.AND P0, PT, R7, RZ, PT ;  /* 0x000000ff0700720c */ /* 0x000fe40003f06270 */
[C---:B------:R-:W-:Y:S01]  /*cbf0*/  IADD3 R11, R3.reuse, 0x10a, RZ ;  /* 0x0000010a030b7810 */ /* 0x040fe20007ffe0ff */
[----:B------:R-:W-:Y:S01]  /*cc00*/  @!P6 IMAD.IADD R8, R8, 0x1, -R0 ;  /* 0x000000010808e824 */ /* 0x000fe200078e0a00 */
[C---:B------:R-:W-:Y:S01]  /*cc10*/  ISETP.GT.U32.AND P6, PT, R0.reuse, R15, PT ;  /* 0x0000000f0000720c */ /* 0x040fe20003fc4070 */
[----:B0-----:R-:W-:Y:S01]  /*cc20*/  IMAD.MOV.U32 R2, RZ, RZ, R6 ;  /* 0x000000ffff027224 */ /* 0x001fe200078e0006 */
[C---:B------:R-:W-:Y:S01]  /*cc30*/  IADD3 R7, R3.reuse, 0x10c, RZ ;  /* 0x0000010c03077810 */ /* 0x040fe20007ffe0ff */
[----:B------:R-:W-:Y:S01]  /*cc40*/  IMAD.MOV R14, RZ, RZ, -R14 ;  /* 0x000000ffff0e7224 */ /* 0x000fe200078e0a0e */
[----:B------:R-:W-:Y:S01]  /*cc50*/  IABS R18, R11 ;  /* 0x0000000b00127213 */ /* 0x000fe20000000000 */
[----:B------:R-:W-:Y:S01]  /*cc60*/  @!P5 IMAD.MOV R2, RZ, RZ, -R2 ;  /* 0x000000ffff02d224 */ /* 0x000fe200078e0a02 */
[C---:B------:R-:W-:Y:S01]  /*cc70*/  ISETP.GT.U32.AND P5, PT, R0.reuse, R8, PT ;  /* 0x000000080000720c */ /* 0x040fe20003fa4070 */
[----:B------:R-:W-:Y:S01]  /*cc80*/  IMAD R16, R0, R14, R16 ;  /* 0x0000000e00107224 */ /* 0x000fe200078e0210 */
[----:B------:R-:W-:Y:S01]  /*cc90*/  IADD3 R6, R3, 0x10b, RZ ;  /* 0x0000010b03067810 */ /* 0x000fe20007ffe0ff */
[--C-:B------:R-:W-:Y:S01]  /*cca0*/  @!P3 IMAD.IADD R12, R12, 0x1, -R0.reuse ;  /* 0x000000010c0cb824 */ /* 0x100fe200078e0a00 */
[C---:B------:R-:W-:Y:S01]  /*ccb0*/  ISETP.GT.U32.AND P3, PT, R0.reuse, R9, PT ;  /* 0x000000090000720c */ /* 0x040fe20003f64070 */
[----:B------:R0:W-:Y:S01]  /*ccc0*/  STL [R1+0x450], R2 ;  /* 0x0004500201007387 */ /* 0x0001e20000100800 */
[----:B------:R-:W-:Y:S01]  /*ccd0*/  IABS R17, R7 ;  /* 0x0000000700117213 */ /* 0x000fe20000000000 */
[----:B------:R-:W-:Y:S01]  /*cce0*/  @!P6 IMAD.IADD R15, R15, 0x1, -R0 ;  /* 0x000000010f0fe824 */ /* 0x000fe200078e0a00 */
[----:B------:R-:W-:-:S02]  /*ccf0*/  ISETP.GT.U32.AND P6, PT, R0, R16, PT ;  /* 0x000000100000720c */ /* 0x000fc40003fc4070 */
[----:B------:R-:W-:Y:S01]  /*cd00*/  IABS R14, R6 ;  /* 0x00000006000e7213 */ /* 0x000fe20000000000 */
[----:B------:R-:W-:Y:S01]  /*cd10*/  IMAD.MOV.U32 R4, RZ, RZ, R15 ;  /* 0x000000ffff047224 */ /* 0x000fe200078e000f */
[----:B------:R-:W-:Y:S01]  /*cd20*/  IADD3 R15, R3, 0x105, RZ ;  /* 0x00000105030f7810 */ /* 0x000fe20007ffe0ff */
[----:B------:R-:W-:Y:S01]  /*cd30*/  @!P5 IMAD.IADD R8, R8, 0x1, -R0 ;  /* 0x000000010808d824 */ /* 0x000fe200078e0a00 */
[----:B------:R-:W-:Y:S01]  /*cd40*/  ISETP.GE.AND P5, PT, R10, RZ, PT ;  /* 0x000000ff0a00720c */ /* 0x000fe20003fa6270 */
[----:B------:R-:W-:Y:S02]  /*cd50*/  IMAD.MOV.U32 R10, RZ, RZ, R18 ;  /* 0x000000ffff0a7224 */ /* 0x000fe400078e0012 */
[----:B------:R-:W-:-:S04]  /*cd60*/  IMAD.HI.U32 R18, R13, R17, RZ ;  /* 0x000000110d127227 */ /* 0x000fc800078e00ff */
[----:B0-----:R-:W-:Y:S02]  /*cd70*/  IMAD.MOV.U32 R2, RZ, RZ, R12 ;  /* 0x000000ffff027224 */ /* 0x001fe400078e000c */
[----:B------:R-:W-:Y:S02]  /*cd80*/  @!P6 IMAD.IADD R16, R16, 0x1, -R0 ;  /* 0x000000011010e824 */ /* 0x000fe400078e0a00 */
[----:B------:R-:W-:-:S03]  /*cd90*/  IMAD.HI.U32 R19, R13, R14, RZ ;  /* 0x0000000e0d137227 */ /* 0x000fc600078e00ff */
[C---:B------:R-:W-:Y:S01]  /*cda0*/  ISETP.GT.U32.AND P6, PT, R0.reuse, R16, PT ;  /* 0x000000100000720c */ /* 0x040fe20003fc4070 */
[----:B------:R-:W-:Y:S02]  /*cdb0*/  IMAD.MOV R18, RZ, RZ, -R18 ;  /* 0x000000ffff127224 */ /* 0x000fe400078e0a12 */
[----:B------:R-:W-:Y:S01]  /*cdc0*/  @!P3 IMAD.IADD R9, R9, 0x1, -R0 ;  /* 0x000000010909b824 */ /* 0x000fe200078e0a00 */
[----:B------:R-:W-:Y:S01]  /*cdd0*/  ISETP.GE.AND P3, PT, R7, RZ, PT ;  /* 0x000000ff0700720c */ /* 0x000fe20003f66270 */
[----:B------:R-:W-:Y:S02]  /*cde0*/  @!P4 IMAD.MOV R2, RZ, RZ, -R2 ;  /* 0x000000ffff02c224 */ /* 0x000fe400078e0a02 */
[----:B------:R-:W-:Y:S01]  /*cdf0*/  IMAD.HI.U32 R7, R13, R10, RZ ;  /* 0x0000000a0d077227 */ /* 0x000fe200078e00ff */
[----:B------:R-:W-:Y:S02]  /*ce00*/  ISETP.GT.U32.AND P4, PT, R0, R9, PT ;  /* 0x000000090000720c */ /* 0x000fe40003f84070 */
[----:B------:R0:W-:Y:S01]  /*ce10*/  STL [R1+0x444], R2 ;  /* 0x0004440201007387 */ /* 0x0001e20000100800 */
[----:B------:R-:W-:-:S02]  /*ce20*/  IMAD.MOV R12, RZ, RZ, -R19 ;  /* 0x000000ffff0c7224 */ /* 0x000fc400078e0a13 */
[C---:B------:R-:W-:Y:S01]  /*ce30*/  IMAD R17, R0.reuse, R18, R17 ;  /* 0x0000001200117224 */ /* 0x040fe200078e0211 */
[C---:B------:R-:W-:Y:S01]  /*ce40*/  IADD3 R18, R3.reuse, 0x109, RZ ;  /* 0x0000010903127810 */ /* 0x040fe20007ffe0ff */
[----:B------:R-:W-:Y:S02]  /*ce50*/  IMAD.MOV R7, RZ, RZ, -R7 ;  /* 0x000000ffff077224 */ /* 0x000fe400078e0a07 */
[C---:B------:R-:W-:Y:S01]  /*ce60*/  IMAD R14, R0.reuse, R12, R14 ;  /* 0x0000000c000e7224 */ /* 0x040fe200078e020e */
[C---:B------:R-:W-:Y:S01]  /*ce70*/  IADD3 R12, R3.reuse, 0x107, RZ ;  /* 0x00000107030c7810 */ /* 0x040fe20007ffe0ff */
[----:B------:R-:W-:Y:S01]  /*ce80*/  @!P1 IMAD.MOV R4, RZ, RZ, -R4 ;  /* 0x000000ffff049224 */ /* 0x000fe200078e0a04 */
[C---:B------:R-:W-:Y:S01]  /*ce90*/  ISETP.GT.U32.AND P1, PT, R0.reuse, R17, PT ;  /* 0x000000110000720c */ /* 0x040fe20003f24070 */
[----:B0-----:R-:W-:Y:S01]  /*cea0*/  IMAD.MOV.U32 R2, RZ, RZ, R8 ;  /* 0x000000ffff027224 */ /* 0x001fe200078e0008 */
[----:B------:R-:W-:Y:S01]  /*ceb0*/  IADD3 R8, R3, 0x108, RZ ;  /* 0x0000010803087810 */ /* 0x000fe20007ffe0ff */
[C---:B------:R-:W-:Y:S01]  /*cec0*/  IMAD R10, R0.reuse, R7, R10 ;  /* 0x00000007000a7224 */ /* 0x040fe200078e020a */
[----:B------:R0:W-:Y:S01]  /*ced0*/  STL [R1+0x434], R4 ;  /* 0x0004340401007387 */ /* 0x0001e20000100800 */
[----:B------:R-:W-:Y:S01]  /*cee0*/  @!P0 IMAD.MOV R2, RZ, RZ, -R2 ;  /* 0x000000ffff028224 */ /* 0x000fe200078e0a02 */
[----:B------:R-:W-:Y:S01]  /*cef0*/  ISETP.GT.U32.AND P0, PT, R0, R14, PT ;  /* 0x0000000e0000720c */ /* 0x000fe20003f04070 */
[--C-:B------:R-:W-:Y:S01]  /*cf00*/  @!P6 IMAD.IADD R16, R16, 0x1, -R0.reuse ;  /* 0x000000011010e824 */ /* 0x100fe200078e0a00 */
[----:B------:R-:W-:Y:S01]  /*cf10*/  ISETP.GT.U32.AND P6, PT, R0, R10, PT ;  /* 0x0000000a0000720c */ /* 0x000fe20003fc4070 */
[--C-:B------:R-:W-:Y:S01]  /*cf20*/  @!P4 IMAD.IADD R9, R9, 0x1, -R0.reuse ;  /* 0x000000010909c824 */ /* 0x100fe200078e0a00 */
[----:B------:R-:W-:Y:S01]  /*cf30*/  ISETP.GE.AND P4, PT, R6, RZ, PT ;  /* 0x000000ff0600720c */ /* 0x000fe20003f86270 */
[----:B------:R1:W-:Y:S01]  /*cf40*/  STL [R1+0x438], R2 ;  /* 0x0004380201007387 */ /* 0x0003e20000100800 */
[----:B------:R-:W-:Y:S01]  /*cf50*/  IABS R6, R18 ;  /* 0x0000001200067213 */ /* 0x000fe20000000000 */
[----:B------:R-:W-:Y:S01]  /*cf60*/  @!P1 IMAD.IADD R17, R17, 0x1, -R0 ;  /* 0x0000000111119824 */ /* 0x000fe200078e0a00 */
[----:B------:R-:W-:Y:S01]  /*cf70*/  IABS R7, R8 ;  /* 0x0000000800077213 */ /* 0x000fe20000000000 */
[----:B0-----:R-:W-:Y:S01]  /*cf80*/  IMAD.MOV.U32 R4, RZ, RZ, R16 ;  /* 0x000000ffff047224 */ /* 0x001fe200078e0010 */
[----:B------:R-:W-:Y:S01]  /*cf90*/  ISETP.GE.AND P1, PT, R11, RZ, PT ;  /* 0x000000ff0b00720c */ /* 0x000fe20003f26270 */
[----:B------:R-:W-:Y:S01]  /*cfa0*/  IMAD.HI.U32 R11, R13, R6, RZ ;  /* 0x000000060d0b7227 */ /* 0x000fe200078e00ff */
[----:B------:R-:W-:-:S03]  /*cfb0*/  IABS R20, R12 ;  /* 0x0000000c00147213 */ /* 0x000fc60000000000 */
[--C-:B------:R-:W-:Y:S01]  /*cfc0*/  @!P0 IMAD.IADD R14, R14, 0x1, -R0.reuse ;  /* 0x000000010e0e8824 */ /* 0x100fe200078e0a00 */
[----:B------:R-:W-:Y:S01]  /*cfd0*/  ISETP.GT.U32.AND P0, PT, R0, R17, PT ;  /* 0x000000110000720c */ /* 0x000fe20003f04070 */
[----:B------:R-:W-:Y:S02]  /*cfe0*/  @!P6 IMAD.IADD R10, R10, 0x1, -R0 ;  /* 0x000000010a0ae824 */ /* 0x000fe400078e0a00 */
[----:B-1----:R-:W-:Y:S01]  /*cff0*/  IMAD.MOV.U32 R2, RZ, RZ, R9 ;  /* 0x000000ffff027224 */ /* 0x002fe200078e0009 */
[----:B------:R-:W-:Y:S01]  /*d000*/  ISETP.GT.U32.AND P6, PT, R0, R14, PT ;  /* 0x0000000e0000720c */ /* 0x000fe20003fc4070 */
[----:B------:R-:W-:Y:S02]  /*d010*/  IMAD.MOV R11, RZ, RZ, -R11 ;  /* 0x000000ffff0b7224 */ /* 0x000fe400078e0a0b */
[----:B------:R-:W-:-:S04]  /*d020*/  IMAD.HI.U32 R9, R13, R7, RZ ;  /* 0x000000070d097227 */ /* 0x000fc800078e00ff */
[C---:B------:R-:W-:Y:S01]  /*d030*/  IMAD R6, R0.reuse, R11, R6 ;  /* 0x0000000b00067224 */ /* 0x040fe200078e0206 */
[----:B------:R-:W-:Y:S01]  /*d040*/  IADD3 R11, R3, 0x106, RZ ;  /* 0x00000106030b7810 */ /* 0x000fe20007ffe0ff */
[----:B------:R-:W-:Y:S02]  /*d050*/  IMAD.MOV R9, RZ, RZ, -R9 ;  /* 0x000000ffff097224 */ /* 0x000fe400078e0a09 */
[--C-:B------:R-:W-:Y:S01]  /*d060*/  @!P0 IMAD.IADD R17, R17, 0x1, -R0.reuse ;  /* 0x0000000111118824 */ /* 0x100fe200078e0a00 */
[C---:B------:R-:W-:Y:S01]  /*d070*/  ISETP.GT.U32.AND P0, PT, R0.reuse, R6, PT ;  /* 0x000000060000720c */ /* 0x040fe20003f04070 */
[----:B------:R-:W-:Y:S01]  /*d080*/  IMAD R7, R0, R9, R7 ;  /* 0x0000000900077224 */ /* 0x000fe200078e0207 */
[----:B------:R-:W-:Y:S01]  /*d090*/  IABS R9, R11 ;  /* 0x0000000b00097213 */ /* 0x000fe20000000000 */
[----:B------:R-:W-:Y:S02]  /*d0a0*/  @!P6 IMAD.IADD R14, R14, 0x1, -R0 ;  /* 0x000000010e0ee824 */ /* 0x000fe400078e0a00 */
[----:B------:R-:W-:Y:S01]  /*d0b0*/  @!P2 IMAD.MOV R2, RZ, RZ, -R2 ;  /* 0x000000ffff02a224 */ /* 0x000fe200078e0a02 */
[C---:B------:R-:W-:Y:S01]  /*d0c0*/  ISETP.GT.U32.AND P6, PT, R0.reuse, R7, PT ;  /* 0x000000070000720c */ /* 0x040fe20003fc4070 */
[----:B------:R-:W-:Y:S01]  /*d0d0*/  IMAD.HI.U32 R21, R13, R20, RZ ;  /* 0x000000140d157227 */ /* 0x000fe200078e00ff */
[----:B------:R-:W-:-:S02]  /*d0e0*/  ISETP.GT.U32.AND P2, PT, R0, R10, PT ;  /* 0x0000000a0000720c */ /* 0x000fc40003f44070 */
[----:B------:R0:W-:Y:S01]  /*d0f0*/  STL [R1+0x43c], R2 ;  /* 0x00043c0201007387 */ /* 0x0001e20000100800 */
[----:B------:R-:W-:Y:S02]  /*d100*/  @!P5 IMAD.MOV R4, RZ, RZ, -R4 ;  /* 0x000000ffff04d224 */ /* 0x000fe400078e0a04 */
[----:B------:R-:W-:Y:S01]  /*d110*/  @!P0 IMAD.IADD R6, R6, 0x1, -R0 ;  /* 0x0000000106068824 */ /* 0x000fe200078e0a00 */
[----:B------:R-:W-:Y:S01]  /*d120*/  ISETP.GE.AND P0, PT, R8, RZ, PT ;  /* 0x000000ff0800720c */ /* 0x000fe20003f06270 */
[----:B------:R-:W-:Y:S01]  /*d130*/  IMAD.MOV R21, RZ, RZ, -R21 ;  /* 0x000000ffff157224 */ /* 0x000fe200078e0a15 */
[----:B------:R1:W-:Y:S01]  /*d140*/  STL [R1+0x430], R4 ;  /* 0x0004300401007387 */ /* 0x0003e20000100800 */
[----:B------:R-:W-:-:S04]  /*d150*/  IMAD.HI.U32 R19, R13, R9, RZ ;  /* 0x000000090d137227 */ /* 0x000fc800078e00ff */
[----:B0-----:R-:W-:Y:S02]  /*d160*/  IMAD.MOV.U32 R2, RZ, RZ, R17 ;  /* 0x000000ffff027224 */ /* 0x001fe400078e0011 */
[----:B------:R-:W-:Y:S01]  /*d170*/  @!P6 IMAD.IADD R7, R7, 0x1, -R0 ;  /* 0x000000010707e824 */ /* 0x000fe200078e0a00 */
[----:B------:R-:W-:Y:S01]  /*d180*/  ISETP.GT.U32.AND P6, PT, R0, R6, PT ;  /* 0x000000060000720c */ /* 0x000fe20003fc4070 */
[----:B------:R-:W-:Y:S02]  /*d190*/  @!P3 IMAD.MOV R2, RZ, RZ, -R2 ;  /* 0x000000ffff02b224 */ /* 0x000fe400078e0a02 */
[----:B------:R-:W-:Y:S01]  /*d1a0*/  @!P2 IMAD.IADD R10, R10, 0x1, -R0 ;  /* 0x000000010a0aa824 */ /* 0x000fe200078e0a00 */
[----:B------:R-:W-:Y:S01]  /*d1b0*/  ISETP.GE.AND P2, PT, R18, RZ, PT ;  /* 0x000000ff1200720c */ /* 0x000fe20003f46270 */
[C---:B------:R-:W-:Y:S01]  /*d1c0*/  IMAD R8, R0.reuse, R21, R20 ;  /* 0x0000001500087224 */ /* 0x040fe200078e0214 */
[----:B------:R0:W-:Y:S01]  /*d1d0*/  STL [R1+0x42c], R2 ;  /* 0x00042c0201007387 */ /* 0x0001e20000100800 */
[----:B------:R-:W-:Y:S01]  /*d1e0*/  IMAD.MOV R19, RZ, RZ, -R19 ;  /* 0x000000ffff137224 */ /* 0x000fe200078e0a13 */
[C---:B------:R-:W-:Y:S01]  /*d1f0*/  ISETP.GT.U32.AND P5, PT, R0.reuse, R7, PT ;  /* 0x000000070000720c */ /* 0x040fe20003fa4070 */
[----:B-1----:R-:W-:Y:S01]  /*d200*/  IMAD.MOV.U32 R4, RZ, RZ, R14 ;  /* 0x000000ffff047224 */ /* 0x002fe200078e000e */
[----:B------:R-:W-:-:S02]  /*d210*/  ISETP.GT.U32.AND P3, PT, R0, R8, PT ;  /* 0x000000080000720c */ /* 0x000fc40003f64070 */
[----:B------:R-:W-:Y:S01]  /*d220*/  IABS R18, R15 ;  /* 0x0000000f00127213 */ /* 0x000fe20000000000 */
[----:B------:R-:W-:Y:S01]  /*d230*/  @!P4 IMAD.MOV R4, RZ, RZ, -R4 ;  /* 0x000000ffff04c224 */ /* 0x000fe200078e0a04 */
[----:B------:R-:W-:Y:S01]  /*d240*/  ISETP.GE.AND P4, PT, R12, RZ, PT ;  /* 0x000000ff0c00720c */ /* 0x000fe20003f86270 */
[----:B------:R-:W-:Y:S02]  /*d250*/  @!P6 IMAD.IADD R6, R6, 0x1, -R0 ;  /* 0x000000010606e824 */ /* 0x000fe400078e0a00 */
[----:B0-----:R-:W-:Y:S01]  /*d260*/  IMAD.MOV.U32 R2, RZ, RZ, R10 ;  /* 0x000000ffff027224 */ /* 0x001fe200078e000a */
[----:B------:R-:W-:Y:S01]  /*d270*/  STL [R1+0x428], R4 ;  /* 0x0004280401007387 */ /* 0x000fe20000100800 */
[C---:B------:R-:W-:Y:S01]  /*d280*/  IMAD R10, R0.reuse, R19, R9 ;  /* 0x00000013000a7224 */ /* 0x040fe200078e0209 */
[----:B------:R-:W-:Y:S01]  /*d290*/  IADD3 R9, R3, 0x104, RZ ;  /* 0x0000010403097810 */ /* 0x000fe20007ffe0ff */
[----:B------:R-:W-:Y:S01]  /*d2a0*/  @!P1 IMAD.MOV R2, RZ, RZ, -R2 ;  /* 0x000000ffff029224 */ /* 0x000fe200078e0a02 */
[----:B------:R-:W-:Y:S01]  /*d2b0*/  ISETP.GE.AND P1, PT, R11, RZ, PT ;  /* 0x000000ff0b00720c */ /* 0x000fe20003f26270 */
[----:B------:R-:W-:Y:S01]  /*d2c0*/  IMAD.HI.U32 R12, R13, R18, RZ ;  /* 0x000000120d0c7227 */ /* 0x000fe200078e00ff */
[----:B------:R-:W-:-:S02]  /*d2d0*/  ISETP.GT.U32.AND P6, PT, R0, R10, PT ;  /* 0x0000000a0000720c */ /* 0x000fc40003fc4070 */
[----:B------:R0:W-:Y:S01]  /*d2e0*/  STL [R1+0x424], R2 ;  /* 0x0004240201007387 */ /* 0x0001e20000100800 */
[----:B------:R-:W-:Y:S01]  /*d2f0*/  IMAD.MOV R16, RZ, RZ, -R12 ;  /* 0x000000ffff107224 */ /* 0x000fe200078e0a0c */
[----:B------:R-:W-:Y:S01]  /*d300*/  IABS R12, R9 ;  /* 0x00000009000c7213 */ /* 0x000fe20000000000 */
[--C-:B------:R-:W-:Y:S01]  /*d310*/  @!P5 IMAD.IADD R7, R7, 0x1, -R0.reuse ;  /* 0x000000010707d824 */ /* 0x100fe200078e0a00 */
[----:B------:R-:W-:Y:S01]  /*d320*/  ISETP.GE.AND P5, PT, R15, RZ, PT ;  /* 0x000000ff0f00720c */ /* 0x000fe20003fa6270 */
[----:B------:R-:W-:Y:S01]  /*d330*/  @!P3 IMAD.IADD R8, R8, 0x1, -R0 ;  /* 0x000000010808b824 */ /* 0x000fe200078e0a00 */
[----:B------:R-:W-:Y:S01]  /*d340*/  ISETP.GE.AND P3, PT, R9, RZ, PT ;  /* 0x000000ff0900720c */ /* 0x000fe20003f66270 */
[----:B------:R-:W-:Y:S01]  /*d350*/  IMAD R16, R0, R16, R18 ;  /* 0x0000001000107224 */ /* 0x000fe200078e0212 */
[----:B------:R-:W-:Y:S01]  /*d360*/  IADD3 R11, R3, 0x103, RZ ;  /* 0x00000103030b7810 */ /* 0x000fe20007ffe0ff */
[----:B------:R-:W-:Y:S01]  /*d370*/  IMAD.HI.U32 R15, R13, R12, RZ ;  /* 0x0000000c0d0f7227 */ /* 0x000fe200078e00ff */
[----:B------:R-:W-:-:S02]  /*d380*/  IADD3 R9, R3, 0x102, RZ ;  /* 0x0000010203097810 */ /* 0x000fc40007ffe0ff */
[----:B------:R-:W-:Y:S01]  /*d390*/  IADD3 R19, R3, 0x101, RZ ;  /* 0x0000010103137810 */ /* 0x000fe20007ffe0ff */
[----:B0-----:R-:W-:Y:S01]  /*d3a0*/  IMAD.MOV.U32 R2, RZ, RZ, R6 ;  /* 0x000000ffff027224 */ /* 0x001fe200078e0006 */
[----:B------:R-:W-:Y:S01]  /*d3b0*/  IABS R6, R11 ;  /* 0x0000000b00067213 */ /* 0x000fe20000000000 */
[----:B------:R-:W-:Y:S01]  /*d3c0*/  @!P6 IMAD.IADD R10, R10, 0x1, -R0 ;  /* 0x000000010a0ae824 */ /* 0x000fe200078e0a00 */
[C---:B------:R-:W-:Y:S01]  /*d3d0*/  ISETP.GT.U32.AND P6, PT, R0.reuse, R8, PT ;  /* 0x000000080000720c */ /* 0x040fe20003fc4070 */
[----:B------:R-:W-:Y:S01]  /*d3e0*/  @!P2 IMAD.MOV R2, RZ, RZ, -R2 ;  /* 0x000000ffff02a224 */ /* 0x000fe200078e0a02 */
[----:B------:R-:W-:Y:S01]  /*d3f0*/  IABS R14, R9 ;  /* 0x00000009000e7213 */ /* 0x000fe20000000000 */
[----:B------:R-:W-:Y:S01]  /*d400*/  IMAD.HI.U32 R17, R13, R6, RZ ;  /* 0x000000060d117227 */ /* 0x000fe200078e00ff */
[----:B------:R-:W-:Y:S02]  /*d410*/  ISETP.GT.U32.AND P2, PT, R0, R10, PT ;  /* 0x0000000a0000720c */ /* 0x000fe40003f44070 */
[----:B------:R0:W-:Y:S01]  /*d420*/  STL [R1+0x420], R2 ;  /* 0x0004200201007387 */ /* 0x0001e20000100800 */
[----:B------:R-:W-:-:S04]  /*d430*/  IMAD.MOV R17, RZ, RZ, -R17 ;  /* 0x000000ffff117224 */ /* 0x000fc800078e0a11 */
[----:B------:R-:W-:Y:S02]  /*d440*/  IMAD R6, R0, R17, R6 ;  /* 0x0000001100067224 */ /* 0x000fe400078e0206 */
[----:B------:R-:W-:Y:S02]  /*d450*/  @!P6 IMAD.IADD R8, R8, 0x1, -R0 ;  /* 0x000000010808e824 */ /* 0x000fe400078e0a00 */
[----:B0-----:R-:W-:Y:S02]  /*d460*/  IMAD.MOV.U32 R2, RZ, RZ, R7 ;  /* 0x000000ffff027224 */ /* 0x001fe400078e0007 */
[----:B------:R-:W-:Y:S01]  /*d470*/  IMAD.MOV R7, RZ, RZ, -R15 ;  /* 0x000000ffff077224 */ /* 0x000fe200078e0a0f */
[----:B------:R-:W-:Y:S01]  /*d480*/  IABS R15, R19 ;  /* 0x00000013000f7213 */ /* 0x000fe20000000000 */
[----:B------:R-:W-:Y:S01]  /*d490*/  @!P0 IMAD.MOV R2, RZ, RZ, -R2 ;  /* 0x000000ffff028224 */ /* 0x000fe200078e0a02 */
[C---:B------:R-:W-:Y:S01]  /*d4a0*/  ISETP.GT.U32.AND P0, PT, R0.reuse, R16, PT ;  /* 0x000000100000720c */ /* 0x040fe20003f04070 */
[----:B------:R-:W-:-:S02]  /*d4b0*/  IMAD R7, R0, R7, R12 ;  /* 0x0000000700077224 */ /* 0x000fc400078e020c */
[----:B------:R-:W-:Y:S01]  /*d4c0*/  IMAD.MOV.U32 R12, RZ, RZ, R14 ;  /* 0x000000ffff0c7224 */ /* 0x000fe200078e000e */
[----:B------:R0:W-:Y:S01]  /*d4d0*/  STL [R1+0x41c], R2 ;  /* 0x00041c0201007387 */ /* 0x0001e20000100800 */
[----:B------:R-:W-:Y:S01]  /*d4e0*/  IMAD.MOV.U32 R14, RZ, RZ, R15 ;  /* 0x000000ffff0e7224 */ /* 0x000fe200078e000f */
[----:B------:R-:W-:Y:S01]  /*d4f0*/  ISETP.GT.U32.AND P6, PT, R0, R7, PT ;  /* 0x000000070000720c */ /* 0x000fe20003fc4070 */
[----:B------:R-:W-:-:S04]  /*d500*/  IMAD.HI.U32 R15, R13, R12, RZ ;  /* 0x0000000c0d0f7227 */ /* 0x000fc800078e00ff */
[--C-:B------:R-:W-:Y:S01]  /*d510*/  @!P2 IMAD.IADD R10, R10, 0x1, -R0.reuse ;  /* 0x000000010a0aa824 */ /* 0x100fe200078e0a00 */
[----:B------:R-:W-:Y:S01]  /*d520*/  ISETP.GE.AND P2, PT, R11, RZ, PT ;  /* 0x000000ff0b00720c */ /* 0x000fe20003f46270 */
[----:B------:R-:W-:Y:S01]  /*d530*/  @!P0 IMAD.IADD R16, R16, 0x1, -R0 ;  /* 0x0000000110108824 */ /* 0x000fe200078e0a00 */
[----:B------:R-:W-:Y:S01]  /*d540*/  ISETP.GE.AND P0, PT, R9, RZ, PT ;  /* 0x000000ff0900720c */ /* 0x000fe20003f06270 */
[----:B0-----:R-:W-:Y:S01]  /*d550*/  IMAD.MOV.U32 R2, RZ, RZ, R8 ;  /* 0x000000ffff027224 */ /* 0x001fe200078e0008 */
[C---:B------:R-:W-:Y:S01]  /*d560*/  IADD3 R9, R3.reuse, 0x100, RZ ;  /* 0x0000010003097810 */ /* 0x040fe20007ffe0ff */
[----:B------:R-:W-:Y:S02]  /*d570*/  IMAD.MOV R15, RZ, RZ, -R15 ;  /* 0x000000ffff0f7224 */ /* 0x000fe400078e0a0f */
[----:B------:R-:W-:Y:S01]  /*d580*/  @!P4 IMAD.MOV R2, RZ, RZ, -R2 ;  /* 0x000000ffff02c224 */ /* 0x000fe200078e0a02 */
[C---:B------:R-:W-:Y:S01]  /*d590*/  ISETP.GT.U32.AND P4, PT, R0.reuse, R16, PT ;  /* 0x000000100000720c */ /* 0x040fe20003f84070 */
[----:B------:R-:W-:Y:S01]  /*d5a0*/  IMAD R12, R0, R15, R12 ;  /* 0x0000000f000c7224 */ /* 0x000fe200078e020c */
[----:B------:R-:W-:Y:S01]  /*d5b0*/  IADD3 R15, R3, 0xff, RZ ;  /* 0x000000ff030f7810 */ /* 0x000fe20007ffe0ff */
[----:B------:R-:W-:Y:S01]  /*d5c0*/  @!P6 IMAD.IADD R7, R7, 0x1, -R0 ;  /* 0x000000010707e824 */ /* 0x000fe200078e0a00 */
[----:B------:R0:W-:Y:S01]  /*d5d0*/  STL [R1+0x418], R2 ;  /* 0x0004180201007387 */ /* 0x0001e20000100800 */
[----:B------:R-:W-:Y:S01]  /*d5e0*/  IMAD.HI.U32 R11, R13, R14, RZ ;  /* 0x0000000e0d0b7227 */ /* 0x000fe200078e00ff */
[----:B------:R-:W-:-:S02]  /*d5f0*/  IABS R8, R9 ;  /* 0x0000000900087213 */ /* 0x000fc40000000000 */
[----:B------:R-:W-:Y:S01]  /*d600*/  ISETP.GT.U32.AND P6, PT, R0, R7, PT ;  /* 0x000000070000720c */ /* 0x000fe20003fc4070 */
[----:B------:R-:W-:Y:S01]  /*d610*/  IMAD.MOV R11, RZ, RZ, -R11 ;  /* 0x000000ffff0b7224 */ /* 0x000fe200078e0a0b */
[----:B------:R-:W-:Y:S01]  /*d620*/  IABS R17, R15 ;  /* 0x0000000f00117213 */ /* 0x000fe20000000000 */
[----:B------:R-:W-:-:S04]  /*d630*/  IMAD.HI.U32 R18, R13, R8, RZ ;  /* 0x000000080d127227 */ /* 0x000fc800078e00ff */
[----:B0-----:R-:W-:Y:S01]  /*d640*/  IMAD.MOV.U32 R2, RZ, RZ, R10 ;  /* 0x000000ffff027224 */ /* 0x001fe200078e000a */
[C---:B------:R-:W-:Y:S01]  /*d650*/  IADD3 R10, R3.reuse, 0xfe, RZ ;  /* 0x000000fe030a7810 */ /* 0x040fe20007ffe0ff */
[----:B------:R-:W-:Y:S01]  /*d660*/  @!P4 IMAD.IADD R16, R16, 0x1, -R0 ;  /* 0x000000011010c824 */ /* 0x000fe200078e0a00 */
[C---:B------:R-:W-:Y:S01]  /*d670*/  ISETP.GT.U32.AND P4, PT, R0.reuse, R12, PT ;  /* 0x0000000c0000720c */ /* 0x040fe20003f84070 */
[----:B------:R-:W-:Y:S01]  /*d680*/  @!P1 IMAD.MOV R2, RZ, RZ, -R2 ;  /* 0x000000ffff029224 */ /* 0x000fe200078e0a02 */
[C---:B------:R-:W-:Y:S01]  /*d690*/  ISETP.GT.U32.AND P1, PT, R0.reuse, R6, PT ;  /* 0x000000060000720c */ /* 0x040fe20003f24070 */
[C---:B------:R-:W-:Y:S01]  /*d6a0*/  IMAD R14, R0.reuse, R11, R14 ;  /* 0x0000000b000e7224 */ /* 0x040fe200078e020e */
[----:B------:R-:W-:Y:S01]  /*d6b0*/  IABS R21, R10 ;  /* 0x0000000a00157213 */ /* 0x000fe20000000000 */
[----:B------:R-:W-:Y:S01]  /*d6c0*/  IMAD.MOV.U32 R4, RZ, RZ, R16 ;  /* 0x000000ffff047224 */ /* 0x000fe200078e0010 */
[----:B------:R-:W-:Y:S01]  /*d6d0*/  IADD3 R11, R3, 0xfd, RZ ;  /* 0x000000fd030b7810 */ /* 0x000fe20007ffe0ff */
[----:B------:R-:W-:Y:S01]  /*d6e0*/  @!P6 IMAD.IADD R7, R7, 0x1, -R0 ;  /* 0x000000010707e824 */ /* 0x000fe200078e0a00 */
[----:B------:R-:W-:Y:S01]  /*d6f0*/  ISETP.GT.U32.AND P6, PT, R0, R14, PT ;  /* 0x0000000e0000720c */ /* 0x000fe20003fc4070 */
[----:B------:R-:W-:Y:S01]  /*d700*/  @!P5 IMAD.MOV R4, RZ, RZ, -R4 ;  /* 0x000000ffff04d224 */ /* 0x000fe200078e0a04 */
[----:B------:R0:W-:Y:S01]  /*d710*/  STL [R1+0x414], R2 ;  /* 0x0004140201007387 */ /* 0x0001e20000100800 */
[----:B------:R-:W-:Y:S01]  /*d720*/  IMAD.MOV R18, RZ, RZ, -R18 ;  /* 0x000000ffff127224 */ /* 0x000fe200078e0a12 */
[----:B------:R-:W-:Y:S01]  /*d730*/  IABS R20, R11 ;  /* 0x0000000b00147213 */ /* 0x000fe20000000000 */
[--C-:B------:R-:W-:Y:S01]  /*d740*/  @!P4 IMAD.IADD R12, R12, 0x1, -R0.reuse ;  /* 0x000000010c0cc824 */ /* 0x100fe200078e0a00 */
[----:B------:R1:W-:Y:S01]  /*d750*/  STL [R1+0x410], R4 ;  /* 0x0004100401007387 */ /* 0x0003e20000100800 */
[----:B------:R-:W-:Y:S01]  /*d760*/  @!P1 IMAD.IADD R6, R6, 0x1, -R0 ;  /* 0x0000000106069824 */ /* 0x000fe200078e0a00 */
[----:B------:R-:W-:Y:S01]  /*d770*/  ISETP.GE.AND P1, PT, R19, RZ, PT ;  /* 0x000000ff1300720c */ /* 0x000fe20003f26270 */
[----:B------:R-:W-:Y:S01]  /*d780*/  IMAD.MOV.U32 R19, RZ, RZ, R21 ;  /* 0x000000ffff137224 */ /* 0x000fe200078e0015 */
[C---:B------:R-:W-:Y:S01]  /*d790*/  ISETP.GT.U32.AND P5, PT, R0.reuse, R12, PT ;  /* 0x0000000c0000720c */ /* 0x040fe20003fa4070 */
[----:B------:R-:W-:Y:S01]  /*d7a0*/  IMAD.HI.U32 R21, R13, R17, RZ ;  /* 0x000000110d157227 */ /* 0x000fe200078e00ff */
[----:B------:R-:W-:-:S03]  /*d7b0*/  ISETP.GT.U32.AND P4, PT, R0, R6, PT ;  /* 0x000000060000720c */ /* 0x000fc60003f84070 */
[----:B------:R-:W-:Y:S02]  /*d7c0*/  IMAD.MOV R21, RZ, RZ, -R21 ;  /* 0x000000ffff157224 */ /* 0x000fe400078e0a15 */
[C---:B------:R-:W-:Y:S01]  /*d7d0*/  IMAD R8, R0.reuse, R18, R8 ;  /* 0x0000001200087224 */ /* 0x040fe200078e0208 */
[C---:B------:R-:W-:Y:S01]  /*d7e0*/  IADD3 R18, R3.reuse, 0xfb, RZ ;  /* 0x000000fb03127810 */ /* 0x040fe20007ffe0ff */
[----:B------:R-:W-:Y:S01]  /*d7f0*/  IMAD R17, R0, R21, R17 ;  /* 0x0000001500117224 */ /* 0x000fe200078e0211 */
[C---:B------:R-:W-:Y:S01]  /*d800*/  IADD3 R21, R3.reuse, 0xf6, RZ ;  /* 0x000000f603157810 */ /* 0x040fe20007ffe0ff */
[--C-:B------:R-:W-:Y:S02]  /*d810*/  @!P6 IMAD.IADD R14, R14, 0x1, -R0.reuse ;  /* 0x000000010e0ee824 */ /* 0x100fe400078e0a00 */
[----:B0-----:R-:W-:Y:S01]  /*d820*/  IMAD.MOV.U32 R2, RZ, RZ, R7 ;  /* 0x000000ffff027224 */ /* 0x001fe200078e0007 */
[----:B------:R-:W-:Y:S01]  /*d830*/  IADD3 R7, R3, 0xfc, RZ ;  /* 0x000000fc03077810 */ /* 0x000fe20007ffe0ff */
[--C-:B------:R-:W-:Y:S01]  /*d840*/  @!P4 IMAD.IADD R6, R6, 0x1, -R0.reuse ;  /* 0x000000010606c824 */ /* 0x100fe200078e0a00 */
[----:B------:R-:W-:Y:S01]  /*d850*/  ISETP.GT.U32.AND P4, PT, R0, R8, PT ;  /* 0x000000080000720c */ /* 0x000fe20003f84070 */
[----:B------:R-:W-:Y:S01]  /*d860*/  @!P5 IMAD.IADD R12, R12, 0x1, -R0 ;  /* 0x000000010c0cd824 */ /* 0x000fe200078e0a00 */
[C---:B------:R-:W-:Y:S01]  /*d870*/  ISETP.GT.U32.AND P5, PT, R0.reuse, R17, PT ;  /* 0x000000110000720c */ /* 0x040fe20003fa4070 */
[----:B------:R-:W-:Y:S01]  /*d880*/  @!P3 IMAD.MOV R2, RZ, RZ, -R2 ;  /* 0x000000ffff02b224 */ /* 0x000fe200078e0a02 */
[----:B------:R-:W-:Y:S01]  /*d890*/  ISETP.GT.U32.AND P6, PT, R0, R14, PT ;  /* 0x0000000e0000720c */ /* 0x000fe20003fc4070 */
[----:B-1----:R-:W-:Y:S01]  /*d8a0*/  IMAD.MOV.U32 R4, RZ, RZ, R12 ;  /* 0x000000ffff047224 */ /* 0x002fe200078e000c */
[----:B------:R-:W-:Y:S01]  /*d8b0*/  ISETP.GE.AND P3, PT, R9, RZ, PT ;  /* 0x000000ff0900720c */ /* 0x000fe20003f66270 */
[----:B------:R-:W-:Y:S01]  /*d8c0*/  IMAD.HI.U32 R9, R13, R20, RZ ;  /* 0x000000140d097227 */ /* 0x000fe200078e00ff */
[----:B------:R0:W-:Y:S03]  /*d8d0*/  STL [R1+0x40c], R2 ;  /* 0x00040c0201007387 */ /* 0x0001e60000100800 */
[----:B------:R-:W-:-:S02]  /*d8e0*/  IMAD.MOV R9, RZ, RZ, -R9 ;  /* 0x000000ffff097224 */ /* 0x000fc400078e0a09 */
[----:B------:R-:W-:Y:S02]  /*d8f0*/  @!P4 IMAD.IADD R8, R8, 0x1, -R0 ;  /* 0x000000010808c824 */ /* 0x000fe400078e0a00 */
[C---:B------:R-:W-:Y:S02]  /*d900*/  IMAD R9, R0.reuse, R9, R20 ;  /* 0x0000000900097224 */ /* 0x040fe400078e0214 */
        /* <DEDUP_REMOVED lines=10> */
[----:B------:R-:W-:Y:S01]  /*d9b0*/  ISETP.GT.U32.AND P0, PT, R0, R9, PT ;  /* 0x000000090000720c */ /* 0x000fe20003f04070 */
[----:B------:R-:W-:Y:S01]  /*d9c0*/  IMAD.MOV R16, RZ, RZ, -R16 ;  /* 0x000000ffff107224 */ /* 0x000fe200078e0a10 */
[----:B------:R0:W-:Y:S01]  /*d9d0*/  STL [R1+0x408], R2 ;  /* 0x0004080201007387 */ /* 0x0001e20000100800 */
[----:B------:R-:W-:Y:S01]  /*d9e0*/  IABS R15, R7 ;  /* 0x00000007000f7213 */ /* 0x000fe20000000000 */
[----:B------:R-:W-:Y:S01]  /*d9f0*/  @!P5 IMAD.IADD R8, R8, 0x1, -R0 ;  /* 0x000000010808d824 */ /* 0x000fe200078e0a00 */
[----:B------:R-:W-:Y:S01]  /*da00*/  ISETP.GE.AND P5, PT, R11, RZ, PT ;  /* 0x000000ff0b00720c */ /* 0x000fe20003fa6270 */
[----:B------:R-:W-:Y:S01]  /*da10*/  IMAD R16, R0, R16, R19 ;  /* 0x0000001000107224 */ /* 0x000fe200078e0213 */
[----:B------:R-:W-:Y:S01]  /*da20*/  STL [R1+0x404], R4 ;  /* 0x0004040401007387 */ /* 0x000fe20000100800 */
[----:B------:R-:W-:-:S03]  /*da30*/  IMAD.HI.U32 R19, R13, R15, RZ ;  /* 0x0000000f0d137227 */ /* 0x000fc600078e00ff */
[----:B------:R-:W-:Y:S01]  /*da40*/  ISETP.GT.U32.AND P4, PT, R0, R16, PT ;  /* 0x000000100000720c */ /* 0x000fe20003f84070 */
[----:B0-----:R-:W-:Y:S02]  /*da50*/  IMAD.MOV.U32 R2, RZ, RZ, R14 ;  /* 0x000000ffff027224 */ /* 0x001fe400078e000e */
[----:B------:R-:W-:Y:S02]  /*da60*/  IMAD.MOV R12, RZ, RZ, -R19 ;  /* 0x000000ffff0c7224 */ /* 0x000fe400078e0a13 */
[----:B------:R-:W-:Y:S01]  /*da70*/  @!P1 IMAD.MOV R2, RZ, RZ, -R2 ;  /* 0x000000ffff029224 */ /* 0x000fe200078e0a02 */
[----:B------:R-:W-:Y:S01]  /*da80*/  ISETP.GE.AND P1, PT, R10, RZ, PT ;  /* 0x000000ff0a00720c */ /* 0x000fe20003f26270 */
[----:B------:R-:W-:Y:S01]  /*da90*/  @!P0 IMAD.IADD R9, R9, 0x1, -R0 ;  /* 0x0000000109098824 */ /* 0x000fe200078e0a00 */
[----:B------:R-:W-:Y:S01]  /*daa0*/  ISETP.GE.AND P0, PT, R7, RZ, PT ;  /* 0x000000ff0700720c */ /* 0x000fe20003f06270 */
[----:B------:R-:W-:Y:S01]  /*dab0*/  IMAD R10, R0, R12, R15 ;  /* 0x0000000c000a7224 */ /* 0x000fe200078e020f */
[----:B------:R0:W-:Y:S01]  /*dac0*/  STL [R1+0x400], R2 ;  /* 0x0004000201007387 */ /* 0x0001e20000100800 */
[----:B------:R-:W-:Y:S01]  /*dad0*/  IMAD.HI.U32 R11, R13, R6, RZ ;  /* 0x000000060d0b7227 */ /* 0x000fe200078e00ff */
[----:B------:R-:W-:-:S02]  /*dae0*/  IADD3 R12, R3, 0xfa, RZ ;  /* 0x000000fa030c7810 */ /* 0x000fc40007ffe0ff */
[----:B------:R-:W-:Y:S01]  /*daf0*/  IADD3 R7, R3, 0xf7, RZ ;  /* 0x000000f703077810 */ /* 0x000fe20007ffe0ff */
[--C-:B------:R-:W-:Y:S01]  /*db00*/  @!P2 IMAD.IADD R17, R17, 0x1, -R0.reuse ;  /* 0x000000011111a824 */ /* 0x100fe200078e0a00 */
[----:B------:R-:W-:Y:S01]  /*db10*/  ISETP.GT.U32.AND P2, PT, R0, R10, PT ;  /* 0x0000000a0000720c */ /* 0x000fe20003f44070 */
[----:B------:R-:W-:Y:S01]  /*db20*/  IMAD.MOV R11, RZ, RZ, -R11 ;  /* 0x000000ffff0b7224 */ /* 0x000fe200078e0a0b */
[----:B------:R-:W-:Y:S01]  /*db30*/  IABS R20, R12 ;  /* 0x0000000c00147213 */ /* 0x000fe20000000000 */
[----:B------:R-:W-:Y:S02]  /*db40*/  @!P4 IMAD.IADD R16, R16, 0x1, -R0 ;  /* 0x000000011010c824 */ /* 0x000fe400078e0a00 */
[----:B0-----:R-:W-:Y:S01]  /*db50*/  IMAD.MOV.U32 R2, RZ, RZ, R8 ;  /* 0x000000ffff027224 */ /* 0x001fe200078e0008 */
[----:B------:R-:W-:Y:S01]  /*db60*/  IADD3 R8, R3, 0xf8, RZ ;  /* 0x000000f803087810 */ /* 0x000fe20007ffe0ff */
[C---:B------:R-:W-:Y:S01]  /*db70*/  IMAD R6, R0.reuse, R11, R6 ;  /* 0x0000000b00067224 */ /* 0x040fe200078e0206 */
[C---:B------:R-:W-:Y:S01]  /*db80*/  ISETP.GT.U32.AND P4, PT, R0.reuse, R16, PT ;  /* 0x000000100000720c */ /* 0x040fe20003f84070 */
[----:B------:R-:W-:Y:S01]  /*db90*/  @!P3 IMAD.MOV R2, RZ, RZ, -R2 ;  /* 0x000000ffff02b224 */ /* 0x000fe200078e0a02 */
[----:B------:R-:W-:-:S02]  /*dba0*/  ISETP.GT.U32.AND P3, PT, R0, R9, PT ;  /* 0x000000090000720c */ /* 0x000fc40003f64070 */
[----:B------:R-:W-:Y:S01]  /*dbb0*/  IADD3 R11, R3, 0xf9, RZ ;  /* 0x000000f9030b7810 */ /* 0x000fe20007ffe0ff */
[----:B------:R-:W-:Y:S01]  /*dbc0*/  @!P2 IMAD.IADD R10, R10, 0x1, -R0 ;  /* 0x000000010a0aa824 */ /* 0x000fe200078e0a00 */
[----:B------:R0:W-:Y:S04]  /*dbd0*/  STL [R1+0x3fc], R2 ;  /* 0x0003fc0201007387 */ /* 0x0001e80000100800 */
[----:B------:R-:W-:-:S03]  /*dbe0*/  ISETP.GT.U32.AND P2, PT, R0, R10, PT ;  /* 0x0000000a0000720c */ /* 0x000fc60003f44070 */
[--C-:B------:R-:W-:Y:S01]  /*dbf0*/  @!P4 IMAD.IADD R16, R16, 0x1, -R0.reuse ;  /* 0x000000011010c824 */ /* 0x100fe200078e0a00 */
[----:B------:R-:W-:Y:S01]  /*dc00*/  ISETP.GE.AND P4, PT, R18, RZ, PT ;  /* 0x000000ff1200720c */ /* 0x000fe20003f86270 */
[----:B------:R-:W-:Y:S01]  /*dc10*/  @!P3 IMAD.IADD R9, R9, 0x1, -R0 ;  /* 0x000000010909b824 */ /* 0x000fe200078e0a00 */
[----:B------:R-:W-:Y:S01]  /*dc20*/  ISETP.GT.U32.AND P3, PT, R0, R6, PT ;  /* 0x000000060000720c */ /* 0x000fe20003f64070 */
[----:B0-----:R-:W-:Y:S01]  /*dc30*/  IMAD.MOV.U32 R2, RZ, RZ, R17 ;  /* 0x000000ffff027224 */ /* 0x001fe200078e0011 */
[----:B------:R-:W-:Y:S01]  /*dc40*/  IADD3 R17, R3, 0xf5, RZ ;  /* 0x000000f503117810 */ /* 0x000fe20007ffe0ff */
[----:B------:R-:W-:Y:S01]  /*dc50*/  IMAD.MOV.U32 R4, RZ, RZ, R16 ;  /* 0x000000ffff047224 */ /* 0x000fe200078e0010 */
[----:B------:R-:W-:Y:S01]  /*dc60*/  IABS R16, R7 ;  /* 0x0000000700107213 */ /* 0x000fe20000000000 */
[----:B------:R-:W-:Y:S01]  /*dc70*/  @!P6 IMAD.MOV R2, RZ, RZ, -R2 ;  /* 0x000000ffff02e224 */ /* 0x000fe200078e0a02 */
[----:B------:R-:W-:Y:S01]  /*dc80*/  ISETP.GE.AND P6, PT, R12, RZ, PT ;  /* 0x000000ff0c00720c */ /* 0x000fe20003fc6270 */
[----:B------:R-:W-:Y:S01]  /*dc90*/  @!P1 IMAD.MOV R4, RZ, RZ, -R4 ;  /* 0x000000ffff049224 */ /* 0x000fe200078e0a04 */
[----:B------:R-:W-:Y:S01]  /*dca0*/  ISETP.GE.AND P1, PT, R11, RZ, PT ;  /* 0x000000ff0b00720c */ /* 0x000fe20003f26270 */
[----:B------:R-:W-:Y:S01]  /*dcb0*/  IMAD.HI.U32 R12, R13, R20, RZ ;  /* 0x000000140d0c7227 */ /* 0x000fe200078e00ff */
[----:B------:R0:W-:Y:S01]  /*dcc0*/  STL [R1+0x3e8], R2 ;  /* 0x0003e80201007387 */ /* 0x0001e20000100800 */
[----:B------:R-:W-:-:S02]  /*dcd0*/  IABS R11, R11 ;  /* 0x0000000b000b7213 */ /* 0x000fc40000000000 */
[--C-:B------:R-:W-:Y:S01]  /*dce0*/  @!P3 IMAD.IADD R6, R6, 0x1, -R0.reuse ;  /* 0x000000010606b824 */ /* 0x100fe200078e0a00 */
[----:B------:R-:W-:Y:S01]  /*dcf0*/  STL [R1+0x3ec], R4 ;  /* 0x0003ec0401007387 */ /* 0x000fe20000100800 */
[----:B------:R-:W-:Y:S01]  /*dd00*/  @!P2 IMAD.IADD R10, R10, 0x1, -R0 ;  /* 0x000000010a0aa824 */ /* 0x000fe200078e0a00 */
[----:B------:R-:W-:Y:S01]  /*dd10*/  ISETP.GE.AND P2, PT, R7, RZ, PT ;  /* 0x000000ff0700720c */ /* 0x000fe20003f46270 */
[----:B------:R-:W-:Y:S01]  /*dd20*/  IMAD.MOV R12, RZ, RZ, -R12 ;  /* 0x000000ffff0c7224 */ /* 0x000fe200078e0a0c */
[----:B------:R-:W-:Y:S01]  /*dd30*/  ISETP.GT.U32.AND P3, PT, R0, R6, PT ;  /* 0x000000060000720c */ /* 0x000fe20003f64070 */
[----:B------:R-:W-:-:S04]  /*dd40*/  IMAD.HI.U32 R7, R13, R11, RZ ;  /* 0x0000000b0d077227 */ /* 0x000fc800078e00ff */
[----:B0-----:R-:W-:Y:S01]  /*dd50*/  IMAD.MOV.U32 R2, RZ, RZ, R9 ;  /* 0x000000ffff027224 */ /* 0x001fe200078e0009 */
[----:B------:R-:W-:Y:S01]  /*dd60*/  IABS R9, R8 ;  /* 0x0000000800097213 */ /* 0x000fe20000000000 */
[----:B------:R-:W-:Y:S01]  /*dd70*/  IMAD R20, R0, R12, R20 ;  /* 0x0000000c00147224 */ /* 0x000fe200078e0214 */
[----:B------:R-:W-:Y:S01]  /*dd80*/  IADD3 R12, R3, 0xf3, RZ ;  /* 0x000000f3030c7810 */ /* 0x000fe20007ffe0ff */
[----:B------:R-:W-:Y:S01]  /*dd90*/  @!P5 IMAD.MOV R2, RZ, RZ, -R2 ;  /* 0x000000ffff02d224 */ /* 0x000fe200078e0a02 */
[----:B------:R-:W-:Y:S01]  /*dda0*/  ISETP.GE.AND P5, PT, R8, RZ, PT ;  /* 0x000000ff0800720c */ /* 0x000fe20003fa6270 */
[----:B------:R-:W-:-:S03]  /*ddb0*/  IMAD.HI.U32 R8, R13, R9, RZ ;  /* 0x000000090d087227 */ /* 0x000fc600078e00ff */
[----:B------:R0:W-:Y:S01]  /*ddc0*/  STL [R1+0x3f0], R2 ;  /* 0x0003f00201007387 */ /* 0x0001e20000100800 */
[----:B------:R-:W-:Y:S02]  /*ddd0*/  IMAD.MOV R8, RZ, RZ, -R8 ;  /* 0x000000ffff087224 */ /* 0x000fe400078e0a08 */
[----:B------:R-:W-:Y:S02]  /*dde0*/  @!P3 IMAD.IADD R6, R6, 0x1, -R0 ;  /* 0x000000010606b824 */ /* 0x000fe400078e0a00 */
[C---:B------:R-:W-:Y:S01]  /*ddf0*/  IMAD R9, R0.reuse, R8, R9 ;  /* 0x0000000800097224 */ /* 0x040fe200078e0209 */
[----:B------:R-:W-:Y:S01]  /*de00*/  IABS R8, R12 ;  /* 0x0000000c00087213 */ /* 0x000fe20000000000 */
[----:B0-----:R-:W-:Y:S02]  /*de10*/  IMAD.MOV.U32 R2, RZ, RZ, R10 ;  /* 0x000000ffff027224 */ /* 0x001fe400078e000a */
[----:B------:R-:W-:Y:S02]  /*de20*/  IMAD.MOV R10, RZ, RZ, -R7 ;  /* 0x000000ffff0a7224 */ /* 0x000fe400078e0a07 */
[----:B------:R-:W-:Y:S01]  /*de30*/  @!P0 IMAD.MOV R2, RZ, RZ, -R2 ;  /* 0x000000ffff028224 */ /* 0x000fe200078e0a02 */
[C---:B------:R-:W-:Y:S01]  /*de40*/  ISETP.GT.U32.AND P0, PT, R0.reuse, R20, PT ;  /* 0x000000140000720c */ /* 0x040fe20003f04070 */
[C---:B------:R-:W-:Y:S01]  /*de50*/  IMAD R11, R0.reuse, R10, R11 ;  /* 0x0000000a000b7224 */ /* 0x040fe200078e020b */
[----:B------:R-:W-:Y:S01]  /*de60*/  IADD3 R10, R3, 0xf4, RZ ;  /* 0x000000f4030a7810 */ /* 0x000fe20007ffe0ff */
[----:B------:R-:W-:Y:S01]  /*de70*/  IMAD.HI.U32 R7, R13, R16, RZ ;  /* 0x000000100d077227 */ /* 0x000fe200078e00ff */
[----:B------:R0:W-:Y:S02]  /*de80*/  STL [R1+0x3f4], R2 ;  /* 0x0003f40201007387 */ /* 0x0001e40000100800 */
[----:B------:R-:W-:Y:S01]  /*de90*/  ISETP.GT.U32.AND P3, PT, R0, R11, PT ;  /* 0x0000000b0000720c */ /* 0x000fe20003f64070 */
[----:B------:R-:W-:Y:S01]  /*dea0*/  IMAD.MOV R7, RZ, RZ, -R7 ;  /* 0x000000ffff077224 */ /* 0x000fe200078e0a07 */
[----:B------:R-:W-:-:S03]  /*deb0*/  IABS R14, R10 ;  /* 0x0000000a000e7213 */ /* 0x000fc60000000000 */
[----:B------:R-:W-:Y:S01]  /*dec0*/  IMAD R16, R0, R7, R16 ;  /* 0x0000000700107224 */ /* 0x000fe200078e0210 */
[----:B------:R-:W-:Y:S01]  /*ded0*/  IABS R7, R21 ;  /* 0x0000001500077213 */ /* 0x000fe20000000000 */
[----:B------:R-:W-:Y:S02]  /*dee0*/  @!P0 IMAD.IADD R20, R20, 0x1, -R0 ;  /* 0x0000000114148824 */ /* 0x000fe400078e0a00 */
[----:B0-----:R-:W-:Y:S01]  /*def0*/  IMAD.MOV.U32 R2, RZ, RZ, R6 ;  /* 0x000000ffff027224 */ /* 0x001fe200078e0006 */
[----:B------:R-:W-:Y:S01]  /*df00*/  IABS R6, R17 ;  /* 0x0000001100067213 */ /* 0x000fe20000000000 */
[----:B------:R-:W-:Y:S01]  /*df10*/  IMAD.HI.U32 R18, R13, R7, RZ ;  /* 0x000000070d127227 */ /* 0x000fe200078e00ff */
[----:B------:R-:W-:-:S03]  /*df20*/  ISETP.GT.U32.AND P0, PT, R0, R20, PT ;  /* 0x000000140000720c */ /* 0x000fc60003f04070 */
[----:B------:R-:W-:Y:S01]  /*df30*/  @!P4 IMAD.MOV R2, RZ, RZ, -R2 ;  /* 0x000000ffff02c224 */ /* 0x000fe200078e0a02 */
[----:B------:R-:W-:Y:S01]  /*df40*/  ISETP.GT.U32.AND P4, PT, R0, R9, PT ;  /* 0x000000090000720c */ /* 0x000fe20003f84070 */
[----:B------:R-:W-:-:S03]  /*df50*/  IMAD.HI.U32 R15, R13, R6, RZ ;  /* 0x000000060d0f7227 */ /* 0x000fc600078e00ff */
[----:B------:R0:W-:Y:S01]  /*df60*/  STL [R1+0x3f8], R2 ;  /* 0x0003f80201007387 */ /* 0x0001e20000100800 */
[--C-:B------:R-:W-:Y:S02]  /*df70*/  @!P3 IMAD.IADD R11, R11, 0x1, -R0.reuse ;  /* 0x000000010b0bb824 */ /* 0x100fe400078e0a00 */
[----:B------:R-:W-:Y:S02]  /*df80*/  IMAD.MOV R15, RZ, RZ, -R15 ;  /* 0x000000ffff0f7224 */ /* 0x000fe400078e0a0f */
[----:B------:R-:W-:Y:S01]  /*df90*/  @!P0 IMAD.IADD R20, R20, 0x1, -R0 ;  /* 0x0000000114148824 */ /* 0x000fe200078e0a00 */
[C---:B------:R-:W-:Y:S01]  /*dfa0*/  ISETP.GT.U32.AND P0, PT, R0.reuse, R16, PT ;  /* 0x000000100000720c */ /* 0x040fe20003f04070 */
[C---:B------:R-:W-:Y:S01]  /*dfb0*/  IMAD R6, R0.reuse, R15, R6 ;  /* 0x0000000f00067224 */ /* 0x040fe200078e0206 */
[----:B------:R-:W-:Y:S01]  /*dfc0*/  ISETP.GT.U32.AND P3, PT, R0, R11, PT ;  /* 0x0000000b0000720c */ /* 0x000fe20003f64070 */
[----:B------:R-:W-:Y:S01]  /*dfd0*/  @!P4 IMAD.IADD R9, R9, 0x1, -R0 ;  /* 0x000000010909c824 */ /* 0x000fe200078e0a00 */
[----:B------:R-:W-:Y:S01]  /*dfe0*/  IADD3 R15, R3, 0xf2, RZ ;  /* 0x000000f2030f7810 */ /* 0x000fe20007ffe0ff */
[----:B------:R-:W-:-:S02]  /*dff0*/  IMAD.MOV R18, RZ, RZ, -R18 ;  /* 0x000000ffff127224 */ /* 0x000fc400078e0a12 */
[----:B0-----:R-:W-:Y:S01]  /*e000*/  IMAD.MOV.U32 R2, RZ, RZ, R20 ;  /* 0x000000ffff027224 */ /* 0x001fe200078e0014 */
[C---:B------:R-:W-:Y:S01]  /*e010*/  ISETP.GT.U32.AND P4, PT, R0.reuse, R9, PT ;  /* 0x000000090000720c */ /* 0x040fe20003f84070 */
[----:B------:R-:W-:Y:S01]  /*e020*/  IMAD R7, R0, R18, R7 ;  /* 0x0000001200077224 */ /* 0x000fe200078e0207 */
[----:B------:R-:W-:Y:S01]  /*e030*/  IABS R20, R15 ;  /* 0x0000000f00147213 */ /* 0x000fe20000000000 */
[----:B------:R-:W-:Y:S02]  /*e040*/  @!P6 IMAD.MOV R2, RZ, RZ, -R2 ;  /* 0x000000ffff02e224 */ /* 0x000fe400078e0a02 */
[--C-:B------:R-:W-:Y:S01]  /*e050*/  @!P0 IMAD.IADD R16, R16, 0x1, -R0.reuse ;  /* 0x0000000110108824 */ /* 0x100fe200078e0a00 */
[----:B------:R-:W-:Y:S01]  /*e060*/  ISETP.GE.AND P0, PT, R21, RZ, PT ;  /* 0x000000ff1500720c */ /* 0x000fe20003f06270 */
[--C-:B------:R-:W-:Y:S01]  /*e070*/  @!P3 IMAD.IADD R11, R11, 0x1, -R0.reuse ;  /* 0x000000010b0bb824 */ /* 0x100fe200078e0a00 */
[C---:B------:R-:W-:Y:S01]  /*e080*/  ISETP.GT.U32.AND P3, PT, R0.reuse, R7, PT ;  /* 0x000000070000720c */ /* 0x040fe20003f64070 */
[----:B------:R-:W-:Y:S01]  /*e090*/  IMAD.HI.U32 R19, R13, R14, RZ ;  /* 0x0000000e0d137227 */ /* 0x000fe200078e00ff */
[C---:B------:R-:W-:Y:S01]  /*e0a0*/  ISETP.GT.U32.AND P6, PT, R0.reuse, R16, PT ;  /* 0x000000100000720c */ /* 0x040fe20003fc4070 */
[----:B------:R0:W-:Y:S02]  /*e0b0*/  STL [R1+0x3e4], R2 ;  /* 0x0003e40201007387 */ /* 0x0001e40000100800 */
[----:B------:R-:W-:Y:S01]  /*e0c0*/  @!P4 IMAD.IADD R9, R9, 0x1, -R0 ;  /* 0x000000010909c824 */ /* 0x000fe200078e0a00 */
[----:B------:R-:W-:Y:S01]  /*e0d0*/  ISETP.GT.U32.AND P4, PT, R0, R6, PT ;  /* 0x000000060000720c */ /* 0x000fe20003f84070 */
[----:B------:R-:W-:-:S04]  /*e0e0*/  IMAD.HI.U32 R18, R13, R8, RZ ;  /* 0x000000080d127227 */ /* 0x000fc800078e00ff */
[----:B------:R-:W-:Y:S02]  /*e0f0*/  IMAD.MOV R19, RZ, RZ, -R19 ;  /* 0x000000ffff137224 */ /* 0x000fe400078e0a13 */
[----:B0-----:R-:W-:Y:S02]  /*e100*/  IMAD.MOV.U32 R2, RZ, RZ, R11 ;  /* 0x000000ffff027224 */ /* 0x001fe400078e000b */
[----:B------:R-:W-:-:S04]  /*e110*/  IMAD.HI.U32 R11, R13, R20, RZ ;  /* 0x000000140d0b7227 */ /* 0x000fc800078e00ff */
[----:B------:R-:W-:Y:S02]  /*e120*/  @!P4 IMAD.IADD R6, R6, 0x1, -R0 ;  /* 0x000000010606c824 */ /* 0x000fe400078e0a00 */
[----:B------:R-:W-:Y:S02]  /*e130*/  @!P1 IMAD.MOV R2, RZ, RZ, -R2 ;  /* 0x000000ffff029224 */ /* 0x000fe400078e0a02 */
[----:B------:R-:W-:Y:S01]  /*e140*/  @!P3 IMAD.IADD R7, R7, 0x1, -R0 ;  /* 0x000000010707b824 */ /* 0x000fe200078e0a00 */
[C---:B------:R-:W-:Y:S01]  /*e150*/  ISETP.GT.U32.AND P4, PT, R0.reuse, R6, PT ;  /* 0x000000060000720c */ /* 0x040fe20003f84070 */
[----:B------:R-:W-:Y:S01]  /*e160*/  IMAD.MOV R18, RZ, RZ, -R18 ;  /* 0x000000ffff127224 */ /* 0x000fe200078e0a12 */
[----:B------:R0:W-:Y:S01]  /*e170*/  STL [R1+0x3e0], R2 ;  /* 0x0003e00201007387 */ /* 0x0001e20000100800 */
[C---:B------:R-:W-:Y:S01]  /*e180*/  IMAD R14, R0.reuse, R19, R14 ;  /* 0x00000013000e7224 */ /* 0x040fe200078e020e */
[----:B------:R-:W-:Y:S01]  /*e190*/  ISETP.GT.U32.AND P1, PT, R0, R7, PT ;  /* 0x000000070000720c */ /* 0x000fe20003f24070 */
[----:B------:R-:W-:Y:S01]  /*e1a0*/  @!P6 IMAD.IADD R16, R16, 0x1, -R0 ;  /* 0x000000011010e824 */ /* 0x000fe200078e0a00 */
[----:B------:R-:W-:Y:S01]  /*e1b0*/  ISETP.GE.AND P3, PT, R17, RZ, PT ;  /* 0x000000ff1100720c */ /* 0x000fe20003f66270 */
[----:B------:R-:W-:Y:S01]  /*e1c0*/  IMAD.MOV R11, RZ, RZ, -R11 ;  /* 0x000000ffff0b7224 */ /* 0x000fe200078e0a0b */
[C---:B------:R-:W-:Y:S01]  /*e1d0*/  ISETP.GT.U32.AND P6, PT, R0.reuse, R14, PT ;  /* 0x0000000e0000720c */ /* 0x040fe20003fc4070 */
[----:B------:R-:W-:-:S02]  /*e1e0*/  IMAD R8, R0, R18, R8 ;  /* 0x0000001200087224 */ /* 0x000fc400078e0208 */
[----:B------:R-:W-:Y:S02]  /*e1f0*/  IMAD R20, R0, R11, R20 ;  /* 0x0000000b00147224 */ /* 0x000fe400078e0214 */
[----:B0-----:R-:W-:Y:S01]  /*e200*/  IMAD.MOV.U32 R2, RZ, RZ, R16 ;  /* 0x000000ffff027224 */ /* 0x001fe200078e0010 */
[C---:B------:R-:W-:Y:S01]  /*e210*/  IADD3 R16, R3.reuse, 0xf1, RZ ;  /* 0x000000f103107810 */ /* 0x040fe20007ffe0ff */
[----:B------:R-:W-:Y:S01]  /*e220*/  @!P4 IMAD.IADD R6, R6, 0x1, -R0 ;  /* 0x000000010606c824 */ /* 0x000fe200078e0a00 */
[C---:B------:R-:W-:Y:S01]  /*e230*/  ISETP.GT.U32.AND P4, PT, R0.reuse, R20, PT ;  /* 0x000000140000720c */ /* 0x040fe20003f84070 */
[----:B------:R-:W-:Y:S01]  /*e240*/  @!P2 IMAD.MOV R2, RZ, RZ, -R2 ;  /* 0x000000ffff02a224 */ /* 0x000fe200078e0a02 */
[----:B------:R-:W-:Y:S01]  /*e250*/  ISETP.GT.U32.AND P2, PT, R0, R8, PT ;  /* 0x000000080000720c */ /* 0x000fe20003f44070 */
[----:B------:R-:W-:Y:S01]  /*e260*/  IMAD.MOV.U32 R4, RZ, RZ, R9 ;  /* 0x000000ffff047224 */ /* 0x000fe200078e0009 */
[----:B------:R-:W-:Y:S01]  /*e270*/  IADD3 R9, R3, 0xef, RZ ;  /* 0x000000ef03097810 */ /* 0x000fe20007ffe0ff */
[----:B------:R-:W-:Y:S01]  /*e280*/  @!P1 IMAD.IADD R7, R7, 0x1, -R0 ;  /* 0x0000000107079824 */ /* 0x000fe200078e0a00 */
[----:B------:R-:W-:Y:S01]  /*e290*/  ISETP.GE.AND P1, PT, R12, RZ, PT ;  /* 0x000000ff0c00720c */ /* 0x000fe20003f26270 */
[----:B------:R-:W-:Y:S01]  /*e2a0*/  @!P5 IMAD.MOV R4, RZ, RZ, -R4 ;  /* 0x000000ffff04d224 */ /* 0x000fe200078e0a04 */
[----:B------:R-:W-:Y:S01]  /*e2b0*/  ISETP.GE.AND P5, PT, R10, RZ, PT ;  /* 0x000000ff0a00720c */ /* 0x000fe20003fa6270 */
[----:B------:R-:W-:Y:S01]  /*e2c0*/  @!P6 IMAD.IADD R14, R14, 0x1, -R0 ;  /* 0x000000010e0ee824 */ /* 0x000fe200078e0a00 */
[----:B------:R-:W-:-:S02]  /*e2d0*/  IABS R10, R16 ;  /* 0x00000010000a7213 */ /* 0x000fc40000000000 */
[----:B------:R-:W-:Y:S01]  /*e2e0*/  IADD3 R12, R3, 0xf0, RZ ;  /* 0x000000f0030c7810 */ /* 0x000fe20007ffe0ff */
[----:B------:R-:W-:Y:S01]  /*e2f0*/  STL [R1+0x3dc], R4 ;  /* 0x0003dc0401007387 */ /* 0x000fe20000100800 */
[--C-:B------:R-:W-:Y:S01]  /*e300*/  @!P4 IMAD.IADD R20, R20, 0x1, -R0.reuse ;  /* 0x000000011414c824 */ /* 0x100fe200078e0a00 */
[----:B------:R-:W-:Y:S01]  /*e310*/  ISETP.GE.AND P6, PT, R15, RZ, PT ;  /* 0x000000ff0f00720c */ /* 0x000fe20003fc6270 */
[----:B------:R-:W-:Y:S01]  /*e320*/  @!P2 IMAD.IADD R8, R8, 0x1, -R0 ;  /* 0x000000010808a824 */ /* 0x000fe200078e0a00 */
[----:B------:R0:W-:Y:S01]  /*e330*/  STL [R1+0x3d8], R2 ;  /* 0x0003d80201007387 */ /* 0x0001e20000100800 */
[----:B------:R-:W-:Y:S01]  /*e340*/  IABS R11, R12 ;  /* 0x0000000c000b7213 */ /* 0x000fe20000000000 */
[C---:B------:R-:W-:Y:S01]  /*e350*/  IMAD.HI.U32 R15, R13.reuse, R10, RZ ;  /* 0x0000000a0d0f7227 */ /* 0x040fe200078e00ff */
[C---:B------:R-:W-:Y:S02]  /*e360*/  ISETP.GT.U32.AND P2, PT, R0.reuse, R14, PT ;  /* 0x0000000e0000720c */ /* 0x040fe40003f44070 */
[----:B------:R-:W-:Y:S01]  /*e370*/  ISETP.GT.U32.AND P4, PT, R0, R8, PT ;  /* 0x000000080000720c */ /* 0x000fe20003f84070 */
[----:B------:R-:W-:-:S04]  /*e380*/  IMAD.HI.U32 R17, R13, R11, RZ ;  /* 0x0000000b0d117227 */ /* 0x000fc800078e00ff */
[----:B0-----:R-:W-:Y:S02]  /*e390*/  IMAD.MOV.U32 R2, RZ, RZ, R7 ;  /* 0x000000ffff027224 */ /* 0x001fe400078e0007 */
[----:B------:R-:W-:Y:S01]  /*e3a0*/  IMAD.MOV R7, RZ, RZ, -R15 ;  /* 0x000000ffff077224 */ /* 0x000fe200078e0a0f */
[----:B------:R-:W-:Y:S01]  /*e3b0*/  IADD3 R15, R3, 0xee, RZ ;  /* 0x000000ee030f7810 */ /* 0x000fe20007ffe0ff */
[----:B------:R-:W-:Y:S01]  /*e3c0*/  @!P0 IMAD.MOV R2, RZ, RZ, -R2 ;  /* 0x000000ffff028224 */ /* 0x000fe200078e0a02 */
[C---:B------:R-:W-:Y:S01]  /*e3d0*/  ISETP.GT.U32.AND P0, PT, R0.reuse, R20, PT ;  /* 0x000000140000720c */ /* 0x040fe20003f04070 */
[----:B------:R-:W-:Y:S01]  /*e3e0*/  IMAD R10, R0, R7, R10 ;  /* 0x00000007000a7224 */ /* 0x000fe200078e020a */
[----:B------:R-:W-:Y:S01]  /*e3f0*/  IABS R7, R9 ;  /* 0x0000000900077213 */ /* 0x000fe20000000000 */
[----:B------:R-:W-:Y:S01]  /*e400*/  IMAD.MOV R17, RZ, RZ, -R17 ;  /* 0x000000ffff117224 */ /* 0x000fe200078e0a11 */
[----:B------:R-:W-:Y:S01]  /*e410*/  IABS R21, R15 ;  /* 0x0000000f00157213 */ /* 0x000fe20000000000 */
[----:B------:R-:W-:Y:S01]  /*e420*/  @!P2 IMAD.IADD R14, R14, 0x1, -R0 ;  /* 0x000000010e0ea824 */ /* 0x000fe200078e0a00 */
[C---:B------:R-:W-:Y:S01]  /*e430*/  ISETP.GT.U32.AND P2, PT, R0.reuse, R10, PT ;  /* 0x0000000a0000720c */ /* 0x040fe20003f44070 */
[----:B------:R-:W-:Y:S01]  /*e440*/  IMAD R11, R0, R17, R11 ;  /* 0x00000011000b7224 */ /* 0x000fe200078e020b */
[----:B------:R0:W-:Y:S01]  /*e450*/  STL [R1+0x3d4], R2 ;  /* 0x0003d40201007387 */ /* 0x0001e20000100800 */
[----:B------:R-:W-:-:S04]  /*e460*/  IMAD.HI.U32 R18, R13, R7, RZ ;  /* 0x000000070d127227 */ /* 0x000fc800078e00ff */
[----:B------:R-:W-:Y:S01]  /*e470*/  @!P0 IMAD.IADD R20, R20, 0x1, -R0 ;  /* 0x0000000114148824 */ /* 0x000fe200078e0a00 */
[----:B------:R-:W-:Y:S01]  /*e480*/  ISETP.GT.U32.AND P0, PT, R0, R11, PT ;  /* 0x0000000b0000720c */ /* 0x000fe20003f04070 */
[----:B------:R-:W-:Y:S02]  /*e490*/  IMAD.MOV R18, RZ, RZ, -R18 ;  /* 0x000000ffff127224 */ /* 0x000fe400078e0a12 */
[----:B------:R-:W-:Y:S02]  /*e4a0*/  IMAD.MOV.U32 R4, RZ, RZ, R6 ;  /* 0x000000ffff047224 */ /* 0x000fe400078e0006 */
[--C-:B------:R-:W-:Y:S01]  /*e4b0*/  @!P2 IMAD.IADD R10, R10, 0x1, -R0.reuse ;  /* 0x000000010a0aa824 */ /* 0x100fe200078e0a00 */
[----:B------:R-:W-:Y:S01]  /*e4c0*/  ISETP.GE.AND P2, PT, R12, RZ, PT ;  /* 0x000000ff0c00720c */ /* 0x000fe20003f46270 */
[----:B------:R-:W-:Y:S01]  /*e4d0*/  @!P4 IMAD.IADD R8, R8, 0x1, -R0 ;  /* 0x000000010808c824 */ /* 0x000fe200078e0a00 */
[----:B------:R-:W-:Y:S01]  /*e4e0*/  ISETP.GE.AND P4, PT, R16, RZ, PT ;  /* 0x000000ff1000720c */ /* 0x000fe20003f86270 */
[----:B------:R-:W-:Y:S01]  /*e4f0*/  IMAD.HI.U32 R17, R13, R21, RZ ;  /* 0x000000150d117227 */ /* 0x000fe200078e00ff */
[----:B------:R-:W-:-:S02]  /*e500*/  IADD3 R16, R3, 0xed, RZ ;  /* 0x000000ed03107810 */ /* 0x000fc40007ffe0ff */
[----:B------:R-:W-:Y:S01]  /*e510*/  IADD3 R12, R3, 0xec, RZ ;  /* 0x000000ec030c7810 */ /* 0x000fe20007ffe0ff */
[C---:B------:R-:W-:Y:S01]  /*e520*/  IMAD R7, R0.reuse, R18, R7 ;  /* 0x0000001200077224 */ /* 0x040fe200078e0207 */
[----:B------:R-:W-:Y:S01]  /*e530*/  IABS R18, R16 ;  /* 0x0000001000127213 */ /* 0x000fe20000000000 */
[----:B------:R-:W-:Y:S01]  /*e540*/  @!P0 IMAD.IADD R11, R11, 0x1, -R0 ;  /* 0x000000010b0b8824 */ /* 0x000fe200078e0a00 */
[C---:B------:R-:W-:Y:S01]  /*e550*/  ISETP.GT.U32.AND P0, PT, R0.reuse, R10, PT ;  /* 0x0000000a0000720c */ /* 0x040fe20003f04070 */
[----:B0-----:R-:W-:Y:S02]  /*e560*/  IMAD.MOV.U32 R2, RZ, RZ, R14 ;  /* 0x000000ffff027224 */ /* 0x001fe400078e000e */
[----:B------:R-:W-:Y:S01]  /*e570*/  @!P3 IMAD.MOV R4, RZ, RZ, -R4 ;  /* 0x000000ffff04b224 */ /* 0x000fe200078e0a04 */
[C---:B------:R-:W-:Y:S01]  /*e580*/  ISETP.GT.U32.AND P3, PT, R0.reuse, R11, PT ;  /* 0x0000000b0000720c */ /* 0x040fe20003f64070 */
[----:B------:R-:W-:Y:S02]  /*e590*/  IMAD.MOV R17, RZ, RZ, -R17 ;  /* 0x000000ffff117224 */ /* 0x000fe400078e0a11 */
[----:B------:R-:W-:Y:S01]  /*e5a0*/  @!P5 IMAD.MOV R2, RZ, RZ, -R2 ;  /* 0x000000ffff02d224 */ /* 0x000fe200078e0a02 */
[C---:B------:R-:W-:Y:S01]  /*e5b0*/  ISETP.GT.U32.AND P5, PT, R0.reuse, R7, PT ;  /* 0x000000070000720c */ /* 0x040fe20003fa4070 */
[----:B------:R-:W-:Y:S01]  /*e5c0*/  IMAD R21, R0, R17, R21 ;  /* 0x0000001100157224 */ /* 0x000fe200078e0215 */
[----:B------:R0:W-:Y:S01]  /*e5d0*/  STL [R1+0x3d0], R4 ;  /* 0x0003d00401007387 */ /* 0x0001e20000100800 */
[----:B------:R-:W-:Y:S01]  /*e5e0*/  IABS R17, R12 ;  /* 0x0000000c00117213 */ /* 0x000fe20000000000 */
[----:B------:R-:W-:-:S02]  /*e5f0*/  IMAD.HI.U32 R6, R13, R18, RZ ;  /* 0x000000120d067227 */ /* 0x000fc400078e00ff */
[----:B------:R1:W-:Y:S02]  /*e600*/  STL [R1+0x3cc], R2 ;  /* 0x0003cc0201007387 */ /* 0x0003e40000100800 */
[----:B------:R-:W-:Y:S01]  /*e610*/  @!P0 IMAD.IADD R10, R10, 0x1, -R0 ;  /* 0x000000010a0a8824 */ /* 0x000fe200078e0a00 */
[----:B------:R-:W-:Y:S01]  /*e620*/  ISETP.GE.AND P0, PT, R15, RZ, PT ;  /* 0x000000ff0f00720c */ /* 0x000fe20003f06270 */
[----:B------:R-:W-:Y:S01]  /*e630*/  IMAD.MOV R6, RZ, RZ, -R6 ;  /* 0x000000ffff067224 */ /* 0x000fe200078e0a06 */
[----:B------:R-:W-:Y:S01]  /*e640*/  IADD3 R15, R3, 0xeb, RZ ;  /* 0x000000eb030f7810 */ /* 0x000fe20007ffe0ff */
[----:B0-----:R-:W-:Y:S02]  /*e650*/  IMAD.MOV.U32 R4, RZ, RZ, R8 ;  /* 0x000000ffff047224 */ /* 0x001fe400078e0008 */
[----:B------:R-:W-:Y:S01]  /*e660*/  IMAD.HI.U32 R8, R13, R17, RZ ;  /* 0x000000110d087227 */ /* 0x000fe200078e00ff */
[----:B------:R-:W-:-:S03]  /*e670*/  IABS R14, R15 ;  /* 0x0000000f000e7213 */ /* 0x000fc60000000000 */
[----:B-1----:R-:W-:Y:S02]  /*e680*/  IMAD.MOV.U32 R2, RZ, RZ, R20 ;  /* 0x000000ffff027224 */ /* 0x002fe400078e0014 */
[----:B------:R-:W-:Y:S01]  /*e690*/  @!P1 IMAD.MOV R4, RZ, RZ, -R4 ;  /* 0x000000ffff049224 */ /* 0x000fe200078e0a04 */
[----:B------:R-:W-:Y:S01]  /*e6a0*/  ISETP.GT.U32.AND P1, PT, R0, R21, PT ;  /* 0x000000150000720c */ /* 0x000fe20003f24070 */
[----:B------:R-:W-:Y:S01]  /*e6b0*/  @!P6 IMAD.MOV R2, RZ, RZ, -R2 ;  /* 0x000000ffff02e224 */ /* 0x000fe200078e0a02 */
[----:B------:R-:W-:Y:S01]  /*e6c0*/  ISETP.GE.AND P6, PT, R9, RZ, PT ;  /* 0x000000ff0900720c */ /* 0x000fe20003fc6270 */
[----:B------:R-:W-:Y:S01]  /*e6d0*/  IMAD.MOV R9, RZ, RZ, -R8 ;  /* 0x000000ffff097224 */ /* 0x000fe200078e0a08 */
[----:B------:R0:W-:Y:S01]  /*e6e0*/  STL [R1+0x3c8], R4 ;  /* 0x0003c80401007387 */ /* 0x0001e20000100800 */
[--C-:B------:R-:W-:Y:S01]  /*e6f0*/  @!P3 IMAD.IADD R11, R11, 0x1, -R0.reuse ;  /* 0x000000010b0bb824 */ /* 0x100fe200078e0a00 */
[----:B------:R-:W-:Y:S01]  /*e700*/  ISETP.GE.AND P3, PT, R16, RZ, PT ;  /* 0x000000ff1000720c */ /* 0x000fe20003f66270 */
[----:B------:R-:W-:Y:S01]  /*e710*/  @!P5 IMAD.IADD R7, R7, 0x1, -R0 ;  /* 0x000000010707d824 */ /* 0x000fe200078e0a00 */
[----:B------:R1:W-:Y:S01]  /*e720*/  STL [R1+0x3c4], R2 ;  /* 0x0003c40201007387 */ /* 0x0003e20000100800 */
[C---:B------:R-:W-:Y:S01]  /*e730*/  IMAD R8, R0.reuse, R6, R18 ;  /* 0x0000000600087224 */ /* 0x040fe200078e0212 */
[----:B------:R-:W-:Y:S01]  /*e740*/  IADD3 R6, R3, 0xea, RZ ;  /* 0x000000ea03067810 */ /* 0x000fe20007ffe0ff */
[C---:B------:R-:W-:Y:S01]  /*e750*/  IMAD R9, R0.reuse, R9, R17 ;  /* 0x0000000900097224 */ /* 0x040fe200078e0211 */
[C---:B------:R-:W-:Y:S01]  /*e760*/  ISETP.GT.U32.AND P5, PT, R0.reuse, R7, PT ;  /* 0x000000070000720c */ /* 0x040fe20003fa4070 */
[----:B------:R-:W-:Y:S01]  /*e770*/  @!P1 IMAD.IADD R21, R21, 0x1, -R0 ;  /* 0x0000000115159824 */ /* 0x000fe200078e0a00 */
[C---:B------:R-:W-:Y:S01]  /*e780*/  IADD3 R17, R3.reuse, 0xe7, RZ ;  /* 0x000000e703117810 */ /* 0x040fe20007ffe0ff */
[----:B0-----:R-:W-:Y:S01]  /*e790*/  IMAD.MOV.U32 R4, RZ, RZ, R10 ;  /* 0x000000ffff047224 */ /* 0x001fe200078e000a */
[----:B------:R-:W-:Y:S01]  /*e7a0*/  IADD3 R10, R3, 0xe9, RZ ;  /* 0x000000e9030a7810 */ /* 0x000fe20007ffe0ff */
[----:B-1----:R-:W-:Y:S01]  /*e7b0*/  IMAD.MOV.U32 R2, RZ, RZ, R11 ;  /* 0x000000ffff027224 */ /* 0x002fe200078e000b */
[----:B------:R-:W-:Y:S01]  /*e7c0*/  IABS R11, R6 ;  /* 0x00000006000b7213 */ /* 0x000fe20000000000 */
[----:B------:R-:W-:Y:S01]  /*e7d0*/  @!P4 IMAD.MOV R4, RZ, RZ, -R4 ;  /* 0x000000ffff04c224 */ /* 0x000fe200078e0a04 */
[C---:B------:R-:W-:Y:S01]  /*e7e0*/  ISETP.GT.U32.AND P4, PT, R0.reuse, R8, PT ;  /* 0x000000080000720c */ /* 0x040fe20003f84070 */
[----:B------:R-:W-:Y:S01]  /*e7f0*/  @!P2 IMAD.MOV R2, RZ, RZ, -R2 ;  /* 0x000000ffff02a224 */ /* 0x000fe200078e0a02 */
[C---:B------:R-:W-:Y:S01]  /*e800*/  ISETP.GT.U32.AND P2, PT, R0.reuse, R9, PT ;  /* 0x000000090000720c */ /* 0x040fe20003f44070 */
[----:B------:R-:W-:Y:S01]  /*e810*/  IMAD.HI.U32 R16, R13, R11, RZ ;  /* 0x0000000b0d107227 */ /* 0x000fe200078e00ff */
[----:B------:R-:W-:Y:S01]  /*e820*/  STL [R1+0x3c0], R4 ;  /* 0x0003c00401007387 */ /* 0x000fe20000100800 */
[----:B------:R-:W-:-:S02]  /*e830*/  ISETP.GT.U32.AND P1, PT, R0, R21, PT ;  /* 0x000000150000720c */ /* 0x000fc40003f24070 */
[----:B------:R-:W-:Y:S01]  /*e840*/  @!P5 IMAD.IADD R7, R7, 0x1, -R0 ;  /* 0x000000010707d824 */ /* 0x000fe200078e0a00 */
[----:B------:R0:W-:Y:S01]  /*e850*/  STL [R1+0x3bc], R2 ;  /* 0x0003bc0201007387 */ /* 0x0001e20000100800 */
[----:B------:R-:W-:Y:S01]  /*e860*/  ISETP.GE.AND P5, PT, R12, RZ, PT ;  /* 0x000000ff0c00720c */ /* 0x000fe20003fa6270 */
[----:B------:R-:W-:Y:S01]  /*e870*/  IMAD.HI.U32 R12, R13, R14, RZ ;  /* 0x0000000e0d0c7227 */ /* 0x000fe200078e00ff */
[----:B------:R-:W-:-:S03]  /*e880*/  IABS R18, R17 ;  /* 0x0000001100127213 */ /* 0x000fc60000000000 */
[--C-:B------:R-:W-:Y:S02]  /*e890*/  @!P4 IMAD.IADD R8, R8, 0x1, -R0.reuse ;  /* 0x000000010808c824 */ /* 0x100fe400078e0a00 */
[----:B------:R-:W-:Y:S01]  /*e8a0*/  @!P2 IMAD.IADD R9, R9, 0x1, -R0 ;  /* 0x000000010909a824 */ /* 0x000fe200078e0a00 */
[----:B------:R-:W-:Y:S01]  /*e8b0*/  ISETP.GE.AND P2, PT, R6, RZ, PT ;  /* 0x000000ff0600720c */ /* 0x000fe20003f46270 */
[----:B0-----:R-:W-:Y:S01]  /*e8c0*/  IMAD.MOV.U32 R2, RZ, RZ, R7 ;  /* 0x000000ffff027224 */ /* 0x001fe200078e0007 */
[C---:B------:R-:W-:Y:S01]  /*e8d0*/  ISETP.GT.U32.AND P4, PT, R0.reuse, R8, PT ;  /* 0x000000080000720c */ /* 0x040fe20003f84070 */
[----:B------:R-:W-:Y:S01]  /*e8e0*/  IMAD.MOV R12, RZ, RZ, -R12 ;  /* 0x000000ffff0c7224 */ /* 0x000fe200078e0a0c */
[C---:B------:R-:W-:Y:S01]  /*e8f0*/  IADD3 R6, R3.reuse, 0xe6, RZ ;  /* 0x000000e603067810 */ /* 0x040fe20007ffe0ff */
[----:B------:R-:W-:Y:S01]  /*e900*/  @!P6 IMAD.MOV R2, RZ, RZ, -R2 ;  /* 0x000000ffff02e224 */ /* 0x000fe200078e0a02 */
[C---:B------:R-:W-:Y:S01]  /*e910*/  ISETP.GT.U32.AND P6, PT, R0.reuse, R9, PT ;  /* 0x000000090000720c */ /* 0x040fe20003fc4070 */
[----:B------:R-:W-:Y:S01]  /*e920*/  IMAD.MOV R7, RZ, RZ, -R16 ;  /* 0x000000ffff077224 */ /* 0x000fe200078e0a10 */
[----:B------:R-:W-:Y:S01]  /*e930*/  IADD3 R16, R3, 0xe8, RZ ;  /* 0x000000e803107810 */ /* 0x000fe20007ffe0ff */
[C---:B------:R-:W-:Y:S01]  /*e940*/  IMAD R12, R0.reuse, R12, R14 ;  /* 0x0000000c000c7224 */ /* 0x040fe200078e020e */
[----:B------:R0:W-:Y:S01]  /*e950*/  STL [R1+0x3b4], R2 ;  /* 0x0003b40201007387 */ /* 0x0001e20000100800 */
[----:B------:R-:W-:Y:S01]  /*e960*/  IMAD R7, R0, R7, R11 ;  /* 0x0000000700077224 */ /* 0x000fe200078e020b */
[----:B------:R-:W-:Y:S01]  /*e970*/  IABS R19, R16 ;  /* 0x0000001000137213 */ /* 0x000fe20000000000 */
[--C-:B------:R-:W-:Y:S01]  /*e980*/  @!P1 IMAD.IADD R21, R21, 0x1, -R0.reuse ;  /* 0x0000000115159824 */ /* 0x100fe200078e0a00 */
[----:B------:R-:W-:Y:S01]  /*e990*/  ISETP.GE.AND P1, PT, R15, RZ, PT ;  /* 0x000000ff0f00720c */ /* 0x000fe20003f26270 */
[----:B------:R-:W-:Y:S01]  /*e9a0*/  @!P4 IMAD.IADD R8, R8, 0x1, -R0 ;  /* 0x000000010808c824 */ /* 0x000fe200078e0a00 */
[----:B------:R-:W-:Y:S01]  /*e9b0*/  ISETP.GT.U32.AND P4, PT, R0, R12, PT ;  /* 0x0000000c0000720c */ /* 0x000fe20003f84070 */
[----:B------:R-:W-:Y:S01]  /*e9c0*/  IMAD.HI.U32 R22, R13, R19, RZ ;  /* 0x000000130d167227 */ /* 0x000fe200078e00ff */
[----:B------:R-:W-:-:S02]  /*e9d0*/  IABS R15, R10 ;  /* 0x0000000a000f7213 */ /* 0x000fc40000000000 */
[----:B------:R-:W-:Y:S01]  /*e9e0*/  IADD3 R14, R3, 0xe5, RZ ;  /* 0x000000e5030e7810 */ /* 0x000fe20007ffe0ff */
[----:B------:R-:W-:Y:S01]  /*e9f0*/  @!P6 IMAD.IADD R9, R9, 0x1, -R0 ;  /* 0x000000010909e824 */ /* 0x000fe200078e0a00 */
[----:B------:R-:W-:Y:S01]  /*ea00*/  ISETP.GT.U32.AND P6, PT, R0, R7, PT ;  /* 0x000000070000720c */ /* 0x000fe20003fc4070 */
[----:B------:R-:W-:-:S04]  /*ea10*/  IMAD.HI.U32 R11, R13, R15, RZ ;  /* 0x0000000f0d0b7227 */ /* 0x000fc800078e00ff */
[----:B0-----:R-:W-:Y:S02]  /*ea20*/  IMAD.MOV.U32 R2, RZ, RZ, R21 ;  /* 0x000000ffff027224 */ /* 0x001fe400078e0015 */
[----:B------:R-:W-:Y:S02]  /*ea30*/  @!P4 IMAD.IADD R12, R12, 0x1, -R0 ;  /* 0x000000010c0cc824 */ /* 0x000fe400078e0a00 */
[----:B------:R-:W-:Y:S02]  /*ea40*/  IMAD.MOV R11, RZ, RZ, -R11 ;  /* 0x000000ffff0b7224 */ /* 0x000fe400078e0a0b */
[----:B------:R-:W-:Y:S01]  /*ea50*/  @!P0 IMAD.MOV R2, RZ, RZ, -R2 ;  /* 0x000000ffff028224 */ /* 0x000fe200078e0a02 */
[----:B------:R-:W-:Y:S01]  /*ea60*/  ISETP.GE.AND P0, PT, R10, RZ, PT ;  /* 0x000000ff0a00720c */ /* 0x000fe20003f06270 */
[----:B------:R-:W-:Y:S01]  /*ea70*/  @!P6 IMAD.IADD R7, R7, 0x1, -R0 ;  /* 0x000000010707e824 */ /* 0x000fe200078e0a00 */
[C---:B------:R-:W-:Y:S01]  /*ea80*/  ISETP.GT.U32.AND P6, PT, R0.reuse, R12, PT ;  /* 0x0000000c0000720c */ /* 0x040fe20003fc4070 */
[C---:B------:R-:W-:Y:S01]  /*ea90*/  IMAD R15, R0.reuse, R11, R15 ;  /* 0x0000000b000f7224 */ /* 0x040fe200078e020f */
[----:B------:R-:W-:Y:S01]  /*eaa0*/  IABS R11, R6 ;  /* 0x00000006000b7213 */ /* 0x000fe20000000000 */
[----:B------:R-:W-:Y:S01]  /*eab0*/  IMAD.MOV R22, RZ, RZ, -R22 ;  /* 0x000000ffff167224 */ /* 0x000fe200078e0a16 */
[----:B------:R0:W-:Y:S01]  /*eac0*/  STL [R1+0x3b0], R2 ;  /* 0x0003b00201007387 */ /* 0x0001e20000100800 */
[----:B------:R-:W-:Y:S01]  /*ead0*/  IMAD.HI.U32 R20, R13, R18, RZ ;  /* 0x000000120d147227 */ /* 0x000fe200078e00ff */
[----:B------:R-:W-:-:S03]  /*eae0*/  ISETP.GT.U32.AND P4, PT, R0, R15, PT ;  /* 0x0000000f0000720c */ /* 0x000fc60003f84070 */
[----:B------:R-:W-:Y:S01]  /*eaf0*/  IMAD R10, R0, R22, R19 ;  /* 0x00000016000a7224 */ /* 0x000fe200078e0213 */
[----:B------:R-:W-:Y:S01]  /*eb00*/  IABS R19, R14 ;  /* 0x0000000e00137213 */ /* 0x000fe20000000000 */
[----:B------:R-:W-:Y:S02]  /*eb10*/  IMAD.MOV.U32 R21, RZ, RZ, R11 ;  /* 0x000000ffff157224 */ /* 0x000fe400078e000b */
[----:B------:R-:W-:Y:S02]  /*eb20*/  IMAD.MOV R20, RZ, RZ, -R20 ;  /* 0x000000ffff147224 */ /* 0x000fe400078e0a14 */
[----:B0-----:R-:W-:Y:S02]  /*eb30*/  IMAD.MOV.U32 R2, RZ, RZ, R8 ;  /* 0x000000ffff027224 */ /* 0x001fe400078e0008 */
[----:B------:R-:W-:Y:S01]  /*eb40*/  @!P6 IMAD.IADD R12, R12, 0x1, -R0 ;  /* 0x000000010c0ce824 */ /* 0x000fe200078e0a00 */
[C---:B------:R-:W-:Y:S01]  /*eb50*/  ISETP.GT.U32.AND P6, PT, R0.reuse, R10, PT ;  /* 0x0000000a0000720c */ /* 0x040fe20003fc4070 */
[----:B------:R-:W-:Y:S01]  /*eb60*/  @!P3 IMAD.MOV R2, RZ, RZ, -R2 ;  /* 0x000000ffff02b224 */ /* 0x000fe200078e0a02 */
[----:B------:R-:W-:Y:S01]  /*eb70*/  ISETP.GT.U32.AND P3, PT, R0, R7, PT ;  /* 0x000000070000720c */ /* 0x000fe20003f64070 */
[----:B------:R-:W-:-:S03]  /*eb80*/  IMAD.HI.U32 R8, R13, R21, RZ ;  /* 0x000000150d087227 */ /* 0x000fc600078e00ff */
[----:B------:R0:W-:Y:S01]  /*eb90*/  STL [R1+0x3ac], R2 ;  /* 0x0003ac0201007387 */ /* 0x0001e20000100800 */
[----:B------:R-:W-:Y:S01]  /*eba0*/  IMAD R11, R0, R20, R18 ;  /* 0x00000014000b7224 */ /* 0x000fe200078e0212 */
[----:B------:R-:W-:Y:S01]  /*ebb0*/  IADD3 R18, R3, 0xe4, RZ ;  /* 0x000000e403127810 */ /* 0x000fe20007ffe0ff */
[----:B------:R-:W-:Y:S02]  /*ebc0*/  IMAD.MOV.U32 R4, RZ, RZ, R9 ;  /* 0x000000ffff047224 */ /* 0x000fe400078e0009 */
[----:B------:R-:W-:-:S04]  /*ebd0*/  IMAD.HI.U32 R9, R13, R19, RZ ;  /* 0x000000130d097227 */ /* 0x000fc800078e00ff */
[----:B------:R-:W-:Y:S02]  /*ebe0*/  IMAD.MOV R8, RZ, RZ, -R8 ;  /* 0x000000ffff087224 */ /* 0x000fe400078e0a08 */
[----:B0-----:R-:W-:Y:S02]  /*ebf0*/  IMAD.MOV.U32 R2, RZ, RZ, R12 ;  /* 0x000000ffff027224 */ /* 0x001fe400078e000c */
[----:B------:R-:W-:Y:S02]  /*ec00*/  @!P4 IMAD.IADD R15, R15, 0x1, -R0 ;  /* 0x000000010f0fc824 */ /* 0x000fe400078e0a00 */
[----:B------:R-:W-:Y:S01]  /*ec10*/  @!P1 IMAD.MOV R2, RZ, RZ, -R2 ;  /* 0x000000ffff029224 */ /* 0x000fe200078e0a02 */
[C---:B------:R-:W-:Y:S01]  /*ec20*/  ISETP.GT.U32.AND P1, PT, R0.reuse, R11, PT ;  /* 0x0000000b0000720c */ /* 0x040fe20003f24070 */
[----:B------:R-:W-:Y:S01]  /*ec30*/  IMAD.MOV R12, RZ, RZ, -R9 ;  /* 0x000000ffff0c7224 */ /* 0x000fe200078e0a09 */
        /* <DEDUP_REMOVED lines=9> */
[----:B------:R-:W-:-:S02]  /*ecd0*/  ISETP.GE.AND P3, PT, R17, RZ, PT ;  /* 0x000000ff1100720c */ /* 0x000fc40003f66270 */
[--C-:B------:R-:W-:Y:S01]  /*ece0*/  @!P1 IMAD.IADD R11, R11, 0x1, -R0.reuse ;  /* 0x000000010b0b9824 */ /* 0x100fe200078e0a00 */
[----:B------:R1:W-:Y:S01]  /*ecf0*/  STL [R1+0x3a4], R2 ;  /* 0x0003a40201007387 */ /* 0x0003e20000100800 */
[--C-:B------:R-:W-:Y:S01]  /*ed00*/  @!P4 IMAD.IADD R15, R15, 0x1, -R0.reuse ;  /* 0x000000010f0fc824 */ /* 0x100fe200078e0a00 */
[----:B------:R-:W-:Y:S01]  /*ed10*/  ISETP.GE.AND P4, PT, R6, RZ, PT ;  /* 0x000000ff0600720c */ /* 0x000fe20003f86270 */
[C---:B------:R-:W-:Y:S01]  /*ed20*/  IMAD R6, R0.reuse, R12, R19 ;  /* 0x0000000c00067224 */ /* 0x040fe200078e0213 */
[C---:B------:R-:W-:Y:S02]  /*ed30*/  ISETP.GT.U32.AND P1, PT, R0.reuse, R11, PT ;  /* 0x0000000b0000720c */ /* 0x040fe40003f24070 */
[----:B------:R-:W-:Y:S01]  /*ed40*/  IABS R19, R18 ;  /* 0x0000001200137213 */ /* 0x000fe20000000000 */
[----:B------:R-:W-:Y:S01]  /*ed50*/  @!P6 IMAD.IADD R9, R9, 0x1, -R0 ;  /* 0x000000010909e824 */ /* 0x000fe200078e0a00 */
[----:B------:R-:W-:Y:S01]  /*ed60*/  IADD3 R12, R3, 0xe3, RZ ;  /* 0x000000e3030c7810 */ /* 0x000fe20007ffe0ff */
[----:B0-----:R-:W-:Y:S01]  /*ed70*/  IMAD.MOV.U32 R4, RZ, RZ, R15 ;  /* 0x000000ffff047224 */ /* 0x001fe200078e000f */
[----:B------:R-:W-:Y:S01]  /*ed80*/  IABS R16, R8 ;  /* 0x0000000800107213 */ /* 0x000fe20000000000 */
[----:B-1----:R-:W-:Y:S01]  /*ed90*/  IMAD.MOV.U32 R2, RZ, RZ, R7 ;  /* 0x000000ffff027224 */ /* 0x002fe200078e0007 */
[----:B------:R-:W-:Y:S01]  /*eda0*/  ISETP.GT.U32.AND P6, PT, R0, R9, PT ;  /* 0x000000090000720c */ /* 0x000fe20003fc4070 */
[----:B------:R-:W-:Y:S01]  /*edb0*/  IMAD.HI.U32 R21, R13, R19, RZ ;  /* 0x000000130d157227 */ /* 0x000fe200078e00ff */
[----:B------:R-:W-:-:S02]  /*edc0*/  IADD3 R7, R3, 0xe2, RZ ;  /* 0x000000e203077810 */ /* 0x000fc40007ffe0ff */
[----:B------:R-:W-:Y:S01]  /*edd0*/  IABS R20, R12 ;  /* 0x0000000c00147213 */ /* 0x000fe20000000000 */
[----:B------:R-:W-:Y:S01]  /*ede0*/  @!P2 IMAD.MOV R2, RZ, RZ, -R2 ;  /* 0x000000ffff02a224 */ /* 0x000fe200078e0a02 */
[----:B------:R-:W-:Y:S01]  /*edf0*/  ISETP.GT.U32.AND P2, PT, R0, R10, PT ;  /* 0x0000000a0000720c */ /* 0x000fe20003f44070 */
[----:B------:R-:W-:Y:S01]  /*ee00*/  IMAD.MOV R21, RZ, RZ, -R21 ;  /* 0x000000ffff157224 */ /* 0x000fe200078e0a15 */
[----:B------:R-:W-:Y:S01]  /*ee10*/  IABS R17, R7 ;  /* 0x0000000700117213 */ /* 0x000fe20000000000 */
[--C-:B------:R-:W-:Y:S01]  /*ee20*/  @!P1 IMAD.IADD R11, R11, 0x1, -R0.reuse ;  /* 0x000000010b0b9824 */ /* 0x100fe200078e0a00 */
[----:B------:R-:W-:Y:S01]  /*ee30*/  ISETP.GE.AND P1, PT, R14, RZ, PT ;  /* 0x000000ff0e00720c */ /* 0x000fe20003f26270 */
[C---:B------:R-:W-:Y:S01]  /*ee40*/  IMAD R14, R0.reuse, R21, R19 ;  /* 0x00000015000e7224 */ /* 0x040fe200078e0213 */
[----:B------:R0:W-:Y:S01]  /*ee50*/  STL [R1+0x3a0], R2 ;  /* 0x0003a00201007387 */ /* 0x0001e20000100800 */
[----:B------:R-:W-:Y:S02]  /*ee60*/  @!P6 IMAD.IADD R9, R9, 0x1, -R0 ;  /* 0x000000010909e824 */ /* 0x000fe400078e0a00 */
[----:B------:R-:W-:Y:S01]  /*ee70*/  IMAD.HI.U32 R22, R13, R17, RZ ;  /* 0x000000110d167227 */ /* 0x000fe200078e00ff */
[----:B------:R-:W-:-:S03]  /*ee80*/  ISETP.GT.U32.AND P6, PT, R0, R14, PT ;  /* 0x0000000e0000720c */ /* 0x000fc60003fc4070 */
[----:B------:R-:W-:Y:S01]  /*ee90*/  @!P2 IMAD.IADD R10, R10, 0x1, -R0 ;  /* 0x000000010a0aa824 */ /* 0x000fe200078e0a00 */
[----:B------:R-:W-:Y:S01]  /*eea0*/  ISETP.GT.U32.AND P2, PT, R0, R6, PT ;  /* 0x000000060000720c */ /* 0x000fe20003f44070 */
[----:B------:R-:W-:Y:S02]  /*eeb0*/  @!P0 IMAD.MOV R4, RZ, RZ, -R4 ;  /* 0x000000ffff048224 */ /* 0x000fe400078e0a04 */
[----:B------:R-:W-:Y:S02]  /*eec0*/  IMAD.MOV R22, RZ, RZ, -R22 ;  /* 0x000000ffff167224 */ /* 0x000fe400078e0a16 */
[----:B0-----:R-:W-:Y:S01]  /*eed0*/  IMAD.MOV.U32 R2, RZ, RZ, R10 ;  /* 0x000000ffff027224 */ /* 0x001fe200078e000a */
[----:B------:R0:W-:Y:S01]  /*eee0*/  STL [R1+0x39c], R4 ;  /* 0x00039c0401007387 */ /* 0x0001e20000100800 */
[----:B------:R-:W-:-:S04]  /*eef0*/  IMAD.HI.U32 R19, R13, R20, RZ ;  /* 0x000000140d137227 */ /* 0x000fc800078e00ff */
[----:B------:R-:W-:Y:S02]  /*ef00*/  IMAD R17, R0, R22, R17 ;  /* 0x0000001600117224 */ /* 0x000fe400078e0211 */
[----:B------:R-:W-:Y:S01]  /*ef10*/  @!P2 IMAD.IADD R6, R6, 0x1, -R0 ;  /* 0x000000010606a824 */ /* 0x000fe200078e0a00 */
[----:B------:R-:W-:Y:S01]  /*ef20*/  ISETP.GE.AND P2, PT, R18, RZ, PT ;  /* 0x000000ff1200720c */ /* 0x000fe20003f46270 */
[----:B------:R-:W-:Y:S01]  /*ef30*/  @!P5 IMAD.MOV R2, RZ, RZ, -R2 ;  /* 0x000000ffff02d224 */ /* 0x000fe200078e0a02 */
[----:B------:R-:W-:Y:S01]  /*ef40*/  IADD3 R18, R3, 0xe0, RZ ;  /* 0x000000e003127810 */ /* 0x000fe20007ffe0ff */
[----:B0-----:R-:W-:Y:S01]  /*ef50*/  IMAD.MOV.U32 R4, RZ, RZ, R11 ;  /* 0x000000ffff047224 */ /* 0x001fe200078e000b */
[----:B------:R-:W-:Y:S01]  /*ef60*/  ISETP.GT.U32.AND P0, PT, R0, R6, PT ;  /* 0x000000060000720c */ /* 0x000fe20003f04070 */
[----:B------:R-:W-:Y:S01]  /*ef70*/  IMAD.MOV R19, RZ, RZ, -R19 ;  /* 0x000000ffff137224 */ /* 0x000fe200078e0a13 */
[----:B------:R0:W-:Y:S01]  /*ef80*/  STL [R1+0x398], R2 ;  /* 0x0003980201007387 */ /* 0x0001e20000100800 */
[----:B------:R-:W-:Y:S01]  /*ef90*/  @!P6 IMAD.IADD R14, R14, 0x1, -R0 ;  /* 0x000000010e0ee824 */ /* 0x000fe200078e0a00 */
[----:B------:R-:W-:Y:S01]  /*efa0*/  IABS R15, R18 ;  /* 0x00000012000f7213 */ /* 0x000fe20000000000 */
[----:B------:R-:W-:Y:S01]  /*efb0*/  @!P3 IMAD.MOV R4, RZ, RZ, -R4 ;  /* 0x000000ffff04b224 */ /* 0x000fe200078e0a04 */
[C---:B------:R-:W-:Y:S01]  /*efc0*/  ISETP.GT.U32.AND P3, PT, R0.reuse, R17, PT ;  /* 0x000000110000720c */ /* 0x040fe20003f64070 */
[C---:B------:R-:W-:Y:S01]  /*efd0*/  IMAD R19, R0.reuse, R19, R20 ;  /* 0x0000001300137224 */ /* 0x040fe200078e0214 */
[C---:B------:R-:W-:Y:S01]  /*efe0*/  ISETP.GT.U32.AND P5, PT, R0.reuse, R14, PT ;  /* 0x0000000e0000720c */ /* 0x040fe20003fa4070 */
[----:B------:R-:W-:Y:S01]  /*eff0*/  IMAD.HI.U32 R21, R13, R16, RZ ;  /* 0x000000100d157227 */ /* 0x000fe200078e00ff */
[C---:B------:R-:W-:Y:S01]  /*f000*/  IADD3 R20, R3.reuse, 0xdf, RZ ;  /* 0x000000df03147810 */ /* 0x040fe20007ffe0ff */
[----:B------:R-:W-:Y:S01]  /*f010*/  STL [R1+0x394], R4 ;  /* 0x0003940401007387 */ /* 0x000fe20000100800 */
[----:B------:R-:W-:Y:S01]  /*f020*/  ISETP.GT.U32.AND P6, PT, R0, R19, PT ;  /* 0x000000130000720c */ /* 0x000fe20003fc4070 */
[----:B0-----:R-:W-:Y:S01]  /*f030*/  IMAD.MOV.U32 R2, RZ, RZ, R9 ;  /* 0x000000ffff027224 */ /* 0x001fe200078e0009 */
[----:B------:R-:W-:Y:S01]  /*f040*/  IABS R10, R20 ;  /* 0x00000014000a7213 */ /* 0x000fe20000000000 */
[----:B------:R-:W-:Y:S01]  /*f050*/  IMAD.MOV R21, RZ, RZ, -R21 ;  /* 0x000000ffff157224 */ /* 0x000fe200078e0a15 */
[C---:B------:R-:W-:Y:S01]  /*f060*/  IADD3 R11, R3.reuse, 0xde, RZ ;  /* 0x000000de030b7810 */ /* 0x040fe20007ffe0ff */
[----:B------:R-:W-:Y:S01]  /*f070*/  @!P4 IMAD.MOV R2, RZ, RZ, -R2 ;  /* 0x000000ffff02c224 */ /* 0x000fe200078e0a02 */
[----:B------:R-:W-:Y:S01]  /*f080*/  ISETP.GE.AND P4, PT, R12, RZ, PT ;  /* 0x000000ff0c00720c */ /* 0x000fe20003f86270 */
[----:B------:R-:W-:Y:S01]  /*f090*/  @!P0 IMAD.IADD R6, R6, 0x1, -R0 ;  /* 0x0000000106068824 */ /* 0x000fe200078e0a00 */
[----:B------:R-:W-:Y:S01]  /*f0a0*/  IADD3 R12, R3, 0xdc, RZ ;  /* 0x000000dc030c7810 */ /* 0x000fe20007ffe0ff */
[----:B------:R-:W-:Y:S01]  /*f0b0*/  IMAD R16, R0, R21, R16 ;  /* 0x0000001500107224 */ /* 0x000fe200078e0210 */
[----:B------:R0:W-:Y:S01]  /*f0c0*/  STL [R1+0x390], R2 ;  /* 0x0003900201007387 */ /* 0x0001e20000100800 */
[----:B------:R-:W-:-:S02]  /*f0d0*/  @!P3 IMAD.IADD R17, R17, 0x1, -R0 ;  /* 0x000000011111b824 */ /* 0x000fc400078e0a00 */
[----:B------:R-:W-:Y:S01]  /*f0e0*/  IMAD.HI.U32 R9, R13, R15, RZ ;  /* 0x0000000f0d097227 */ /* 0x000fe200078e00ff */
[----:B------:R-:W-:-:S03]  /*f0f0*/  ISETP.GT.U32.AND P0, PT, R0, R16, PT ;  /* 0x000000100000720c */ /* 0x000fc60003f04070 */
[----:B------:R-:W-:Y:S01]  /*f100*/  @!P5 IMAD.IADD R14, R14, 0x1, -R0 ;  /* 0x000000010e0ed824 */ /* 0x000fe200078e0a00 */
[----:B------:R-:W-:Y:S01]  /*f110*/  ISETP.GE.AND P5, PT, R7, RZ, PT ;  /* 0x000000ff0700720c */ /* 0x000fe20003fa6270 */
[----:B------:R-:W-:Y:S02]  /*f120*/  IMAD.MOV R9, RZ, RZ, -R9 ;  /* 0x000000ffff097224 */ /* 0x000fe400078e0a09 */
[----:B0-----:R-:W-:Y:S02]  /*f130*/  IMAD.MOV.U32 R2, RZ, RZ, R6 ;  /* 0x000000ffff027224 */ /* 0x001fe400078e0006 */
[----:B------:R-:W-:-:S04]  /*f140*/  IMAD.HI.U32 R7, R13, R10, RZ ;  /* 0x0000000a0d077227 */ /* 0x000fc800078e00ff */
[----:B------:R-:W-:Y:S01]  /*f150*/  @!P1 IMAD.MOV R2, RZ, RZ, -R2 ;  /* 0x000000ffff029224 */ /* 0x000fe200078e0a02 */
[----:B------:R-:W-:Y:S01]  /*f160*/  ISETP.GT.U32.AND P1, PT, R0, R17, PT ;  /* 0x000000110000720c */ /* 0x000fe20003f24070 */
[--C-:B------:R-:W-:Y:S01]  /*f170*/  @!P6 IMAD.IADD R19, R19, 0x1, -R0.reuse ;  /* 0x000000011313e824 */ /* 0x100fe200078e0a00 */
[----:B------:R-:W-:Y:S01]  /*f180*/  ISETP.GE.AND P6, PT, R8, RZ, PT ;  /* 0x000000ff0800720c */ /* 0x000fe20003fc6270 */
[C---:B------:R-:W-:Y:S01]  /*f190*/  IMAD R9, R0.reuse, R9, R15 ;  /* 0x0000000900097224 */ /* 0x040fe200078e020f */
[----:B------:R0:W-:Y:S01]  /*f1a0*/  STL [R1+0x38c], R2 ;  /* 0x00038c0201007387 */ /* 0x0001e20000100800 */
[----:B------:R-:W-:Y:S01]  /*f1b0*/  IMAD.MOV R7, RZ, RZ, -R7 ;  /* 0x000000ffff077224 */ /* 0x000fe200078e0a07 */
[----:B------:R-:W-:Y:S01]  /*f1c0*/  ISETP.GT.U32.AND P3, PT, R0, R19, PT ;  /* 0x000000130000720c */ /* 0x000fe20003f64070 */
[----:B------:R-:W-:Y:S01]  /*f1d0*/  @!P0 IMAD.IADD R16, R16, 0x1, -R0 ;  /* 0x0000000110108824 */ /* 0x000fe200078e0a00 */
[----:B------:R-:W-:Y:S01]  /*f1e0*/  IABS R8, R11 ;  /* 0x0000000b00087213 */ /* 0x000fe20000000000 */
[----:B------:R-:W-:Y:S01]  /*f1f0*/  IMAD R6, R0, R7, R10 ;  /* 0x0000000700067224 */ /* 0x000fe200078e020a */
[----:B------:R-:W-:-:S02]  /*f200*/  IADD3 R10, R3, 0xdd, RZ ;  /* 0x000000dd030a7810 */ /* 0x000fc40007ffe0ff */
[C---:B------:R-:W-:Y:S01]  /*f210*/  ISETP.GT.U32.AND P0, PT, R0.reuse, R16, PT ;  /* 0x000000100000720c */ /* 0x040fe20003f04070 */
[----:B------:R-:W-:Y:S01]  /*f220*/  @!P1 IMAD.IADD R17, R17, 0x1, -R0 ;  /* 0x0000000111119824 */ /* 0x000fe200078e0a00 */
[----:B------:R-:W-:Y:S01]  /*f230*/  ISETP.GT.U32.AND P1, PT, R0, R6, PT ;  /* 0x000000060000720c */ /* 0x000fe20003f24070 */
[----:B0-----:R-:W-:Y:S01]  /*f240*/  IMAD.MOV.U32 R2, RZ, RZ, R14 ;  /* 0x000000ffff027224 */ /* 0x001fe200078e000e */
[----:B------:R-:W-:Y:S01]  /*f250*/  IABS R7, R10 ;  /* 0x0000000a00077213 */ /* 0x000fe20000000000 */
[----:B------:R-:W-:-:S04]  /*f260*/  IMAD.HI.U32 R15, R13, R8, RZ ;  /* 0x000000080d0f7227 */ /* 0x000fc800078e00ff */
[----:B------:R-:W-:Y:S01]  /*f270*/  @!P2 IMAD.MOV R2, RZ, RZ, -R2 ;  /* 0x000000ffff02a224 */ /* 0x000fe200078e0a02 */
[----:B------:R-:W-:Y:S01]  /*f280*/  ISETP.GT.U32.AND P2, PT, R0, R9, PT ;  /* 0x000000090000720c */ /* 0x000fe20003f44070 */
[--C-:B------:R-:W-:Y:S01]  /*f290*/  @!P3 IMAD.IADD R19, R19, 0x1, -R0.reuse ;  /* 0x000000011313b824 */ /* 0x100fe200078e0a00 */
[----:B------:R-:W-:Y:S01]  /*f2a0*/  ISETP.GE.AND P3, PT, R18, RZ, PT ;  /* 0x000000ff1200720c */ /* 0x000fe20003f66270 */
[----:B------:R-:W-:Y:S01]  /*f2b0*/  IMAD.MOV R15, RZ, RZ, -R15 ;  /* 0x000000ffff0f7224 */ /* 0x000fe200078e0a0f */
[----:B------:R0:W-:Y:S01]  /*f2c0*/  STL [R1+0x388], R2 ;  /* 0x0003880201007387 */ /* 0x0001e20000100800 */
[----:B------:R-:W-:Y:S02]  /*f2d0*/  @!P1 IMAD.IADD R6, R6, 0x1, -R0 ;  /* 0x0000000106069824 */ /* 0x000fe400078e0a00 */
[----:B------:R-:W-:-:S04]  /*f2e0*/  IMAD.HI.U32 R14, R13, R7, RZ ;  /* 0x000000070d0e7227 */ /* 0x000fc800078e00ff */
[--C-:B------:R-:W-:Y:S01]  /*f2f0*/  @!P0 IMAD.IADD R16, R16, 0x1, -R0.reuse ;  /* 0x0000000110108824 */ /* 0x100fe200078e0a00 */
[----:B------:R-:W-:Y:S01]  /*f300*/  ISETP.GE.AND P0, PT, R20, RZ, PT ;  /* 0x000000ff1400720c */ /* 0x000fe20003f06270 */
[----:B------:R-:W-:Y:S01]  /*f310*/  @!P2 IMAD.IADD R9, R9, 0x1, -R0 ;  /* 0x000000010909a824 */ /* 0x000fe200078e0a00 */
[----:B------:R-:W-:Y:S01]  /*f320*/  ISETP.GE.AND P2, PT, R11, RZ, PT ;  /* 0x000000ff0b00720c */ /* 0x000fe20003f46270 */
[----:B0-----:R-:W-:Y:S01]  /*f330*/  IMAD.MOV.U32 R2, RZ, RZ, R19 ;  /* 0x000000ffff027224 */ /* 0x001fe200078e0013 */
[----:B------:R-:W-:Y:S01]  /*f340*/  IABS R11, R12 ;  /* 0x0000000c000b7213 */ /* 0x000fe20000000000 */
[C---:B------:R-:W-:Y:S01]  /*f350*/  IMAD R8, R0.reuse, R15, R8 ;  /* 0x0000000f00087224 */ /* 0x040fe200078e0208 */
[C---:B------:R-:W-:Y:S01]  /*f360*/  ISETP.GT.U32.AND P1, PT, R0.reuse, R9, PT ;  /* 0x000000090000720c */ /* 0x040fe20003f24070 */
[----:B------:R-:W-:Y:S01]  /*f370*/  @!P4 IMAD.MOV R2, RZ, RZ, -R2 ;  /* 0x000000ffff02c224 */ /* 0x000fe200078e0a02 */
[C---:B------:R-:W-:Y:S01]  /*f380*/  ISETP.GT.U32.AND P4, PT, R0.reuse, R6, PT ;  /* 0x000000060000720c */ /* 0x040fe20003f84070 */
[----:B------:R-:W-:Y:S01]  /*f390*/  IMAD.MOV.U32 R4, RZ, RZ, R17 ;  /* 0x000000ffff047224 */ /* 0x000fe200078e0011 */
[----:B------:R-:W-:Y:S01]  /*f3a0*/  IADD3 R19, R3, 0xd6, RZ ;  /* 0x000000d603137810 */ /* 0x000fe20007ffe0ff */
[----:B------:R-:W-:Y:S01]  /*f3b0*/  IMAD.MOV R14, RZ, RZ, -R14 ;  /* 0x000000ffff0e7224 */ /* 0x000fe200078e0a0e */
[----:B------:R0:W-:Y:S01]  /*f3c0*/  STL [R1+0x384], R2 ;  /* 0x0003840201007387 */ /* 0x0001e20000100800 */
[----:B------:R-:W-:Y:S01]  /*f3d0*/  @!P5 IMAD.MOV R4, RZ, RZ, -R4 ;  /* 0x000000ffff04d224 */ /* 0x000fe200078e0a04 */
[C---:B------:R-:W-:Y:S01]  /*f3e0*/  ISETP.GT.U32.AND P5, PT, R0.reuse, R8, PT ;  /* 0x000000080000720c */ /* 0x040fe20003fa4070 */
[----:B------:R-:W-:-:S02]  /*f3f0*/  IMAD R7, R0, R14, R7 ;  /* 0x0000000e00077224 */ /* 0x000fc400078e0207 */
[----:B------:R-:W-:Y:S01]  /*f400*/  IMAD.HI.U32 R14, R13, R11, RZ ;  /* 0x0000000b0d0e7227 */ /* 0x000fe200078e00ff */
[----:B------:R1:W-:Y:S03]  /*f410*/  STL [R1+0x380], R4 ;  /* 0x0003800401007387 */ /* 0x0003e60000100800 */
[----:B------:R-:W-:Y:S01]  /*f420*/  @!P1 IMAD.IADD R9, R9, 0x1, -R0 ;  /* 0x0000000109099824 */ /* 0x000fe200078e0a00 */
[----:B------:R-:W-:Y:S01]  /*f430*/  ISETP.GT.U32.AND P1, PT, R0, R7, PT ;  /* 0x000000070000720c */ /* 0x000fe20003f24070 */
[----:B0-----:R-:W-:Y:S02]  /*f440*/  IMAD.MOV.U32 R2, RZ, RZ, R16 ;  /* 0x000000ffff027224 */ /* 0x001fe400078e0010 */
[----:B------:R-:W-:Y:S01]  /*f450*/  @!P4 IMAD.IADD R6, R6, 0x1, -R0 ;  /* 0x000000010606c824 */ /* 0x000fe200078e0a00 */
[----:B------:R-:W-:Y:S01]  /*f460*/  ISETP.GE.AND P4, PT, R12, RZ, PT ;  /* 0x000000ff0c00720c */ /* 0x000fe20003f86270 */
[----:B------:R-:W-:Y:S01]  /*f470*/  @!P6 IMAD.MOV R2, RZ, RZ, -R2 ;  /* 0x000000ffff02e224 */ /* 0x000fe200078e0a02 */
[----:B------:R-:W-:Y:S01]  /*f480*/  ISETP.GE.AND P6, PT, R10, RZ, PT ;  /* 0x000000ff0a00720c */ /* 0x000fe20003fc6270 */
[----:B------:R-:W-:Y:S01]  /*f490*/  IMAD.MOV R10, RZ, RZ, -R14 ;  /* 0x000000ffff0a7224 */ /* 0x000fe200078e0a0e */
[C---:B------:R-:W-:Y:S01]  /*f4a0*/  IADD3 R14, R3.reuse, 0xdb, RZ ;  /* 0x000000db030e7810 */ /* 0x040fe20007ffe0ff */
[----:B-1----:R-:W-:Y:S01]  /*f4b0*/  IMAD.MOV.U32 R4, RZ, RZ, R9 ;  /* 0x000000ffff047224 */ /* 0x002fe200078e0009 */
[----:B------:R0:W-:Y:S01]  /*f4c0*/  STL [R1+0x368], R2 ;  /* 0x0003680201007387 */ /* 0x0001e20000100800 */
[----:B------:R-:W-:Y:S01]  /*f4d0*/  IMAD R10, R0, R10, R11 ;  /* 0x0000000a000a7224 */ /* 0x000fe200078e020b */
[----:B------:R-:W-:Y:S01]  /*f4e0*/  IABS R22, R14 ;  /* 0x0000000e00167213 */ /* 0x000fe20000000000 */
[----:B------:R-:W-:Y:S01]  /*f4f0*/  @!P5 IMAD.IADD R8, R8, 0x1, -R0 ;  /* 0x000000010808d824 */ /* 0x000fe200078e0a00 */
[----:B------:R-:W-:Y:S01]  /*f500*/  IADD3 R11, R3, 0xd9, RZ ;  /* 0x000000d9030b7810 */ /* 0x000fe20007ffe0ff */
[----:B------:R-:W-:Y:S01]  /*f510*/  @!P3 IMAD.MOV R4, RZ, RZ, -R4 ;  /* 0x000000ffff04b224 */ /* 0x000fe200078e0a04 */
[C---:B------:R-:W-:Y:S01]  /*f520*/  ISETP.GT.U32.AND P3, PT, R0.reuse, R10, PT ;  /* 0x0000000a0000720c */ /* 0x040fe20003f64070 */
[----:B------:R-:W-:Y:S01]  /*f530*/  @!P1 IMAD.IADD R7, R7, 0x1, -R0 ;  /* 0x0000000107079824 */ /* 0x000fe200078e0a00 */
[----:B------:R-:W-:Y:S01]  /*f540*/  ISETP.GT.U32.AND P5, PT, R0, R8, PT ;  /* 0x000000080000720c */ /* 0x000fe20003fa4070 */
[----:B0-----:R-:W-:Y:S01]  /*f550*/  IMAD.MOV.U32 R2, RZ, RZ, R6 ;  /* 0x000000ffff027224 */ /* 0x001fe200078e0006 */
[----:B------:R-:W-:Y:S01]  /*f560*/  IADD3 R12, R3, 0xda, RZ ;  /* 0x000000da030c7810 */ /* 0x000fe20007ffe0ff */
[----:B------:R0:W-:Y:S01]  /*f570*/  STL [R1+0x36c], R4 ;  /* 0x00036c0401007387 */ /* 0x0001e20000100800 */
[----:B------:R-:W-:Y:S01]  /*f580*/  IABS R15, R11 ;  /* 0x0000000b000f7213 */ /* 0x000fe20000000000 */
[----:B------:R-:W-:Y:S01]  /*f590*/  @!P0 IMAD.MOV R2, RZ, RZ, -R2 ;  /* 0x000000ffff028224 */ /* 0x000fe200078e0a02 */
[----:B------:R-:W-:Y:S01]  /*f5a0*/  ISETP.GE.AND P0, PT, R14, RZ, PT ;  /* 0x000000ff0e00720c */ /* 0x000fe20003f06270 */
[----:B------:R-:W-:Y:S01]  /*f5b0*/  IMAD.HI.U32 R14, R13, R22, RZ ;  /* 0x000000160d0e7227 */ /* 0x000fe200078e00ff */
[----:B------:R-:W-:-:S02]  /*f5c0*/  IABS R23, R12 ;  /* 0x0000000c00177213 */ /* 0x000fc40000000000 */
[----:B------:R-:W-:Y:S01]  /*f5d0*/  ISETP.GT.U32.AND P1, PT, R0, R7, PT ;  /* 0x000000070000720c */ /* 0x000fe20003f24070 */
[--C-:B------:R-:W-:Y:S01]  /*f5e0*/  @!P3 IMAD.IADD R10, R10, 0x1, -R0.reuse ;  /* 0x000000010a0ab824 */ /* 0x100fe200078e0a00 */
[----:B------:R1:W-:Y:S01]  /*f5f0*/  STL [R1+0x374], R2 ;  /* 0x0003740201007387 */ /* 0x0003e20000100800 */
[----:B------:R-:W-:Y:S01]  /*f600*/  @!P5 IMAD.IADD R8, R8, 0x1, -R0 ;  /* 0x000000010808d824 */ /* 0x000fe200078e0a00 */
[----:B------:R-:W-:Y:S01]  /*f610*/  ISETP.GE.AND P5, PT, R12, RZ, PT ;  /* 0x000000ff0c00720c */ /* 0x000fe20003fa6270 */
[----:B------:R-:W-:Y:S01]  /*f620*/  IMAD.MOV R14, RZ, RZ, -R14 ;  /* 0x000000ffff0e7224 */ /* 0x000fe200078e0a0e */
[----:B------:R-:W-:Y:S01]  /*f630*/  ISETP.GT.U32.AND P3, PT, R0, R10, PT ;  /* 0x0000000a0000720c */ /* 0x000fe20003f64070 */
[----:B------:R-:W-:Y:S02]  /*f640*/  IMAD.MOV.U32 R9, RZ, RZ, R15 ;  /* 0x000000ffff097224 */ /* 0x000fe400078e000f */
[----:B------:R-:W-:-:S04]  /*f650*/  IMAD.HI.U32 R15, R13, R23, RZ ;  /* 0x000000170d0f7227 */ /* 0x000fc800078e00ff */
[C---:B------:R-:W-:Y:S02]  /*f660*/  IMAD R22, R0.reuse, R14, R22 ;  /* 0x0000000e00167224 */ /* 0x040fe400078e0216 */
[----:B0-----:R-:W-:Y:S01]  /*f670*/  IMAD.MOV.U32 R4, RZ, RZ, R8 ;  /* 0x000000ffff047224 */ /* 0x001fe200078e0008 */
[----:B------:R-:W-:Y:S01]  /*f680*/  IABS R8, R19 ;  /* 0x0000001300087213 */ /* 0x000fe20000000000 */
[----:B------:R-:W-:Y:S01]  /*f690*/  IMAD.MOV R12, RZ, RZ, -R15 ;  /* 0x000000ffff0c7224 */ /* 0x000fe200078e0a0f */
[----:B------:R-:W-:Y:S01]  /*f6a0*/  IADD3 R15, R3, 0xd8, RZ ;  /* 0x000000d8030f7810 */ /* 0x000fe20007ffe0ff */
[----:B------:R-:W-:Y:S01]  /*f6b0*/  @!P2 IMAD.MOV R4, RZ, RZ, -R4 ;  /* 0x000000ffff04a224 */ /* 0x000fe200078e0a04 */
[C---:B------:R-:W-:Y:S01]  /*f6c0*/  ISETP.GT.U32.AND P2, PT, R0.reuse, R22, PT ;  /* 0x000000160000720c */ /* 0x040fe20003f44070 */
[----:B------:R-:W-:Y:S02]  /*f6d0*/  IMAD R23, R0, R12, R23 ;  /* 0x0000000c00177224 */ /* 0x000fe400078e0217 */
[--C-:B------:R-:W-:Y:S01]  /*f6e0*/  @!P3 IMAD.IADD R10, R10, 0x1, -R0.reuse ;  /* 0x000000010a0ab824 */ /* 0x100fe200078e0a00 */
[----:B------:R-:W-:Y:S01]  /*f6f0*/  STL [R1+0x378], R4 ;  /* 0x0003780401007387 */ /* 0x000fe20000100800 */
[----:B------:R-:W-:Y:S01]  /*f700*/  @!P1 IMAD.IADD R7, R7, 0x1, -R0 ;  /* 0x0000000107079824 */ /* 0x000fe200078e0a00 */
[----:B------:R-:W-:Y:S01]  /*f710*/  ISETP.GT.U32.AND P3, PT, R0, R23, PT ;  /* 0x000000170000720c */ /* 0x000fe20003f64070 */
[----:B------:R-:W-:Y:S01]  /*f720*/  IMAD.HI.U32 R6, R13, R9, RZ ;  /* 0x000000090d067227 */ /* 0x000fe200078e00ff */
[----:B------:R-:W-:-:S02]  /*f730*/  ISETP.GE.AND P1, PT, R11, RZ, PT ;  /* 0x000000ff0b00720c */ /* 0x000fc40003f26270 */
[C---:B------:R-:W-:Y:S01]  /*f740*/  IADD3 R11, R3.reuse, 0xd7, RZ ;  /* 0x000000d7030b7810 */ /* 0x040fe20007ffe0ff */
[----:B-1----:R-:W-:Y:S01]  /*f750*/  IMAD.MOV.U32 R2, RZ, RZ, R7 ;  /* 0x000000ffff027224 */ /* 0x002fe200078e0007 */
[----:B------:R-:W-:Y:S01]  /*f760*/  IADD3 R7, R3, 0xd5, RZ ;  /* 0x000000d503077810 */ /* 0x000fe20007ffe0ff */
[----:B------:R-:W-:Y:S01]  /*f770*/  @!P2 IMAD.IADD R22, R22, 0x1, -R0 ;  /* 0x000000011616a824 */ /* 0x000fe200078e0a00 */
[----:B------:R-:W-:Y:S01]  /*f780*/  IABS R14, R11 ;  /* 0x0000000b000e7213 */ /* 0x000fe20000000000 */
[----:B------:R-:W-:Y:S01]  /*f790*/  @!P6 IMAD.MOV R2, RZ, RZ, -R2 ;  /* 0x000000ffff02e224 */ /* 0x000fe200078e0a02 */
[----:B------:R-:W-:Y:S01]  /*f7a0*/  ISETP.GE.AND P6, PT, R15, RZ, PT ;  /* 0x000000ff0f00720c */ /* 0x000fe20003fc6270 */
[----:B------:R-:W-:Y:S01]  /*f7b0*/  IMAD.MOV R6, RZ, RZ, -R6 ;  /* 0x000000ffff067224 */ /* 0x000fe200078e0a06 */
[C---:B------:R-:W-:Y:S01]  /*f7c0*/  ISETP.GT.U32.AND P2, PT, R0.reuse, R22, PT ;  /* 0x000000160000720c */ /* 0x040fe20003f44070 */
[----:B------:R-:W-:Y:S01]  /*f7d0*/  @!P3 IMAD.IADD R23, R23, 0x1, -R0 ;  /* 0x000000011717b824 */ /* 0x000fe200078e0a00 */
[----:B------:R-:W-:Y:S01]  /*f7e0*/  IABS R15, R15 ;  /* 0x0000000f000f7213 */ /* 0x000fe20000000000 */
[----:B------:R0:W-:Y:S01]  /*f7f0*/  STL [R1+0x37c], R2 ;  /* 0x00037c0201007387 */ /* 0x0001e20000100800 */
[C---:B------:R-:W-:Y:S01]  /*f800*/  IMAD R6, R0.reuse, R6, R9 ;  /* 0x0000000600067224 */ /* 0x040fe200078e0209 */
[----:B------:R-:W-:Y:S01]  /*f810*/  IABS R18, R7 ;  /* 0x0000000700127213 */ /* 0x000fe20000000000 */
[----:B------:R-:W-:Y:S01]  /*f820*/  IMAD.HI.U32 R12, R13, R14, RZ ;  /* 0x0000000e0d0c7227 */ /* 0x000fe200078e00ff */
[----:B------:R-:W-:-:S03]  /*f830*/  ISETP.GT.U32.AND P3, PT, R0, R23, PT ;  /* 0x000000170000720c */ /* 0x000fc60003f64070 */
[----:B------:R-:W-:-:S04]  /*f840*/  IMAD.HI.U32 R16, R13, R15, RZ ;  /* 0x0000000f0d107227 */ /* 0x000fc800078e00ff */
[----:B0-----:R-:W-:Y:S02]  /*f850*/  IMAD.MOV.U32 R2, RZ, RZ, R10 ;  /* 0x000000ffff027224 */ /* 0x001fe400078e000a */
[----:B------:R-:W-:Y:S02]  /*f860*/  IMAD.MOV R16, RZ, RZ, -R16 ;  /* 0x000000ffff107224 */ /* 0x000fe400078e0a10 */
[----:B------:R-:W-:Y:S01]  /*f870*/  @!P4 IMAD.MOV R2, RZ, RZ, -R2 ;  /* 0x000000ffff02c224 */ /* 0x000fe200078e0a02 */
[----:B------:R-:W-:Y:S01]  /*f880*/  ISETP.GT.U32.AND P4, PT, R0, R6, PT ;  /* 0x000000060000720c */ /* 0x000fe20003f84070 */
[----:B------:R-:W-:Y:S01]  /*f890*/  @!P2 IMAD.IADD R22, R22, 0x1, -R0 ;  /* 0x000000011616a824 */ /* 0x000fe200078e0a00 */
[----:B------:R-:W-:Y:S01]  /*f8a0*/  ISETP.GE.AND P2, PT, R11, RZ, PT ;  /* 0x000000ff0b00720c */ /* 0x000fe20003f46270 */
[----:B------:R-:W-:Y:S01]  /*f8b0*/  IMAD.MOV R12, RZ, RZ, -R12 ;  /* 0x000000ffff0c7224 */ /* 0x000fe200078e0a0c */
[----:B------:R0:W-:Y:S01]  /*f8c0*/  STL [R1+0x370], R2 ;  /* 0x0003700201007387 */ /* 0x0001e20000100800 */
[C---:B------:R-:W-:Y:S01]  /*f8d0*/  IMAD R11, R0.reuse, R16, R15 ;  /* 0x00000010000b7224 */ /* 0x040fe200078e020f */
[C---:B------:R-:W-:Y:S01]  /*f8e0*/  IADD3 R16, R3.reuse, 0xd4, RZ ;  /* 0x000000d403107810 */ /* 0x040fe20007ffe0ff */
[C---:B------:R-:W-:Y:S01]  /*f8f0*/  IMAD R14, R0.reuse, R12, R14 ;  /* 0x0000000c000e7224 */ /* 0x040fe200078e020e */
[----:B------:R-:W-:Y:S01]  /*f900*/  IADD3 R15, R3, 0xd2, RZ ;  /* 0x000000d2030f7810 */ /* 0x000fe20007ffe0ff */
[----:B------:R-:W-:Y:S01]  /*f910*/  @!P3 IMAD.IADD R23, R23, 0x1, -R0 ;  /* 0x000000011717b824 */ /* 0x000fe200078e0a00 */
[----:B------:R-:W-:Y:S01]  /*f920*/  ISETP.GT.U32.AND P3, PT, R0, R11, PT ;  /* 0x0000000b0000720c */ /* 0x000fe20003f64070 */
[----:B------:R-:W-:Y:S01]  /*f930*/  IMAD.HI.U32 R17, R13, R8, RZ ;  /* 0x000000080d117227 */ /* 0x000fe200078e00ff */
[----:B------:R-:W-:-:S03]  /*f940*/  IABS R21, R15 ;  /* 0x0000000f00157213 */ /* 0x000fc60000000000 */
[----:B------:R-:W-:Y:S01]  /*f950*/  @!P4 IMAD.IADD R6, R6, 0x1, -R0 ;  /* 0x000000010606c824 */ /* 0x000fe200078e0a00 */
[----:B------:R-:W-:Y:S01]  /*f960*/  ISETP.GT.U32.AND P4, PT, R0, R14, PT ;  /* 0x0000000e0000720c */ /* 0x000fe20003f84070 */
[----:B------:R-:W-:-:S04]  /*f970*/  IMAD.HI.U32 R9, R13, R18, RZ ;  /* 0x000000120d097227 */ /* 0x000fc800078e00ff */
[----:B------:R-:W-:Y:S01]  /*f980*/  IMAD.MOV R10, RZ, RZ, -R17 ;  /* 0x000000ffff0a7224 */ /* 0x000fe200078e0a11 */
[C---:B------:R-:W-:Y:S01]  /*f990*/  IADD3 R17, R3.reuse, 0xd1, RZ ;  /* 0x000000d103117810 */ /* 0x040fe20007ffe0ff */
[----:B------:R-:W-:Y:S02]  /*f9a0*/  IMAD.MOV R9, RZ, RZ, -R9 ;  /* 0x000000ffff097224 */ /* 0x000fe400078e0a09 */
[C---:B------:R-:W-:Y:S01]  /*f9b0*/  IMAD R8, R0.reuse, R10, R8 ;  /* 0x0000000a00087224 */ /* 0x040fe200078e0208 */
[----:B------:R-:W-:Y:S01]  /*f9c0*/  IADD3 R10, R3, 0xd3, RZ ;  /* 0x000000d3030a7810 */ /* 0x000fe20007ffe0ff */
[C---:B------:R-:W-:Y:S01]  /*f9d0*/  IMAD R18, R0.reuse, R9, R18 ;  /* 0x0000000900127224 */ /* 0x040fe200078e0212 */
[----:B------:R-:W-:Y:S01]  /*f9e0*/  IABS R9, R16 ;  /* 0x0000001000097213 */ /* 0x000fe20000000000 */
[----:B------:R-:W-:Y:S01]  /*f9f0*/  @!P3 IMAD.IADD R11, R11, 0x1, -R0 ;  /* 0x000000010b0bb824 */ /* 0x000fe200078e0a00 */
[----:B------:R-:W-:Y:S01]  /*fa00*/  ISETP.GT.U32.AND P3, PT, R0, R6, PT ;  /* 0x000000060000720c */ /* 0x000fe20003f64070 */
[----:B0-----:R-:W-:Y:S01]  /*fa10*/  IMAD.MOV.U32 R2, RZ, RZ, R22 ;  /* 0x000000ffff027224 */ /* 0x001fe200078e0016 */
[----:B------:R-:W-:Y:S01]  /*fa20*/  IABS R20, R10 ;  /* 0x0000000a00147213 */ /* 0x000fe20000000000 */
[----:B------:R-:W-:Y:S01]  /*fa30*/  @!P4 IMAD.IADD R14, R14, 0x1, -R0 ;  /* 0x000000010e0ec824 */ /* 0x000fe200078e0a00 */
[----:B------:R-:W-:Y:S01]  /*fa40*/  IABS R12, R17 ;  /* 0x00000011000c7213 */ /* 0x000fe20000000000 */
[----:B------:R-:W-:Y:S01]  /*fa50*/  @!P0 IMAD.MOV R2, RZ, RZ, -R2 ;  /* 0x000000ffff028224 */ /* 0x000fe200078e0a02 */
[C---:B------:R-:W-:Y:S01]  /*fa60*/  ISETP.GT.U32.AND P0, PT, R0.reuse, R11, PT ;  /* 0x0000000b0000720c */ /* 0x040fe20003f04070 */
[----:B------:R-:W-:Y:S01]  /*fa70*/  IMAD.HI.U32 R24, R13, R9, RZ ;  /* 0x000000090d187227 */ /* 0x000fe200078e00ff */
[----:B------:R-:W-:-:S02]  /*fa80*/  ISETP.GT.U32.AND P4, PT, R0, R14, PT ;  /* 0x0000000e0000720c */ /* 0x000fc40003f84070 */
[----:B------:R0:W-:Y:S01]  /*fa90*/  STL [R1+0x364], R2 ;  /* 0x0003640201007387 */ /* 0x0001e20000100800 */
[----:B------:R-:W-:-:S04]  /*faa0*/  IMAD.HI.U32 R22, R13, R20, RZ ;  /* 0x000000140d167227 */ /* 0x000fc800078e00ff */
[----:B------:R-:W-:Y:S02]  /*fab0*/  IMAD.MOV R24, RZ, RZ, -R24 ;  /* 0x000000ffff187224 */ /* 0x000fe400078e0a18 */
[----:B------:R-:W-:Y:S02]  /*fac0*/  IMAD.MOV R22, RZ, RZ, -R22 ;  /* 0x000000ffff167224 */ /* 0x000fe400078e0a16 */
[----:B------:R-:W-:Y:S01]  /*fad0*/  @!P3 IMAD.IADD R6, R6, 0x1, -R0 ;  /* 0x000000010606b824 */ /* 0x000fe200078e0a00 */
[C---:B------:R-:W-:Y:S01]  /*fae0*/  ISETP.GT.U32.AND P3, PT, R0.reuse, R18, PT ;  /* 0x000000120000720c */ /* 0x040fe20003f64070 */
[----:B0-----:R-:W-:Y:S02]  /*faf0*/  IMAD.MOV.U32 R2, RZ, RZ, R23 ;  /* 0x000000ffff027224 */ /* 0x001fe400078e0017 */
[C---:B------:R-:W-:Y:S02]  /*fb00*/  IMAD R9, R0.reuse, R24, R9 ;  /* 0x0000001800097224 */ /* 0x040fe400078e0209 */
[----:B------:R-:W-:Y:S01]  /*fb10*/  @!P5 IMAD.MOV R2, RZ, RZ, -R2 ;  /* 0x000000ffff02d224 */ /* 0x000fe200078e0a02 */
[C---:B------:R-:W-:Y:S01]  /*fb20*/  ISETP.GT.U32.AND P5, PT, R0.reuse, R8, PT ;  /* 0x000000080000720c */ /* 0x040fe20003fa4070 */
[----:B------:R-:W-:-:S02]  /*fb30*/  IMAD R20, R0, R22, R20 ;  /* 0x0000001600147224 */ /* 0x000fc400078e0214 */
[--C-:B------:R-:W-:Y:S01]  /*fb40*/  @!P0 IMAD.IADD R11, R11, 0x1, -R0.reuse ;  /* 0x000000010b0b8824 */ /* 0x100fe200078e0a00 */
[----:B------:R-:W-:Y:S01]  /*fb50*/  ISETP.GT.U32.AND P0, PT, R0, R9, PT ;  /* 0x000000090000720c */ /* 0x000fe20003f04070 */
[----:B------:R-:W-:Y:S01]  /*fb60*/  @!P4 IMAD.IADD R14, R14, 0x1, -R0 ;  /* 0x000000010e0ec824 */ /* 0x000fe200078e0a00 */
[----:B------:R-:W-:Y:S01]  /*fb70*/  ISETP.GT.U32.AND P4, PT, R0, R20, PT ;  /* 0x000000140000720c */ /* 0x000fe20003f84070 */
[----:B------:R0:W-:Y:S01]  /*fb80*/  STL [R1+0x360], R2 ;  /* 0x0003600201007387 */ /* 0x0001e20000100800 */
[----:B------:R-:W-:Y:S02]  /*fb90*/  IMAD.MOV.U32 R4, RZ, RZ, R6 ;  /* 0x000000ffff047224 */ /* 0x000fe400078e0006 */
[----:B------:R-:W-:Y:S01]  /*fba0*/  @!P3 IMAD.IADD R18, R18, 0x1, -R0 ;  /* 0x000000011212b824 */ /* 0x000fe200078e0a00 */
[----:B------:R-:W-:Y:S01]  /*fbb0*/  ISETP.GE.AND P3, PT, R7, RZ, PT ;  /* 0x000000ff0700720c */ /* 0x000fe20003f66270 */
[----:B------:R-:W-:Y:S01]  /*fbc0*/  IMAD.HI.U32 R23, R13, R21, RZ ;  /* 0x000000150d177227 */ /* 0x000fe200078e00ff */
[----:B------:R-:W-:-:S03]  /*fbd0*/  IADD3 R7, R3, 0xd0, RZ ;  /* 0x000000d003077810 */ /* 0x000fc60007ffe0ff */
[----:B------:R-:W-:Y:S01]  /*fbe0*/  @!P5 IMAD.IADD R8, R8, 0x1, -R0 ;  /* 0x000000010808d824 */ /* 0x000fe200078e0a00 */
[----:B------:R-:W-:Y:S01]  /*fbf0*/  ISETP.GE.AND P5, PT, R19, RZ, PT ;  /* 0x000000ff1300720c */ /* 0x000fe20003fa6270 */
[----:B0-----:R-:W-:Y:S01]  /*fc00*/  IMAD.MOV.U32 R2, RZ, RZ, R11 ;  /* 0x000000ffff027224 */ /* 0x001fe200078e000b */
[----:B------:R-:W-:Y:S01]  /*fc10*/  IABS R11, R7 ;  /* 0x00000007000b7213 */ /* 0x000fe20000000000 */
[----:B------:R-:W-:Y:S01]  /*fc20*/  @!P1 IMAD.MOV R4, RZ, RZ, -R4 ;  /* 0x000000ffff049224 */ /* 0x000fe200078e0a04 */
[C---:B------:R-:W-:Y:S01]  /*fc30*/  ISETP.GT.U32.AND P1, PT, R0.reuse, R18, PT ;  /* 0x000000120000720c */ /* 0x040fe20003f24070 */
[----:B------:R-:W-:Y:S01]  /*fc40*/  @!P0 IMAD.IADD R9, R9, 0x1, -R0 ;  /* 0x0000000109098824 */ /* 0x000fe200078e0a00 */
[----:B------:R-:W-:Y:S01]  /*fc50*/  ISETP.GT.U32.AND P0, PT, R0, R8, PT ;  /* 0x000000080000720c */ /* 0x000fe20003f04070 */
[----:B------:R-:W-:Y:S01]  /*fc60*/  @!P6 IMAD.MOV R2, RZ, RZ, -R2 ;  /* 0x000000ffff02e224 */ /* 0x000fe200078e0a02 */
[----:B------:R-:W-:Y:S01]  /*fc70*/  STL [R1+0x35c], R4 ;  /* 0x00035c0401007387 */ /* 0x000fe20000100800 */
[----:B------:R-:W-:Y:S01]  /*fc80*/  IMAD.HI.U32 R24, R13, R12, RZ ;  /* 0x0000000c0d187227 */ /* 0x000fe200078e00ff */
[----:B------:R-:W-:-:S02]  /*fc90*/  IADD3 R19, R3, 0xcf, RZ ;  /* 0x000000cf03137810 */ /* 0x000fc40007ffe0ff */
[----:B------:R0:W-:Y:S01]  /*fca0*/  STL [R1+0x358], R2 ;  /* 0x0003580201007387 */ /* 0x0001e20000100800 */
[----:B------:R-:W-:Y:S01]  /*fcb0*/  IMAD.MOV R23, RZ, RZ, -R23 ;  /* 0x000000ffff177224 */ /* 0x000fe200078e0a17 */
[----:B------:R-:W-:Y:S01]  /*fcc0*/  IABS R6, R19 ;  /* 0x0000001300067213 */ /* 0x000fe20000000000 */
[----:B------:R-:W-:Y:S01]  /*fcd0*/  @!P4 IMAD.IADD R20, R20, 0x1, -R0 ;  /* 0x000000011414c824 */ /* 0x000fe200078e0a00 */
[C---:B------:R-:W-:Y:S01]  /*fce0*/  ISETP.GT.U32.AND P4, PT, R0.reuse, R9, PT ;  /* 0x000000090000720c */ /* 0x040fe20003f84070 */
[----:B------:R-:W-:Y:S02]  /*fcf0*/  IMAD.MOV R24, RZ, RZ, -R24 ;  /* 0x000000ffff187224 */ /* 0x000fe400078e0a18 */
[C---:B------:R-:W-:Y:S01]  /*fd00*/  IMAD R21, R0.reuse, R23, R21 ;  /* 0x0000001700157224 */ /* 0x040fe200078e0215 */
[C---:B------:R-:W-:Y:S01]  /*fd10*/  ISETP.GT.U32.AND P6, PT, R0.reuse, R20, PT ;  /* 0x000000140000720c */ /* 0x040fe20003fc4070 */
[----:B------:R-:W-:Y:S02]  /*fd20*/  IMAD R12, R0, R24, R12 ;  /* 0x00000018000c7224 */ /* 0x000fe400078e020c */
[----:B0-----:R-:W-:-:S02]  /*fd30*/  IMAD.MOV.U32 R2, RZ, RZ, R14 ;  /* 0x000000ffff027224 */ /* 0x001fc400078e000e */
[----:B------:R-:W-:Y:S01]  /*fd40*/  @!P0 IMAD.IADD R8, R8, 0x1, -R0 ;  /* 0x0000000108088824 */ /* 0x000fe200078e0a00 */
[----:B------:R-:W-:Y:S01]  /*fd50*/  ISETP.GE.AND P0, PT, R16, RZ, PT ;  /* 0x000000ff1000720c */ /* 0x000fe20003f06270 */
[----:B------:R-:W-:Y:S01]  /*fd60*/  @!P2 IMAD.MOV R2, RZ, RZ, -R2 ;  /* 0x000000ffff02a224 */ /* 0x000fe200078e0a02 */
[----:B------:R-:W-:Y:S01]  /*fd70*/  ISETP.GT.U32.AND P2, PT, R0, R21, PT ;  /* 0x000000150000720c */ /* 0x000fe20003f44070 */
[--C-:B------:R-:W-:Y:S01]  /*fd80*/  @!P1 IMAD.IADD R18, R18, 0x1, -R0.reuse ;  /* 0x0000000112129824 */ /* 0x100fe200078e0a00 */
[----:B------:R-:W-:Y:S01]  /*fd90*/  ISETP.GT.U32.AND P1, PT, R0, R12, PT ;  /* 0x0000000c0000720c */ /* 0x000fe20003f24070 */
[----:B------:R-:W-:Y:S01]  /*fda0*/  @!P4 IMAD.IADD R9, R9, 0x1, -R0 ;  /* 0x000000010909c824 */ /* 0x000fe200078e0a00 */
[----:B------:R-:W-:Y:S01]  /*fdb0*/  ISETP.GE.AND P4, PT, R10, RZ, PT ;  /* 0x000000ff0a00720c */ /* 0x000fe20003f86270 */
[----:B------:R-:W-:Y:S01]  /*fdc0*/  IMAD.MOV.U32 R4, RZ, RZ, R8 ;  /* 0x000000ffff047224 */ /* 0x000fe200078e0008 */
[----:B------:R0:W-:Y:S01]  /*fdd0*/  STL [R1+0x354], R2 ;  /* 0x0003540201007387 */ /* 0x0001e20000100800 */
[----:B------:R-:W-:-:S04]  /*fde0*/  IMAD.HI.U32 R10, R13, R11, RZ ;  /* 0x0000000b0d0a7227 */ /* 0x000fc800078e00ff */
[----:B------:R-:W-:Y:S01]  /*fdf0*/  @!P5 IMAD.MOV R4, RZ, RZ, -R4 ;  /* 0x000000ffff04d224 */ /* 0x000fe200078e0a04 */
[----:B------:R-:W-:Y:S01]  /*fe00*/  ISETP.GE.AND P5, PT, R7, RZ, PT ;  /* 0x000000ff0700720c */ /* 0x000fe20003fa6270 */
[----:B------:R-:W-:Y:S01]  /*fe10*/  @!P2 IMAD.IADD R21, R21, 0x1, -R0 ;  /* 0x000000011515a824 */ /* 0x000fe200078e0a00 */
[----:B------:R-:W-:Y:S01]  /*fe20*/  ISETP.GE.AND P2, PT, R17, RZ, PT ;  /* 0x000000ff1100720c */ /* 0x000fe20003f46270 */
[----:B------:R-:W-:Y:S01]  /*fe30*/  IMAD.MOV R10, RZ, RZ, -R10 ;  /* 0x000000ffff0a7224 */ /* 0x000fe200078e0a0a */
[----:B------:R1:W-:Y:S01]  /*fe40*/  STL [R1+0x350], R4 ;  /* 0x0003500401007387 */ /* 0x0003e20000100800 */
[----:B0-----:R-:W-:Y:S01]  /*fe50*/  IMAD.MOV.U32 R2, RZ, RZ, R18 ;  /* 0x000000ffff027224 */ /* 0x001fe200078e0012 */
[C---:B------:R-:W-:Y:S01]  /*fe60*/  IADD3 R18, R3.reuse, 0xc7, RZ ;  /* 0x000000c703127810 */ /* 0x040fe20007ffe0ff */
[----:B------:R-:W-:Y:S01]  /*fe70*/  @!P1 IMAD.IADD R12, R12, 0x1, -R0 ;  /* 0x000000010c0c9824 */ /* 0x000fe200078e0a00 */
[C---:B------:R-:W-:Y:S01]  /*fe80*/  ISETP.GT.U32.AND P1, PT, R0.reuse, R21, PT ;  /* 0x000000150000720c */ /* 0x040fe20003f24070 */
[C---:B------:R-:W-:Y:S01]  /*fe90*/  IMAD R10, R0.reuse, R10, R11 ;  /* 0x0000000a000a7224 */ /* 0x040fe200078e020b */
[----:B------:R-:W-:Y:S01]  /*fea0*/  IADD3 R11, R3, 0xcb, RZ ;  /* 0x000000cb030b7810 */ /* 0x000fe20007ffe0ff */
[----:B------:R-:W-:Y:S01]  /*feb0*/  @!P3 IMAD.MOV R2, RZ, RZ, -R2 ;  /* 0x000000ffff02b224 */ /* 0x000fe200078e0a02 */
[----:B------:R-:W-:Y:S01]  /*fec0*/  ISETP.GT.U32.AND P3, PT, R0, R12, PT ;  /* 0x0000000c0000720c */ /* 0x000fe20003f64070 */
[----:B------:R-:W-:Y:S01]  /*fed0*/  @!P6 IMAD.IADD R20, R20, 0x1, -R0 ;  /* 0x000000011414e824 */ /* 0x000fe200078e0a00 */
[----:B------:R-:W-:Y:S01]  /*fee0*/  ISETP.GE.AND P6, PT, R15, RZ, PT ;  /* 0x000000ff0f00720c */ /* 0x000fe20003fc6270 */
[----:B-1----:R-:W-:Y:S01]  /*fef0*/  IMAD.MOV.U32 R4, RZ, RZ, R9 ;  /* 0x000000ffff047224 */ /* 0x002fe200078e0009 */
[----:B------:R0:W-:Y:S01]  /*ff00*/  STL [R1+0x34c], R2 ;  /* 0x00034c0201007387 */ /* 0x0001e20000100800 */
[----:B------:R-:W-:Y:S01]  /*ff10*/  IMAD.HI.U32 R14, R13, R6, RZ ;  /* 0x000000060d0e7227 */ /* 0x000fe200078e00ff */
[----:B------:R-:W-:-:S02]  /*ff20*/  IADD3 R15, R3, 0xcc, RZ ;  /* 0x000000cc030f7810 */ /* 0x000fc40007ffe0ff */
[----:B------:R-:W-:Y:S01]  /*ff30*/  IABS R17, R18 ;  /* 0x0000001200117213 */ /* 0x000fe20000000000 */
[----:B------:R-:W-:Y:S01]  /*ff40*/  @!P0 IMAD.MOV R4, RZ, RZ, -R4 ;  /* 0x000000ffff048224 */ /* 0x000fe200078e0a04 */
[C---:B------:R-:W-:Y:S01]  /*ff50*/  ISETP.GT.U32.AND P0, PT, R0.reuse, R10, PT ;  /* 0x0000000a0000720c */ /* 0x040fe20003f04070 */
[----:B------:R-:W-:Y:S01]  /*ff60*/  IMAD.MOV R8, RZ, RZ, -R14 ;  /* 0x000000ffff087224 */ /* 0x000fe200078e0a0e */
[----:B------:R-:W-:Y:S01]  /*ff70*/  IADD3 R14, R3, 0xca, RZ ;  /* 0x000000ca030e7810 */ /* 0x000fe20007ffe0ff */
[----:B------:R-:W-:Y:S01]  /*ff80*/  @!P1 IMAD.IADD R21, R21, 0x1, -R0 ;  /* 0x0000000115159824 */ /* 0x000fe200078e0a00 */
[----:B------:R-:W-:Y:S01]  /*ff90*/  STL [R1+0x348], R4 ;  /* 0x0003480401007387 */ /* 0x000fe20000100800 */
[----:B0-----:R-:W-:Y:S01]  /*ffa0*/  IMAD.MOV.U32 R2, RZ, RZ, R20 ;  /* 0x000000ffff027224 */ /* 0x001fe200078e0014 */
[----:B------:R-:W-:Y:S01]  /*ffb0*/  ISETP.GE.AND P1, PT, R19, RZ, PT ;  /* 0x000000ff1300720c */ /* 0x000fe20003f26270 */
[----:B------:R-:W-:Y:S01]  /*ffc0*/  IMAD R7, R0, R8, R6 ;  /* 0x0000000800077224 */ /* 0x000fe200078e0206 */
[C---:B------:R-:W-:Y:S01]  /*ffd0*/  IADD3 R6, R3.reuse, 0xcd, RZ ;  /* 0x000000cd03067810 */ /* 0x040fe20007ffe0ff */
[----:B------:R-:W-:Y:S01]  /*ffe0*/  @!P4 IMAD.MOV R2, RZ, RZ, -R2 ;  /* 0x000000ffff02c224 */ /* 0x000fe200078e0a02 */
[----:B------:R-:W-:Y:S01]  /*fff0*/  IADD3 R8, R3, 0xce, RZ ;  /* 0x000000ce03087810 */ /* 0x000fe20007ffe0ff */
[--C-:B------:R-:W-:Y:S01]  /*10000*/  @!P3 IMAD.IADD R12, R12, 0x1, -R0.reuse ;  /* 0x000000010c0cb824 */ /* 0x100fe200078e0a00 */
[----:B------:R-:W-:Y:S01]  /*10010*/  ISETP.GT.U32.AND P4, PT, R0, R7, PT ;  /* 0x000000070000720c */ /* 0x000fe20003f84070 */
[----:B------:R-:W-:Y:S01]  /*10020*/  @!P0 IMAD.IADD R10, R10, 0x1, -R0 ;  /* 0x000000010a0a8824 */ /* 0x000fe200078e0a00 */
[----:B------:R0:W-:Y:S01]  /*10030*/  STL [R1+0x344], R2 ;  /* 0x0003440201007387 */ /* 0x0001e20000100800 */
[----:B------:R-:W-:-:S02]  /*10040*/  IABS R9, R6 ;  /* 0x0000000600097213 */ /* 0x000fc40000000000 */
[----:B------:R-:W-:Y:S02]  /*10050*/  IABS R16, R8 ;  /* 0x0000000800107213 */ /* 0x000fe40000000000 */
[----:B------:R-:W-:Y:S01]  /*10060*/  ISETP.GE.AND P3, PT, R8, RZ, PT ;  /* 0x000000ff0800720c */ /* 0x000fe20003f66270 */
[----:B------:R-:W-:Y:S01]  /*10070*/  IMAD.MOV.U32 R8, RZ, RZ, R9 ;  /* 0x000000ffff087224 */ /* 0x000fe200078e0009 */
[----:B------:R-:W-:Y:S01]  /*10080*/  ISETP.GE.AND P0, PT, R6, RZ, PT ;  /* 0x000000ff0600720c */ /* 0x000fe20003f06270 */
[----:B------:R-:W-:-:S04]  /*10090*/  IMAD.HI.U32 R9, R13, R16, RZ ;  /* 0x000000100d097227 */ /* 0x000fc800078e00ff */
[----:B0-----:R-:W-:Y:S01]  /*100a0*/  IMAD.MOV.U32 R2, RZ, RZ, R21 ;  /* 0x000000ffff027224 */ /* 0x001fe200078e0015 */
[----:B------:R-:W-:Y:S01]  /*100b0*/  IADD3 R21, R3, 0xc8, RZ ;  /* 0x000000c803157810 */ /* 0x000fe20007ffe0ff */
[----:B------:R-:W-:Y:S02]  /*100c0*/  @!P4 IMAD.IADD R7, R7, 0x1, -R0 ;  /* 0x000000010707c824 */ /* 0x000fe400078e0a00 */
[----:B------:R-:W-:Y:S01]  /*100d0*/  @!P6 IMAD.MOV R2, RZ, RZ, -R2 ;  /* 0x000000ffff02e224 */ /* 0x000fe200078e0a02 */
[C---:B------:R-:W-:Y:S01]  /*100e0*/  ISETP.GT.U32.AND P6, PT, R0.reuse, R10, PT ;  /* 0x0000000a0000720c */ /* 0x040fe20003fc4070 */
[----:B------:R-:W-:Y:S01]  /*100f0*/  IMAD.MOV R9, RZ, RZ, -R9 ;  /* 0x000000ffff097224 */ /* 0x000fe200078e0a09 */
[C---:B------:R-:W-:Y:S01]  /*10100*/  ISETP.GT.U32.AND P4, PT, R0.reuse, R7, PT ;  /* 0x000000070000720c */ /* 0x040fe20003f84070 */
[----:B------:R-:W-:Y:S01]  /*10110*/  IMAD.HI.U32 R6, R13, R8, RZ ;  /* 0x000000080d067227 */ /* 0x000fe200078e00ff */
[----:B------:R0:W-:Y:S03]  /*10120*/  STL [R1+0x330], R2 ;  /* 0x0003300201007387 */ /* 0x0001e60000100800 */
[----:B------:R-:W-:-:S02]  /*10130*/  IMAD R16, R0, R9, R16 ;  /* 0x0000000900107224 */ /* 0x000fc400078e0210 */
[----:B------:R-:W-:-:S04]  /*10140*/  IMAD.MOV R6, RZ, RZ, -R6 ;  /* 0x000000ffff067224 */ /* 0x000fc800078e0a06 */
[----:B------:R-:W-:Y:S01]  /*10150*/  @!P6 IMAD.IADD R10, R10, 0x1, -R0 ;  /* 0x000000010a0ae824 */ /* 0x000fe200078e0a00 */
[C---:B------:R-:W-:Y:S01]  /*10160*/  ISETP.GT.U32.AND P6, PT, R0.reuse, R16, PT ;  /* 0x000000100000720c */ /* 0x040fe20003fc4070 */
[C---:B------:R-:W-:Y:S01]  /*10170*/  IMAD R8, R0.reuse, R6, R8 ;  /* 0x0000000600087224 */ /* 0x040fe200078e0208 */
[----:B------:R-:W-:Y:S01]  /*10180*/  IADD3 R6, R3, 0xc9, RZ ;  /* 0x000000c903067810 */ /* 0x000fe20007ffe0ff */
[----:B------:R-:W-:Y:S02]  /*10190*/  IMAD.MOV.U32 R4, RZ, RZ, R10 ;  /* 0x000000ffff047224 */ /* 0x000fe400078e000a */
[----:B0-----:R-:W-:Y:S01]  /*101a0*/  IMAD.MOV.U32 R2, RZ, RZ, R12 ;  /* 0x000000ffff027224 */ /* 0x001fe200078e000c */
[----:B------:R-:W-:Y:S01]  /*101b0*/  IABS R12, R6 ;  /* 0x00000006000c7213 */ /* 0x000fe20000000000 */
[----:B------:R-:W-:Y:S01]  /*101c0*/  @!P5 IMAD.MOV R4, RZ, RZ, -R4 ;  /* 0x000000ffff04d224 */ /* 0x000fe200078e0a04 */
[----:B------:R-:W-:Y:S01]  /*101d0*/  ISETP.GT.U32.AND P5, PT, R0, R8, PT ;  /* 0x000000080000720c */ /* 0x000fe20003fa4070 */
[----:B------:R-:W-:Y:S01]  /*101e0*/  @!P2 IMAD.MOV R2, RZ, RZ, -R2 ;  /* 0x000000ffff02a224 */ /* 0x000fe200078e0a02 */
[----:B------:R-:W-:Y:S01]  /*101f0*/  ISETP.GE.AND P2, PT, R15, RZ, PT ;  /* 0x000000ff0f00720c */ /* 0x000fe20003f46270 */
[--C-:B------:R-:W-:Y:S01]  /*10200*/  @!P4 IMAD.IADD R7, R7, 0x1, -R0.reuse ;  /* 0x000000010707c824 */ /* 0x100fe200078e0a00 */
[----:B------:R-:W-:Y:S01]  /*10210*/  IABS R15, R15 ;  /* 0x0000000f000f7213 */ /* 0x000fe20000000000 */
[----:B------:R-:W-:Y:S01]  /*10220*/  @!P6 IMAD.IADD R16, R16, 0x1, -R0 ;  /* 0x000000011010e824 */ /* 0x000fe200078e0a00 */
[----:B------:R0:W-:Y:S01]  /*10230*/  STL [R1+0x32c], R2 ;  /* 0x00032c0201007387 */ /* 0x0001e20000100800 */
[----:B------:R-:W-:Y:S01]  /*10240*/  ISETP.GE.AND P4, PT, R11, RZ, PT ;  /* 0x000000ff0b00720c */ /* 0x000fe20003f86270 */
[C---:B------:R-:W-:Y:S01]  /*10250*/  IMAD.HI.U32 R10, R13.reuse, R12, RZ ;  /* 0x0000000c0d0a7227 */ /* 0x040fe200078e00ff */
[----:B------:R-:W-:Y:S01]  /*10260*/  IABS R11, R11 ;  /* 0x0000000b000b7213 */ /* 0x000fe20000000000 */
[----:B------:R-:W-:Y:S01]  /*10270*/  STL [R1+0x334], R4 ;  /* 0x0003340401007387 */ /* 0x000fe20000100800 */
[----:B------:R-:W-:Y:S01]  /*10280*/  ISETP.GT.U32.AND P6, PT, R0, R16, PT ;  /* 0x000000100000720c */ /* 0x000fe20003fc4070 */
[----:B------:R-:W-:-:S04]  /*10290*/  IMAD.HI.U32 R9, R13, R15, RZ ;  /* 0x0000000f0d097227 */ /* 0x000fc800078e00ff */
[----:B0-----:R-:W-:Y:S02]  /*102a0*/  IMAD.MOV.U32 R2, RZ, RZ, R7 ;  /* 0x000000ffff027224 */ /* 0x001fe400078e0007 */
[----:B------:R-:W-:Y:S02]  /*102b0*/  @!P5 IMAD.IADD R8, R8, 0x1, -R0 ;  /* 0x000000010808d824 */ /* 0x000fe400078e0a00 */
[----:B------:R-:W-:Y:S01]  /*102c0*/  @!P1 IMAD.MOV R2, RZ, RZ, -R2 ;  /* 0x000000ffff029224 */ /* 0x000fe200078e0a02 */
[----:B------:R-:W-:Y:S01]  /*102d0*/  ISETP.GE.AND P1, PT, R14, RZ, PT ;  /* 0x000000ff0e00720c */ /* 0x000fe20003f26270 */
[----:B------:R-:W-:Y:S01]  /*102e0*/  IMAD.MOV R9, RZ, RZ, -R9 ;  /* 0x000000ffff097224 */ /* 0x000fe200078e0a09 */
[----:B------:R-:W-:Y:S01]  /*102f0*/  IABS R14, R14 ;  /* 0x0000000e000e7213 */ /* 0x000fe20000000000 */
[----:B------:R-:W-:Y:S01]  /*10300*/  IMAD.HI.U32 R7, R13, R11, RZ ;  /* 0x0000000b0d077227 */ /* 0x000fe200078e00ff */
[C---:B------:R-:W-:Y:S01]  /*10310*/  ISETP.GT.U32.AND P5, PT, R0.reuse, R8, PT ;  /* 0x000000080000720c */ /* 0x040fe20003fa4070 */
[----:B------:R0:W-:Y:S02]  /*10320*/  STL [R1+0x340], R2 ;  /* 0x0003400201007387 */ /* 0x0001e40000100800 */
[----:B------:R-:W-:-:S02]  /*10330*/  IMAD R15, R0, R9, R15 ;  /* 0x00000009000f7224 */ /* 0x000fc400078e020f */
[----:B------:R-:W-:-:S04]  /*10340*/  IMAD.HI.U32 R9, R13, R14, RZ ;  /* 0x0000000e0d097227 */ /* 0x000fc800078e00ff */
[----:B------:R-:W-:Y:S02]  /*10350*/  IMAD.MOV R9, RZ, RZ, -R9 ;  /* 0x000000ffff097224 */ /* 0x000fe400078e0a09 */
[----:B------:R-:W-:Y:S01]  /*10360*/  @!P6 IMAD.IADD R16, R16, 0x1, -R0 ;  /* 0x000000011010e824 */ /* 0x000fe200078e0a00 */
[C---:B------:R-:W-:Y:S01]  /*10370*/  ISETP.GT.U32.AND P6, PT, R0.reuse, R15, PT ;  /* 0x0000000f0000720c */ /* 0x040fe20003fc4070 */
[----:B------:R-:W-:Y:S02]  /*10380*/  IMAD.MOV R7, RZ, RZ, -R7 ;  /* 0x000000ffff077224 */ /* 0x000fe400078e0a07 */
[C---:B------:R-:W-:Y:S02]  /*10390*/  IMAD R14, R0.reuse, R9, R14 ;  /* 0x00000009000e7224 */ /* 0x040fe400078e020e */
[----:B------:R-:W-:Y:S01]  /*103a0*/  IMAD R11, R0, R7, R11 ;  /* 0x00000007000b7224 */ /* 0x000fe200078e020b */
[----:B------:R-:W-:Y:S01]  /*103b0*/  IABS R7, R21 ;  /* 0x0000001500077213 */ /* 0x000fe20000000000 */
[----:B0-----:R-:W-:-:S02]  /*103c0*/  IMAD.MOV.U32 R2, RZ, RZ, R16 ;  /* 0x000000ffff027224 */ /* 0x001fc400078e0010 */
[----:B------:R-:W-:Y:S01]  /*103d0*/  @!P5 IMAD.IADD R8, R8, 0x1, -R0 ;  /* 0x000000010808d824 */ /* 0x000fe200078e0a00 */
[C---:B------:R-:W-:Y:S01]  /*103e0*/  ISETP.GT.U32.AND P5, PT, R0.reuse, R14, PT ;  /* 0x0000000e0000720c */ /* 0x040fe20003fa4070 */
[----:B------:R-:W-:Y:S02]  /*103f0*/  IMAD.MOV R10, RZ, RZ, -R10 ;  /* 0x000000ffff0a7224 */ /* 0x000fe400078e0a0a */
[----:B------:R-:W-:Y:S01]  /*10400*/  @!P3 IMAD.MOV R2, RZ, RZ, -R2 ;  /* 0x000000ffff02b224 */ /* 0x000fe200078e0a02 */
[C---:B------:R-:W-:Y:S01]  /*10410*/  ISETP.GT.U32.AND P3, PT, R0.reuse, R11, PT ;  /* 0x0000000b0000720c */ /* 0x040fe20003f64070 */
[C---:B------:R-:W-:Y:S01]  /*10420*/  IMAD R12, R0.reuse, R10, R12 ;  /* 0x0000000a000c7224 */ /* 0x040fe200078e020c */
[----:B------:R-:W-:Y:S01]  /*10430*/  IADD3 R10, R3, 0xc6, RZ ;  /* 0x000000c6030a7810 */ /* 0x000fe20007ffe0ff */
[----:B------:R-:W-:Y:S01]  /*10440*/  @!P6 IMAD.IADD R15, R15, 0x1, -R0 ;  /* 0x000000010f0fe824 */ /* 0x000fe200078e0a00 */
[----:B------:R0:W-:Y:S01]  /*10450*/  STL [R1+0x33c], R2 ;  /* 0x00033c0201007387 */ /* 0x0001e20000100800 */
[----:B------:R-:W-:Y:S01]  /*10460*/  IMAD.HI.U32 R9, R13, R7, RZ ;  /* 0x000000070d097227 */ /* 0x000fe200078e00ff */
[----:B------:R-:W-:-:S02]  /*10470*/  ISETP.GT.U32.AND P6, PT, R0, R12, PT ;  /* 0x0000000c0000720c */ /* 0x000fc40003fc4070 */
[----:B------:R-:W-:Y:S01]  /*10480*/  IABS R20, R10 ;  /* 0x0000000a00147213 */ /* 0x000fe20000000000 */
[--C-:B------:R-:W-:Y:S02]  /*10490*/  @!P5 IMAD.IADD R14, R14, 0x1, -R0.reuse ;  /* 0x000000010e0ed824 */ /* 0x100fe400078e0a00 */
[----:B------:R-:W-:Y:S02]  /*104a0*/  IMAD.MOV R9, RZ, RZ, -R9 ;  /* 0x000000ffff097224 */ /* 0x000fe400078e0a09 */
[----:B------:R-:W-:Y:S01]  /*104b0*/  @!P3 IMAD.IADD R11, R11, 0x1, -R0 ;  /* 0x000000010b0bb824 */ /* 0x000fe200078e0a00 */
[C---:B------:R-:W-:Y:S01]  /*104c0*/  ISETP.GT.U32.AND P3, PT, R0.reuse, R15, PT ;  /* 0x0000000f0000720c */ /* 0x040fe20003f64070 */
[----:B0-----:R-:W-:Y:S02]  /*104d0*/  IMAD.MOV.U32 R2, RZ, RZ, R8 ;  /* 0x000000ffff027224 */ /* 0x001fe400078e0008 */
[----:B------:R-:W-:Y:S01]  /*104e0*/  IMAD.HI.U32 R8, R13, R17, RZ ;  /* 0x000000110d087227 */ /* 0x000fe200078e00ff */
[----:B------:R-:W-:-:S03]  /*104f0*/  ISETP.GT.U32.AND P5, PT, R0, R11, PT ;  /* 0x0000000b0000720c */ /* 0x000fc60003fa4070 */
[----:B------:R-:W-:Y:S01]  /*10500*/  @!P0 IMAD.MOV R2, RZ, RZ, -R2 ;  /* 0x000000ffff028224 */ /* 0x000fe200078e0a02 */
[----:B------:R-:W-:Y:S01]  /*10510*/  ISETP.GT.U32.AND P0, PT, R0, R14, PT ;  /* 0x0000000e0000720c */ /* 0x000fe20003f04070 */
[----:B------:R-:W-:Y:S02]  /*10520*/  @!P6 IMAD.IADD R12, R12, 0x1, -R0 ;  /* 0x000000010c0ce824 */ /* 0x000fe400078e0a00 */
[----:B------:R-:W-:Y:S01]  /*10530*/  IMAD.MOV R8, RZ, RZ, -R8 ;  /* 0x000000ffff087224 */ /* 0x000fe200078e0a08 */
[----:B------:R0:W-:Y:S01]  /*10540*/  STL [R1+0x338], R2 ;  /* 0x0003380201007387 */ /* 0x0001e20000100800 */
[C---:B------:R-:W-:Y:S01]  /*10550*/  IMAD R7, R0.reuse, R9, R7 ;  /* 0x0000000900077224 */ /* 0x040fe200078e0207 */
[C---:B------:R-:W-:Y:S01]  /*10560*/  ISETP.GT.U32.AND P6, PT, R0.reuse, R12, PT ;  /* 0x0000000c0000720c */ /* 0x040fe20003fc4070 */
[C---:B------:R-:W-:Y:S01]  /*10570*/  IMAD R17, R0.reuse, R8, R17 ;  /* 0x0000000800117224 */ /* 0x040fe200078e0211 */
[----:B------:R-:W-:Y:S01]  /*10580*/  IADD3 R8, R3, 0xc4, RZ ;  /* 0x000000c403087810 */ /* 0x000fe20007ffe0ff */
[--C-:B------:R-:W-:Y:S01]  /*10590*/  @!P3 IMAD.IADD R15, R15, 0x1, -R0.reuse ;  /* 0x000000010f0fb824 */ /* 0x100fe200078e0a00 */
[----:B------:R-:W-:Y:S01]  /*105a0*/  ISETP.GT.U32.AND P3, PT, R0, R7, PT ;  /* 0x000000070000720c */ /* 0x000fe20003f64070 */
[--C-:B------:R-:W-:Y:S01]  /*105b0*/  @!P5 IMAD.IADD R11, R11, 0x1, -R0.reuse ;  /* 0x000000010b0bd824 */ /* 0x100fe200078e0a00 */
[----:B------:R-:W-:Y:S01]  /*105c0*/  IADD3 R9, R3, 0xc5, RZ ;  /* 0x000000c503097810 */ /* 0x000fe20007ffe0ff */
[----:B------:R-:W-:Y:S01]  /*105d0*/  @!P0 IMAD.IADD R14, R14, 0x1, -R0 ;  /* 0x000000010e0e8824 */ /* 0x000fe200078e0a00 */
[----:B------:R-:W-:Y:S01]  /*105e0*/  ISETP.GT.U32.AND P0, PT, R0, R17, PT ;  /* 0x000000110000720c */ /* 0x000fe20003f04070 */
[----:B------:R-:W-:Y:S01]  /*105f0*/  IMAD.MOV.U32 R4, RZ, RZ, R15 ;  /* 0x000000ffff047224 */ /* 0x000fe200078e000f */
[----:B------:R-:W-:Y:S01]  /*10600*/  ISETP.GE.AND P5, PT, R6, RZ, PT ;  /* 0x000000ff0600720c */ /* 0x000fe20003fa6270 */
[----:B------:R-:W-:Y:S01]  /*10610*/  IMAD.HI.U32 R16, R13, R20, RZ ;  /* 0x000000140d107227 */ /* 0x000fe200078e00ff */
[----:B------:R-:W-:-:S03]  /*10620*/  IABS R19, R9 ;  /* 0x0000000900137213 */ /* 0x000fc60000000000 */
[--C-:B------:R-:W-:Y:S01]  /*10630*/  @!P6 IMAD.IADD R12, R12, 0x1, -R0.reuse ;  /* 0x000000010c0ce824 */ /* 0x100fe200078e0a00 */
[----:B------:R-:W-:Y:S01]  /*10640*/  ISETP.GE.AND P6, PT, R21, RZ, PT ;  /* 0x000000ff1500720c */ /* 0x000fe20003fc6270 */
[----:B------:R-:W-:Y:S01]  /*10650*/  @!P3 IMAD.IADD R7, R7, 0x1, -R0 ;  /* 0x000000010707b824 */ /* 0x000fe200078e0a00 */
[----:B------:R-:W-:Y:S01]  /*10660*/  IABS R21, R8 ;  /* 0x0000000800157213 */ /* 0x000fe20000000000 */
[----:B------:R-:W-:Y:S01]  /*10670*/  @!P2 IMAD.MOV R4, RZ, RZ, -R4 ;  /* 0x000000ffff04a224 */ /* 0x000fe200078e0a04 */
[----:B------:R-:W-:Y:S01]  /*10680*/  ISETP.GE.AND P3, PT, R18, RZ, PT ;  /* 0x000000ff1200720c */ /* 0x000fe20003f66270 */
[----:B------:R-:W-:Y:S01]  /*10690*/  @!P0 IMAD.IADD R17, R17, 0x1, -R0 ;  /* 0x0000000111118824 */ /* 0x000fe200078e0a00 */
[C---:B------:R-:W-:Y:S01]  /*106a0*/  ISETP.GT.U32.AND P0, PT, R0.reuse, R7, PT ;  /* 0x000000070000720c */ /* 0x040fe20003f04070 */
[----:B------:R-:W-:Y:S01]  /*106b0*/  IMAD.MOV.U32 R18, RZ, RZ, R21 ;  /* 0x000000ffff127224 */ /* 0x000fe200078e0015 */
[----:B------:R1:W-:Y:S01]  /*106c0*/  STL [R1+0x30c], R4 ;  /* 0x00030c0401007387 */ /* 0x0003e20000100800 */
[----:B------:R-:W-:Y:S01]  /*106d0*/  IMAD.MOV R16, RZ, RZ, -R16 ;  /* 0x000000ffff107224 */ /* 0x000fe200078e0a10 */
[----:B------:R-:W-:Y:S01]  /*106e0*/  ISETP.GT.U32.AND P2, PT, R0, R17, PT ;  /* 0x000000110000720c */ /* 0x000fe20003f44070 */
[----:B------:R-:W-:-:S04]  /*106f0*/  IMAD.HI.U32 R15, R13, R18, RZ ;  /* 0x000000120d0f7227 */ /* 0x000fc800078e00ff */
[----:B0-----:R-:W-:Y:S02]  /*10700*/  IMAD.MOV.U32 R2, RZ, RZ, R11 ;  /* 0x000000ffff027224 */ /* 0x001fe400078e000b */
[----:B------:R-:W-:Y:S02]  /*10710*/  IMAD.MOV R11, RZ, RZ, -R15 ;  /* 0x000000ffff0b7224 */ /* 0x000fe400078e0a0f */
[C---:B------:R-:W-:Y:S02]  /*10720*/  IMAD R20, R0.reuse, R16, R20 ;  /* 0x0000001000147224 */ /* 0x040fe400078e0214 */
[C---:B------:R-:W-:Y:S02]  /*10730*/  IMAD R18, R0.reuse, R11, R18 ;  /* 0x0000000b00127224 */ /* 0x040fe400078e0212 */
[----:B------:R-:W-:Y:S01]  /*10740*/  @!P4 IMAD.MOV R2, RZ, RZ, -R2 ;  /* 0x000000ffff02c224 */ /* 0x000fe200078e0a02 */
[C---:B------:R-:W-:Y:S01]  /*10750*/  ISETP.GT.U32.AND P4, PT, R0.reuse, R20, PT ;  /* 0x000000140000720c */ /* 0x040fe20003f84070 */
[----:B------:R-:W-:Y:S01]  /*10760*/  @!P2 IMAD.IADD R17, R17, 0x1, -R0 ;  /* 0x000000011111a824 */ /* 0x000fe200078e0a00 */
[----:B------:R-:W-:Y:S01]  /*10770*/  ISETP.GT.U32.AND P2, PT, R0, R18, PT ;  /* 0x000000120000720c */ /* 0x000fe20003f44070 */
[----:B------:R-:W-:Y:S01]  /*10780*/  IMAD.HI.U32 R6, R13, R19, RZ ;  /* 0x000000130d067227 */ /* 0x000fe200078e00ff */
[----:B------:R0:W-:Y:S03]  /*10790*/  STL [R1+0x310], R2 ;  /* 0x0003100201007387 */ /* 0x0001e60000100800 */
[----:B-1----:R-:W-:-:S02]  /*107a0*/  IMAD.MOV.U32 R4, RZ, RZ, R14 ;  /* 0x000000ffff047224 */ /* 0x002fc400078e000e */
[----:B------:R-:W-:Y:S01]  /*107b0*/  @!P0 IMAD.IADD R7, R7, 0x1, -R0 ;  /* 0x0000000107078824 */ /* 0x000fe200078e0a00 */
[----:B------:R-:W-:Y:S01]  /*107c0*/  ISETP.GE.AND P0, PT, R9, RZ, PT ;  /* 0x000000ff0900720c */ /* 0x000fe20003f06270 */
[----:B------:R-:W-:Y:S01]  /*107d0*/  IMAD.MOV R6, RZ, RZ, -R6 ;  /* 0x000000ffff067224 */ /* 0x000fe200078e0a06 */
[C---:B------:R-:W-:Y:S01]  /*107e0*/  IADD3 R9, R3.reuse, 0xc2, RZ ;  /* 0x000000c203097810 */ /* 0x040fe20007ffe0ff */
[----:B------:R-:W-:Y:S01]  /*107f0*/  @!P1 IMAD.MOV R4, RZ, RZ, -R4 ;  /* 0x000000ffff049224 */ /* 0x000fe200078e0a04 */
[----:B------:R-:W-:Y:S01]  /*10800*/  ISETP.GE.AND P1, PT, R10, RZ, PT ;  /* 0x000000ff0a00720c */ /* 0x000fe20003f26270 */
[----:B0-----:R-:W-:Y:S01]  /*10810*/  IMAD.MOV.U32 R2, RZ, RZ, R12 ;  /* 0x000000ffff027224 */ /* 0x001fe200078e000c */
[C---:B------:R-:W-:Y:S01]  /*10820*/  IADD3 R12, R3.reuse, 0xc1, RZ ;  /* 0x000000c1030c7810 */ /* 0x040fe20007ffe0ff */
[----:B------:R-:W-:Y:S01]  /*10830*/  @!P4 IMAD.IADD R20, R20, 0x1, -R0 ;  /* 0x000000011414c824 */ /* 0x000fe200078e0a00 */
[----:B------:R-:W-:Y:S01]  /*10840*/  ISETP.GE.AND P4, PT, R8, RZ, PT ;  /* 0x000000ff0800720c */ /* 0x000fe20003f86270 */
[----:B------:R-:W-:Y:S01]  /*10850*/  @!P5 IMAD.MOV R2, RZ, RZ, -R2 ;  /* 0x000000ffff02d224 */ /* 0x000fe200078e0a02 */
[----:B------:R-:W-:Y:S01]  /*10860*/  IABS R8, R9 ;  /* 0x0000000900087213 */ /* 0x000fe20000000000 */
[----:B------:R-:W-:Y:S01]  /*10870*/  IMAD R19, R0, R6, R19 ;  /* 0x0000000600137224 */ /* 0x000fe200078e0213 */
[----:B------:R-:W-:Y:S01]  /*10880*/  IADD3 R6, R3, 0xc3, RZ ;  /* 0x000000c303067810 */ /* 0x000fe20007ffe0ff */
[----:B------:R-:W-:Y:S01]  /*10890*/  @!P2 IMAD.IADD R18, R18, 0x1, -R0 ;  /* 0x000000011212a824 */ /* 0x000fe200078e0a00 */
[----:B------:R-:W-:Y:S01]  /*108a0*/  STL [R1+0x314], R4 ;  /* 0x0003140401007387 */ /* 0x000fe20000100800 */
[----:B------:R-:W-:Y:S01]  /*108b0*/  IMAD.HI.U32 R10, R13, R8, RZ ;  /* 0x000000080d0a7227 */ /* 0x000fe200078e00ff */
[----:B------:R-:W-:-:S02]  /*108c0*/  ISETP.GT.U32.AND P5, PT, R0, R19, PT ;  /* 0x000000130000720c */ /* 0x000fc40003fa4070 */
[----:B------:R0:W-:Y:S01]  /*108d0*/  STL [R1+0x318], R2 ;  /* 0x0003180201007387 */ /* 0x0001e20000100800 */
[C---:B------:R-:W-:Y:S01]  /*108e0*/  ISETP.GT.U32.AND P2, PT, R0.reuse, R18, PT ;  /* 0x000000120000720c */ /* 0x040fe20003f44070 */
[----:B------:R-:W-:Y:S01]  /*108f0*/  IMAD.MOV R10, RZ, RZ, -R10 ;  /* 0x000000ffff0a7224 */ /* 0x000fe200078e0a0a */
[----:B------:R-:W-:Y:S02]  /*10900*/  IABS R15, R6 ;  /* 0x00000006000f7213 */ /* 0x000fe40000000000 */
[----:B------:R-:W-:Y:S01]  /*10910*/  IABS R16, R12 ;  /* 0x0000000c00107213 */ /* 0x000fe20000000000 */
[----:B------:R-:W-:Y:S01]  /*10920*/  IMAD R8, R0, R10, R8 ;  /* 0x0000000a00087224 */ /* 0x000fe200078e0208 */
[----:B------:R-:W-:Y:S01]  /*10930*/  IADD3 R10, R3, 0xbf, RZ ;  /* 0x000000bf030a7810 */ /* 0x000fe20007ffe0ff */
[----:B------:R-:W-:-:S03]  /*10940*/  IMAD.HI.U32 R11, R13, R15, RZ ;  /* 0x0000000f0d0b7227 */ /* 0x000fc600078e00ff */
[----:B------:R-:W-:Y:S01]  /*10950*/  IABS R14, R10 ;  /* 0x0000000a000e7213 */ /* 0x000fe20000000000 */
[----:B0-----:R-:W-:Y:S01]  /*10960*/  IMAD.MOV.U32 R2, RZ, RZ, R7 ;  /* 0x000000ffff027224 */ /* 0x001fe200078e0007 */
[----:B------:R-:W-:Y:S01]  /*10970*/  IADD3 R7, R3, 0xc0, RZ ;  /* 0x000000c003077810 */ /* 0x000fe20007ffe0ff */
[----:B------:R-:W-:Y:S02]  /*10980*/  IMAD.MOV R11, RZ, RZ, -R11 ;  /* 0x000000ffff0b7224 */ /* 0x000fe400078e0a0b */
[----:B------:R-:W-:Y:S01]  /*10990*/  @!P6 IMAD.MOV R2, RZ, RZ, -R2 ;  /* 0x000000ffff02e224 */ /* 0x000fe200078e0a02 */
[----:B------:R-:W-:Y:S01]  /*109a0*/  ISETP.GT.U32.AND P6, PT, R0, R20, PT ;  /* 0x000000140000720c */ /* 0x000fe20003fc4070 */
[--C-:B------:R-:W-:Y:S02]  /*109b0*/  @!P5 IMAD.IADD R19, R19, 0x1, -R0.reuse ;  /* 0x000000011313d824 */ /* 0x100fe400078e0a00 */
[----:B------:R-:W-:Y:S01]  /*109c0*/  @!P2 IMAD.IADD R18, R18, 0x1, -R0 ;  /* 0x000000011212a824 */ /* 0x000fe200078e0a00 */
[C---:B------:R-:W-:Y:S01]  /*109d0*/  ISETP.GT.U32.AND P2, PT, R0.reuse, R8, PT ;  /* 0x000000080000720c */ /* 0x040fe20003f44070 */
[C---:B------:R-:W-:Y:S01]  /*109e0*/  IMAD R15, R0.reuse, R11, R15 ;  /* 0x0000000b000f7224 */ /* 0x040fe200078e020f */
[----:B------:R-:W-:Y:S01]  /*109f0*/  ISETP.GT.U32.AND P5, PT, R0, R19, PT ;  /* 0x000000130000720c */ /* 0x000fe20003fa4070 */
[----:B------:R-:W-:Y:S01]  /*10a00*/  IMAD.MOV.U32 R4, RZ, RZ, R17 ;  /* 0x000000ffff047224 */ /* 0x000fe200078e0011 */
[----:B------:R0:W-:Y:S01]  /*10a10*/  STL [R1+0x31c], R2 ;  /* 0x00031c0201007387 */ /* 0x0001e20000100800 */
[----:B------:R-:W-:Y:S01]  /*10a20*/  IMAD.HI.U32 R17, R13, R14, RZ ;  /* 0x0000000e0d117227 */ /* 0x000fe200078e00ff */
[----:B------:R-:W-:-:S03]  /*10a30*/  IABS R11, R7 ;  /* 0x00000007000b7213 */ /* 0x000fc60000000000 */
[----:B------:R-:W-:Y:S01]  /*10a40*/  @!P6 IMAD.IADD R20, R20, 0x1, -R0 ;  /* 0x000000011414e824 */ /* 0x000fe200078e0a00 */
[----:B------:R-:W-:Y:S01]  /*10a50*/  ISETP.GT.U32.AND P6, PT, R0, R15, PT ;  /* 0x0000000f0000720c */ /* 0x000fe20003fc4070 */
[----:B------:R-:W-:Y:S02]  /*10a60*/  @!P3 IMAD.MOV R4, RZ, RZ, -R4 ;  /* 0x000000ffff04b224 */ /* 0x000fe400078e0a04 */
[--C-:B------:R-:W-:Y:S02]  /*10a70*/  @!P2 IMAD.IADD R8, R8, 0x1, -R0.reuse ;  /* 0x000000010808a824 */ /* 0x100fe400078e0a00 */
[----:B------:R-:W-:Y:S01]  /*10a80*/  @!P5 IMAD.IADD R19, R19, 0x1, -R0 ;  /* 0x000000011313d824 */ /* 0x000fe200078e0a00 */
[----:B------:R1:W-:Y:S01]  /*10a90*/  STL [R1+0x2a4], R4 ;  /* 0x0002a40401007387 */ /* 0x0003e20000100800 */
[----:B0-----:R-:W-:Y:S01]  /*10aa0*/  IMAD.MOV.U32 R2, RZ, RZ, R20 ;  /* 0x000000ffff027224 */ /* 0x001fe200078e0014 */
[----:B------:R-:W-:Y:S01]  /*10ab0*/  ISETP.GT.U32.AND P3, PT, R0, R8, PT ;  /* 0x000000080000720c */ /* 0x000fe20003f64070 */
[----:B------:R-:W-:Y:S01]  /*10ac0*/  IMAD.HI.U32 R21, R13, R16, RZ ;  /* 0x000000100d157227 */ /* 0x000fe200078e00ff */
[----:B------:R-:W-:-:S03]  /*10ad0*/  ISETP.GE.AND P5, PT, R6, RZ, PT ;  /* 0x000000ff0600720c */ /* 0x000fc60003fa6270 */
[----:B------:R-:W-:Y:S01]  /*10ae0*/  @!P6 IMAD.IADD R15, R15, 0x1, -R0 ;  /* 0x000000010f0fe824 */ /* 0x000fe200078e0a00 */
[----:B------:R-:W-:Y:S01]  /*10af0*/  ISETP.GE.AND P6, PT, R9, RZ, PT ;  /* 0x000000ff0900720c */ /* 0x000fe20003fc6270 */
[----:B------:R-:W-:Y:S01]  /*10b00*/  IMAD.MOV R17, RZ, RZ, -R17 ;  /* 0x000000ffff117224 */ /* 0x000fe200078e0a11 */
[----:B------:R-:W-:Y:S01]  /*10b10*/  IADD3 R9, R3, 0xbe, RZ ;  /* 0x000000be03097810 */ /* 0x000fe20007ffe0ff */
[----:B-1----:R-:W-:Y:S01]  /*10b20*/  IMAD.MOV.U32 R4, RZ, RZ, R19 ;  /* 0x000000ffff047224 */ /* 0x002fe200078e0013 */
[----:B------:R-:W-:Y:S01]  /*10b30*/  ISETP.GT.U32.AND P2, PT, R0, R15, PT ;  /* 0x0000000f0000720c */ /* 0x000fe20003f44070 */
[----:B------:R-:W-:Y:S02]  /*10b40*/  @!P1 IMAD.MOV R2, RZ, RZ, -R2 ;  /* 0x000000ffff029224 */ /* 0x000fe400078e0a02 */
[----:B------:R-:W-:Y:S02]  /*10b50*/  IMAD.MOV R21, RZ, RZ, -R21 ;  /* 0x000000ffff157224 */ /* 0x000fe400078e0a15 */
[----:B------:R-:W-:Y:S01]  /*10b60*/  @!P0 IMAD.MOV R4, RZ, RZ, -R4 ;  /* 0x000000ffff048224 */ /* 0x000fe200078e0a04 */
[----:B------:R-:W-:Y:S01]  /*10b70*/  ISETP.GE.AND P0, PT, R12, RZ, PT ;  /* 0x000000ff0c00720c */ /* 0x000fe20003f06270 */
[----:B------:R-:W-:Y:S01]  /*10b80*/  IMAD R12, R0, R17, R14 ;  /* 0x00000011000c7224 */ /* 0x000fe200078e020e */
[----:B------:R0:W-:Y:S01]  /*10b90*/  STL [R1+0x2a8], R2 ;  /* 0x0002a80201007387 */ /* 0x0001e20000100800 */
[----:B------:R-:W-:-:S03]  /*10ba0*/  IMAD.HI.U32 R6, R13, R11, RZ ;  /* 0x0000000b0d067227 */ /* 0x000fc600078e00ff */
[----:B------:R-:W-:Y:S01]  /*10bb0*/  STL [R1+0x2b8], R4 ;  /* 0x0002b80401007387 */ /* 0x000fe20000100800 */
[----:B------:R-:W-:Y:S01]  /*10bc0*/  IMAD R16, R0, R21, R16 ;  /* 0x0000001500107224 */ /* 0x000fe200078e0210 */
[----:B------:R-:W-:Y:S01]  /*10bd0*/  IADD3 R21, R3, 0xa9, RZ ;  /* 0x000000a903157810 */ /* 0x000fe20007ffe0ff */
[----:B------:R-:W-:Y:S01]  /*10be0*/  @!P3 IMAD.IADD R8, R8, 0x1, -R0 ;  /* 0x000000010808b824 */ /* 0x000fe200078e0a00 */
[C---:B------:R-:W-:Y:S01]  /*10bf0*/  ISETP.GT.U32.AND P3, PT, R0.reuse, R12, PT ;  /* 0x0000000c0000720c */ /* 0x040fe20003f64070 */
[----:B------:R-:W-:Y:S01]  /*10c00*/  IMAD.MOV R6, RZ, RZ, -R6 ;  /* 0x000000ffff067224 */ /* 0x000fe200078e0a06 */
[C---:B------:R-:W-:Y:S01]  /*10c10*/  ISETP.GT.U32.AND P1, PT, R0.reuse, R16, PT ;  /* 0x000000100000720c */ /* 0x040fe20003f24070 */
[----:B0-----:R-:W-:Y:S01]  /*10c20*/  IMAD.MOV.U32 R2, RZ, RZ, R18 ;  /* 0x000000ffff027224 */ /* 0x001fe200078e0012 */
[----:B------:R-:W-:Y:S01]  /*10c30*/  IABS R22, R21 ;  /* 0x0000001500167213 */ /* 0x000fe20000000000 */
[----:B------:R-:W-:Y:S01]  /*10c40*/  IMAD R11, R0, R6, R11 ;  /* 0x00000006000b7224 */ /* 0x000fe200078e020b */
[----:B------:R-:W-:Y:S01]  /*10c50*/  IABS R6, R9 ;  /* 0x0000000900067213 */ /* 0x000fe20000000000 */
[----:B------:R-:W-:-:S02]  /*10c60*/  @!P4 IMAD.MOV R2, RZ, RZ, -R2 ;  /* 0x000000ffff02c224 */ /* 0x000fc400078e0a02 */
[--C-:B------:R-:W-:Y:S01]  /*10c70*/  @!P2 IMAD.IADD R15, R15, 0x1, -R0.reuse ;  /* 0x000000010f0fa824 */ /* 0x100fe200078e0a00 */
[----:B------:R-:W-:Y:S01]  /*10c80*/  ISETP.GT.U32.AND P4, PT, R0, R11, PT ;  /* 0x0000000b0000720c */ /* 0x000fe20003f84070 */
[----:B------:R-:W-:Y:S01]  /*10c90*/  IMAD.HI.U32 R14, R13, R6, RZ ;  /* 0x000000060d0e7227 */ /* 0x000fe200078e00ff */
[----:B------:R0:W-:Y:S01]  /*10ca0*/  STL [R1+0x2fc], R2 ;  /* 0x0002fc0201007387 */ /* 0x0001e20000100800 */
[----:B------:R-:W-:Y:S02]  /*10cb0*/  ISETP.GE.AND P2, PT, R7, RZ, PT ;  /* 0x000000ff0700720c */ /* 0x000fe40003f46270 */
[----:B------:R-:W-:Y:S01]  /*10cc0*/  IADD3 R7, R3, 0xbd, RZ ;  /* 0x000000bd03077810 */ /* 0x000fe20007ffe0ff */
[--C-:B------:R-:W-:Y:S02]  /*10cd0*/  @!P3 IMAD.IADD R12, R12, 0x1, -R0.reuse ;  /* 0x000000010c0cb824 */ /* 0x100fe400078e0a00 */
[----:B------:R-:W-:Y:S01]  /*10ce0*/  @!P1 IMAD.IADD R16, R16, 0x1, -R0 ;  /* 0x0000000110109824 */ /* 0x000fe200078e0a00 */
[----:B------:R-:W-:Y:S01]  /*10cf0*/  ISETP.GE.AND P1, PT, R10, RZ, PT ;  /* 0x000000ff0a00720c */ /* 0x000fe20003f26270 */
[----:B------:R-:W-:Y:S01]  /*10d00*/  IMAD.MOV R14, RZ, RZ, -R14 ;  /* 0x000000ffff0e7224 */ /* 0x000fe200078e0a0e */
[C---:B------:R-:W-:Y:S01]  /*10d10*/  ISETP.GT.U32.AND P3, PT, R0.reuse, R12, PT ;  /* 0x0000000c0000720c */ /* 0x040fe20003f64070 */
[----:B0-----:R-:W-:Y:S01]  /*10d20*/  IMAD.MOV.U32 R2, RZ, RZ, R15 ;  /* 0x000000ffff027224 */ /* 0x001fe200078e000f */
[----:B------:R-:W-:Y:S01]  /*10d30*/  IABS R15, R7 ;  /* 0x00000007000f7213 */ /* 0x000fe20000000000 */
[----:B------:R-:W-:Y:S01]  /*10d40*/  @!P4 IMAD.IADD R11, R11, 0x1, -R0 ;  /* 0x000000010b0bc824 */ /* 0x000fe200078e0a00 */
[----:B------:R-:W-:Y:S01]  /*10d50*/  IADD3 R10, R3, 0xbc, RZ ;  /* 0x000000bc030a7810 */ /* 0x000fe20007ffe0ff */
[----:B------:R-:W-:Y:S01]  /*10d60*/  @!P5 IMAD.MOV R2, RZ, RZ, -R2 ;  /* 0x000000ffff02d224 */ /* 0x000fe200078e0a02 */
[C---:B------:R-:W-:Y:S01]  /*10d70*/  ISETP.GT.U32.AND P5, PT, R0.reuse, R16, PT ;  /* 0x000000100000720c */ /* 0x040fe20003fa4070 */
[C---:B------:R-:W-:Y:S01]  /*10d80*/  IMAD R6, R0.reuse, R14, R6 ;  /* 0x0000000e00067224 */ /* 0x040fe200078e0206 */
[----:B------:R-:W-:Y:S01]  /*10d90*/  ISETP.GT.U32.AND P4, PT, R0, R11, PT ;  /* 0x0000000b0000720c */ /* 0x000fe20003f84070 */
[----:B------:R-:W-:Y:S01]  /*10da0*/  IMAD.HI.U32 R25, R13, R22, RZ ;  /* 0x000000160d197227 */ /* 0x000fe200078e00ff */
[----:B------:R0:W-:Y:S01]  /*10db0*/  STL [R1+0x300], R2 ;  /* 0x0003000201007387 */ /* 0x0001e20000100800 */
[----:B------:R-:W-:-:S02]  /*10dc0*/  IABS R14, R10 ;  /* 0x0000000a000e7213 */ /* 0x000fc40000000000 */
[----:B------:R-:W-:Y:S02]  /*10dd0*/  @!P3 IMAD.IADD R12, R12, 0x1, -R0 ;  /* 0x000000010c0cb824 */ /* 0x000fe400078e0a00 */
[----:B------:R-:W-:Y:S02]  /*10de0*/  IMAD.MOV R25, RZ, RZ, -R25 ;  /* 0x000000ffff197224 */ /* 0x000fe400078e0a19 */
[----:B------:R-:W-:-:S04]  /*10df0*/  IMAD.HI.U32 R18, R13, R14, RZ ;  /* 0x0000000e0d127227 */ /* 0x000fc800078e00ff */
[----:B0-----:R-:W-:Y:S02]  /*10e00*/  IMAD.MOV.U32 R2, RZ, RZ, R8 ;  /* 0x000000ffff027224 */ /* 0x001fe400078e0008 */
[----:B------:R-:W-:-:S04]  /*10e10*/  IMAD.HI.U32 R8, R13, R15, RZ ;  /* 0x0000000f0d087227 */ /* 0x000fc800078e00ff */
[----:B------:R-:W-:Y:S02]  /*10e20*/  IMAD.MOV R8, RZ, RZ, -R8 ;  /* 0x000000ffff087224 */ /* 0x000fe400078e0a08 */
[----:B------:R-:W-:Y:S01]  /*10e30*/  @!P5 IMAD.IADD R16, R16, 0x1, -R0 ;  /* 0x000000011010d824 */ /* 0x000fe200078e0a00 */
[C---:B------:R-:W-:Y:S01]  /*10e40*/  ISETP.GT.U32.AND P5, PT, R0.reuse, R6, PT ;  /* 0x000000060000720c */ /* 0x040fe20003fa4070 */
[C---:B------:R-:W-:Y:S01]  /*10e50*/  IMAD R15, R0.reuse, R8, R15 ;  /* 0x00000008000f7224 */ /* 0x040fe200078e020f */
[----:B------:R-:W-:Y:S01]  /*10e60*/  IADD3 R8, R3, 0xba, RZ ;  /* 0x000000ba03087810 */ /* 0x000fe20007ffe0ff */
[----:B------:R-:W-:Y:S01]  /*10e70*/  @!P6 IMAD.MOV R2, RZ, RZ, -R2 ;  /* 0x000000ffff02e224 */ /* 0x000fe200078e0a02 */
[----:B------:R-:W-:Y:S01]  /*10e80*/  ISETP.GE.AND P6, PT, R9, RZ, PT ;  /* 0x000000ff0900720c */ /* 0x000fe20003fc6270 */
[----:B------:R-:W-:Y:S01]  /*10e90*/  @!P4 IMAD.IADD R11, R11, 0x1, -R0 ;  /* 0x000000010b0bc824 */ /* 0x000fe200078e0a00 */
[C---:B------:R-:W-:Y:S01]  /*10ea0*/  ISETP.GT.U32.AND P3, PT, R0.reuse, R15, PT ;  /* 0x0000000f0000720c */ /* 0x040fe20003f64070 */
[----:B------:R-:W-:Y:S01]  /*10eb0*/  IMAD.MOV R18, RZ, RZ, -R18 ;  /* 0x000000ffff127224 */ /* 0x000fe200078e0a12 */
[----:B------:R-:W-:Y:S01]  /*10ec0*/  ISETP.GE.AND P4, PT, R7, RZ, PT ;  /* 0x000000ff0700720c */ /* 0x000fe20003f86270 */
[----:B------:R0:W-:Y:S01]  /*10ed0*/  STL [R1+0x308], R2 ;  /* 0x0003080201007387 */ /* 0x0001e20000100800 */
[----:B------:R-:W-:Y:S01]  /*10ee0*/  IADD3 R7, R3, 0xbb, RZ ;  /* 0x000000bb03077810 */ /* 0x000fe20007ffe0ff */
[----:B------:R-:W-:Y:S01]  /*10ef0*/  IMAD R14, R0, R18, R14 ;  /* 0x00000012000e7224 */ /* 0x000fe200078e020e */
[----:B------:R-:W-:Y:S01]  /*10f00*/  IABS R17, R8 ;  /* 0x0000000800117213 */ /* 0x000fe20000000000 */
[----:B------:R-:W-:Y:S01]  /*10f10*/  @!P5 IMAD.IADD R6, R6, 0x1, -R0 ;  /* 0x000000010606d824 */ /* 0x000fe200078e0a00 */
[----:B------:R-:W-:Y:S01]  /*10f20*/  IABS R9, R7 ;  /* 0x0000000700097213 */ /* 0x000fe20000000000 */
[----:B------:R-:W-:-:S02]  /*10f30*/  IMAD.MOV.U32 R4, RZ, RZ, R11 ;  /* 0x000000ffff047224 */ /* 0x000fc400078e000b */
[----:B------:R-:W-:Y:S01]  /*10f40*/  IMAD.HI.U32 R11, R13, R17, RZ ;  /* 0x000000110d0b7227 */ /* 0x000fe200078e00ff */
[----:B------:R-:W-:-:S03]  /*10f50*/  ISETP.GT.U32.AND P5, PT, R0, R6, PT ;  /* 0x000000060000720c */ /* 0x000fc60003fa4070 */
[----:B0-----:R-:W-:Y:S02]  /*10f60*/  IMAD.MOV.U32 R2, RZ, RZ, R16 ;  /* 0x000000ffff027224 */ /* 0x001fe400078e0010 */
[----:B------:R-:W-:Y:S02]  /*10f70*/  @!P3 IMAD.IADD R15, R15, 0x1, -R0 ;  /* 0x000000010f0fb824 */ /* 0x000fe400078e0a00 */
[----:B------:R-:W-:Y:S01]  /*10f80*/  @!P0 IMAD.MOV R2, RZ, RZ, -R2 ;  /* 0x000000ffff028224 */ /* 0x000fe200078e0a02 */
[----:B------:R-:W-:Y:S01]  /*10f90*/  ISETP.GE.AND P0, PT, R10, RZ, PT ;  /* 0x000000ff0a00720c */ /* 0x000fe20003f06270 */
[----:B------:R-:W-:Y:S01]  /*10fa0*/  IMAD.HI.U32 R10, R13, R9, RZ ;  /* 0x000000090d0a7227 */ /* 0x000fe200078e00ff */
[C---:B------:R-:W-:Y:S02]  /*10fb0*/  ISETP.GT.U32.AND P3, PT, R0.reuse, R15, PT ;  /* 0x0000000f0000720c */ /* 0x040fe40003f64070 */
[----:B------:R0:W-:Y:S01]  /*10fc0*/  STL [R1+0x304], R2 ;  /* 0x0003040201007387 */ /* 0x0001e20000100800 */
[----:B------:R-:W-:Y:S01]  /*10fd0*/  @!P2 IMAD.MOV R4, RZ, RZ, -R4 ;  /* 0x000000ffff04a224 */ /* 0x000fe200078e0a04 */
[----:B------:R-:W-:Y:S01]  /*10fe0*/  ISETP.GT.U32.AND P2, PT, R0, R14, PT ;  /* 0x0000000e0000720c */ /* 0x000fe20003f44070 */
[----:B------:R-:W-:-:S02]  /*10ff0*/  IMAD.MOV R10, RZ, RZ, -R10 ;  /* 0x000000ffff0a7224 */ /* 0x000fc400078e0a0a */
[----:B------:R-:W-:Y:S01]  /*11000*/  IMAD.MOV R11, RZ, RZ, -R11 ;  /* 0x000000ffff0b7224 */ /* 0x000fe200078e0a0b */
[----:B------:R1:W-:Y:S01]  /*11010*/  STL [R1+0x2e0], R4 ;  /* 0x0002e00401007387 */ /* 0x0003e20000100800 */
[----:B------:R-:W-:Y:S02]  /*11020*/  IMAD R9, R0, R10, R9 ;  /* 0x0000000a00097224 */ /* 0x000fe400078e0209 */
[--C-:B------:R-:W-:Y:S01]  /*11030*/  @!P5 IMAD.IADD R6, R6, 0x1, -R0.reuse ;  /* 0x000000010606d824 */ /* 0x100fe200078e0a00 */
[----:B------:R-:W-:Y:S01]  /*11040*/  ISETP.GE.AND P5, PT, R8, RZ, PT ;  /* 0x000000ff0800720c */ /* 0x000fe20003fa6270 */
[----:B------:R-:W-:Y:S01]  /*11050*/  @!P3 IMAD.IADD R15, R15, 0x1, -R0 ;  /* 0x000000010f0fb824 */ /* 0x000fe200078e0a00 */
[----:B------:R-:W-:Y:S01]  /*11060*/  ISETP.GT.U32.AND P3, PT, R0, R9, PT ;  /* 0x000000090000720c */ /* 0x000fe20003f64070 */
[----:B0-----:R-:W-:Y:S01]  /*11070*/  IMAD.MOV.U32 R2, RZ, RZ, R12 ;  /* 0x000000ffff027224 */ /* 0x001fe200078e000c */
[----:B------:R-:W-:Y:S01]  /*11080*/  IADD3 R12, R3, 0xb9, RZ ;  /* 0x000000b9030c7810 */ /* 0x000fe20007ffe0ff */
[----:B------:R-:W-:-:S02]  /*11090*/  @!P2 IMAD.IADD R14, R14, 0x1, -R0 ;  /* 0x000000010e0ea824 */ /* 0x000fc400078e0a00 */
[C---:B------:R-:W-:Y:S01]  /*110a0*/  IMAD R17, R0.reuse, R11, R17 ;  /* 0x0000000b00117224 */ /* 0x040fe200078e0211 */
[----:B------:R-:W-:Y:S01]  /*110b0*/  IADD3 R11, R3, 0xb8, RZ ;  /* 0x000000b8030b7810 */ /* 0x000fe20007ffe0ff */
[----:B-1----:R-:W-:Y:S01]  /*110c0*/  IMAD.MOV.U32 R4, RZ, RZ, R6 ;  /* 0x000000ffff047224 */ /* 0x002fe200078e0006 */
[C---:B------:R-:W-:Y:S01]  /*110d0*/  ISETP.GT.U32.AND P2, PT, R0.reuse, R14, PT ;  /* 0x0000000e0000720c */ /* 0x040fe20003f44070 */
[----:B------:R-:W-:Y:S01]  /*110e0*/  @!P1 IMAD.MOV R2, RZ, RZ, -R2 ;  /* 0x000000ffff029224 */ /* 0x000fe200078e0a02 */
[----:B------:R-:W-:Y:S01]  /*110f0*/  IABS R8, R12 ;  /* 0x0000000c00087213 */ /* 0x000fe20000000000 */
[----:B------:R-:W-:Y:S01]  /*11100*/  @!P6 IMAD.MOV R4, RZ, RZ, -R4 ;  /* 0x000000ffff04e224 */ /* 0x000fe200078e0a04 */
[C---:B------:R-:W-:Y:S01]  /*11110*/  ISETP.GT.U32.AND P6, PT, R0.reuse, R17, PT ;  /* 0x000000110000720c */ /* 0x040fe20003fc4070 */
[----:B------:R-:W-:Y:S01]  /*11120*/  @!P3 IMAD.IADD R9, R9, 0x1, -R0 ;  /* 0x000000010909b824 */ /* 0x000fe200078e0a00 */
[----:B------:R0:W-:Y:S01]  /*11130*/  STL [R1+0x2e4], R2 ;  /* 0x0002e40201007387 */ /* 0x0001e20000100800 */
[----:B------:R-:W-:Y:S01]  /*11140*/  IABS R10, R11 ;  /* 0x0000000b000a7213 */ /* 0x000fe20000000000 */
[C---:B------:R-:W-:Y:S01]  /*11150*/  IMAD R22, R0.reuse, R25, R22 ;  /* 0x0000001900167224 */ /* 0x040fe200078e0216 */
[----:B------:R-:W-:Y:S01]  /*11160*/  ISETP.GE.AND P1, PT, R7, RZ, PT ;  /* 0x000000ff0700720c */ /* 0x000fe20003f26270 */
[----:B------:R-:W-:Y:S01]  /*11170*/  STL [R1+0x2f8], R4 ;  /* 0x0002f80401007387 */ /* 0x000fe20000100800 */
[----:B------:R-:W-:-:S02]  /*11180*/  ISETP.GT.U32.AND P3, PT, R0, R9, PT ;  /* 0x000000090000720c */ /* 0x000fc40003f64070 */
[----:B------:R-:W-:Y:S01]  /*11190*/  @!P2 IMAD.IADD R14, R14, 0x1, -R0 ;  /* 0x000000010e0ea824 */ /* 0x000fe200078e0a00 */
[----:B------:R-:W-:Y:S01]  /*111a0*/  ISETP.GE.AND P2, PT, R11, RZ, PT ;  /* 0x000000ff0b00720c */ /* 0x000fe20003f46270 */
[----:B------:R-:W-:Y:S01]  /*111b0*/  IMAD.HI.U32 R11, R13, R10, RZ ;  /* 0x0000000a0d0b7227 */ /* 0x000fe200078e00ff */
[----:B------:R-:W-:-:S03]  /*111c0*/  IADD3 R7, R3, 0xb7, RZ ;  /* 0x000000b703077810 */ /* 0x000fc60007ffe0ff */
[----:B0-----:R-:W-:Y:S01]  /*111d0*/  IMAD.MOV.U32 R2, RZ, RZ, R15 ;  /* 0x000000ffff027224 */ /* 0x001fe200078e000f */
[----:B------:R-:W-:Y:S01]  /*111e0*/  IABS R6, R7 ;  /* 0x0000000700067213 */ /* 0x000fe20000000000 */
[----:B------:R-:W-:Y:S02]  /*111f0*/  @!P6 IMAD.IADD R17, R17, 0x1, -R0 ;  /* 0x000000011111e824 */ /* 0x000fe400078e0a00 */
[----:B------:R-:W-:Y:S01]  /*11200*/  @!P4 IMAD.MOV R2, RZ, RZ, -R2 ;  /* 0x000000ffff02c224 */ /* 0x000fe200078e0a02 */
[----:B------:R-:W-:Y:S01]  /*11210*/  ISETP.GE.AND P4, PT, R12, RZ, PT ;  /* 0x000000ff0c00720c */ /* 0x000fe20003f86270 */
[----:B------:R-:W-:Y:S01]  /*11220*/  IMAD.HI.U32 R15, R13, R8, RZ ;  /* 0x000000080d0f7227 */ /* 0x000fe200078e00ff */
[----:B------:R-:W-:Y:S02]  /*11230*/  ISETP.GT.U32.AND P6, PT, R0, R17, PT ;  /* 0x000000110000720c */ /* 0x000fe40003fc4070 */
[----:B------:R0:W-:Y:S01]  /*11240*/  STL [R1+0x2f4], R2 ;  /* 0x0002f40201007387 */ /* 0x0001e20000100800 */
[----:B------:R-:W-:-:S02]  /*11250*/  IMAD.MOV R15, RZ, RZ, -R15 ;  /* 0x000000ffff0f7224 */ /* 0x000fc400078e0a0f */
[----:B------:R-:W-:Y:S02]  /*11260*/  IMAD.MOV R11, RZ, RZ, -R11 ;  /* 0x000000ffff0b7224 */ /* 0x000fe400078e0a0b */
[----:B------:R-:W-:Y:S02]  /*11270*/  @!P3 IMAD.IADD R9, R9, 0x1, -R0 ;  /* 0x000000010909b824 */ /* 0x000fe400078e0a00 */
[----:B------:R-:W-:Y:S02]  /*11280*/  IMAD R8, R0, R15, R8 ;  /* 0x0000000f00087224 */ /* 0x000fe400078e0208 */
[----:B------:R-:W-:-:S03]  /*11290*/  IMAD.HI.U32 R12, R13, R6, RZ ;  /* 0x000000060d0c7227 */ /* 0x000fc600078e00ff */
[C---:B------:R-:W-:Y:S01]  /*112a0*/  ISETP.GT.U32.AND P3, PT, R0.reuse, R8, PT ;  /* 0x000000080000720c */ /* 0x040fe20003f64070 */
[----:B0-----:R-:W-:Y:S02]  /*112b0*/  IMAD.MOV.U32 R2, RZ, RZ, R14 ;  /* 0x000000ffff027224 */ /* 0x001fe400078e000e */
[----:B------:R-:W-:Y:S02]  /*112c0*/  IMAD.MOV R12, RZ, RZ, -R12 ;  /* 0x000000ffff0c7224 */ /* 0x000fe400078e0a0c */
[----:B------:R-:W-:Y:S01]  /*112d0*/  @!P0 IMAD.MOV R2, RZ, RZ, -R2 ;  /* 0x000000ffff028224 */ /* 0x000fe200078e0a02 */
[----:B------:R-:W-:Y:S01]  /*112e0*/  ISETP.GE.AND P0, PT, R7, RZ, PT ;  /* 0x000000ff0700720c */ /* 0x000fe20003f06270 */
[C---:B------:R-:W-:Y:S01]  /*112f0*/  IMAD R7, R0.reuse, R11, R10 ;  /* 0x0000000b00077224 */ /* 0x040fe200078e020a */
[----:B------:R-:W-:Y:S01]  /*11300*/  IADD3 R11, R3, 0xb3, RZ ;  /* 0x000000b3030b7810 */ /* 0x000fe20007ffe0ff */
[----:B------:R-:W-:Y:S01]  /*11310*/  @!P6 IMAD.IADD R17, R17, 0x1, -R0 ;  /* 0x000000011111e824 */ /* 0x000fe200078e0a00 */
[----:B------:R0:W-:Y:S01]  /*11320*/  STL [R1+0x2ec], R2 ;  /* 0x0002ec0201007387 */ /* 0x0001e20000100800 */
[----:B------:R-:W-:Y:S01]  /*11330*/  IMAD R6, R0, R12, R6 ;  /* 0x0000000c00067224 */ /* 0x000fe200078e0206 */
[----:B------:R-:W-:Y:S01]  /*11340*/  IADD3 R12, R3, 0xb6, RZ ;  /* 0x000000b6030c7810 */ /* 0x000fe20007ffe0ff */
[----:B------:R-:W-:Y:S01]  /*11350*/  @!P3 IMAD.IADD R8, R8, 0x1, -R0 ;  /* 0x000000010808b824 */ /* 0x000fe200078e0a00 */
[----:B------:R-:W-:-:S02]  /*11360*/  IABS R16, R11 ;  /* 0x0000000b00107213 */ /* 0x000fc40000000000 */
[----:B------:R-:W-:Y:S02]  /*11370*/  ISETP.GE.AND P6, PT, R12, RZ, PT ;  /* 0x000000ff0c00720c */ /* 0x000fe40003fc6270 */
[C---:B------:R-:W-:Y:S01]  /*11380*/  ISETP.GT.U32.AND P3, PT, R0.reuse, R8, PT ;  /* 0x000000080000720c */ /* 0x040fe20003f64070 */
[----:B0-----:R-:W-:Y:S01]  /*11390*/  IMAD.MOV.U32 R2, RZ, RZ, R9 ;  /* 0x000000ffff027224 */ /* 0x001fe200078e0009 */
[----:B------:R-:W-:Y:S02]  /*113a0*/  IABS R12, R12 ;  /* 0x0000000c000c7213 */ /* 0x000fe40000000000 */
[----:B------:R-:W-:Y:S01]  /*113b0*/  IADD3 R9, R3, 0xb5, RZ ;  /* 0x000000b503097810 */ /* 0x000fe20007ffe0ff */
[----:B------:R-:W-:Y:S01]  /*113c0*/  @!P1 IMAD.MOV R2, RZ, RZ, -R2 ;  /* 0x000000ffff029224 */ /* 0x000fe200078e0a02 */
[----:B------:R-:W-:Y:S02]  /*113d0*/  ISETP.GT.U32.AND P1, PT, R0, R7, PT ;  /* 0x000000070000720c */ /* 0x000fe40003f24070 */
[----:B------:R-:W-:-:S02]  /*113e0*/  IABS R14, R9 ;  /* 0x00000009000e7213 */ /* 0x000fc40000000000 */
[----:B------:R0:W-:Y:S01]  /*113f0*/  STL [R1+0x2f0], R2 ;  /* 0x0002f00201007387 */ /* 0x0001e20000100800 */
[----:B------:R-:W-:Y:S02]  /*11400*/  IADD3 R10, R3, 0xb4, RZ ;  /* 0x000000b4030a7810 */ /* 0x000fe40007ffe0ff */
[----:B------:R-:W-:Y:S01]  /*11410*/  @!P3 IMAD.IADD R8, R8, 0x1, -R0 ;  /* 0x000000010808b824 */ /* 0x000fe200078e0a00 */
[----:B------:R-:W-:Y:S01]  /*11420*/  ISETP.GE.AND P3, PT, R9, RZ, PT ;  /* 0x000000ff0900720c */ /* 0x000fe20003f66270 */
[----:B------:R-:W-:Y:S01]  /*11430*/  IMAD.HI.U32 R18, R13, R14, RZ ;  /* 0x0000000e0d127227 */ /* 0x000fe200078e00ff */
[----:B------:R-:W-:-:S03]  /*11440*/  IABS R15, R10 ;  /* 0x0000000a000f7213 */ /* 0x000fc60000000000 */
[----:B------:R-:W-:Y:S02]  /*11450*/  IMAD.MOV R18, RZ, RZ, -R18 ;  /* 0x000000ffff127224 */ /* 0x000fe400078e0a12 */
        /* <DEDUP_REMOVED lines=8> */
[----:B------:R-:W-:Y:S01]  /*114e0*/  IMAD.MOV.U32 R4, RZ, RZ, R8 ;  /* 0x000000ffff047224 */ /* 0x000fe200078e0008 */
[----:B------:R-:W-:Y:S01]  /*114f0*/  IADD3 R8, R3, 0xb2, RZ ;  /* 0x000000b203087810 */ /* 0x000fe20007ffe0ff */
[C---:B------:R-:W-:Y:S02]  /*11500*/  IMAD R12, R0.reuse, R17, R12 ;  /* 0x00000011000c7224 */ /* 0x040fe400078e020c */
[----:B------:R-:W-:Y:S02]  /*11510*/  IMAD R14, R0, R18, R14 ;  /* 0x00000012000e7224 */ /* 0x000fe400078e020e */
[--C-:B------:R-:W-:Y:S02]  /*11520*/  @!P5 IMAD.IADD R6, R6, 0x1, -R0.reuse ;  /* 0x000000010606d824 */ /* 0x100fe400078e0a00 */
[----:B------:R-:W-:Y:S01]  /*11530*/  @!P1 IMAD.IADD R7, R7, 0x1, -R0 ;  /* 0x0000000107079824 */ /* 0x000fe200078e0a00 */
[C---:B------:R-:W-:Y:S01]  /*11540*/  ISETP.GT.U32.AND P1, PT, R0.reuse, R12, PT ;  /* 0x0000000c0000720c */ /* 0x040fe20003f24070 */
[----:B------:R-:W-:Y:S01]  /*11550*/  IMAD.HI.U32 R9, R13, R16, RZ ;  /* 0x000000100d097227 */ /* 0x000fe200078e00ff */
[----:B------:R-:W-:-:S03]  /*11560*/  ISETP.GT.U32.AND P5, PT, R0, R6, PT ;  /* 0x000000060000720c */ /* 0x000fc60003fa4070 */
[----:B0-----:R-:W-:Y:S02]  /*11570*/  IMAD.MOV.U32 R2, RZ, RZ, R7 ;  /* 0x000000ffff027224 */ /* 0x001fe400078e0007 */
[----:B------:R-:W-:Y:S01]  /*11580*/  @!P4 IMAD.MOV R4, RZ, RZ, -R4 ;  /* 0x000000ffff04c224 */ /* 0x000fe200078e0a04 */
[----:B------:R-:W-:Y:S01]  /*11590*/  ISETP.GT.U32.AND P4, PT, R0, R14, PT ;  /* 0x0000000e0000720c */ /* 0x000fe20003f84070 */
[----:B------:R-:W-:Y:S01]  /*115a0*/  @!P2 IMAD.MOV R2, RZ, RZ, -R2 ;  /* 0x000000ffff02a224 */ /* 0x000fe200078e0a02 */
[----:B------:R-:W-:Y:S01]  /*115b0*/  ISETP.GE.AND P2, PT, R10, RZ, PT ;  /* 0x000000ff0a00720c */ /* 0x000fe20003f46270 */
[----:B------:R-:W-:Y:S01]  /*115c0*/  IMAD.MOV R9, RZ, RZ, -R9 ;  /* 0x000000ffff097224 */ /* 0x000fe200078e0a09 */
[----:B------:R-:W-:Y:S01]  /*115d0*/  STL [R1+0x2dc], R4 ;  /* 0x0002dc0401007387 */ /* 0x000fe20000100800 */
[--C-:B------:R-:W-:Y:S01]  /*115e0*/  @!P1 IMAD.IADD R12, R12, 0x1, -R0.reuse ;  /* 0x000000010c0c9824 */ /* 0x100fe200078e0a00 */
[----:B------:R-:W-:Y:S01]  /*115f0*/  IADD3 R10, R3, 0xb0, RZ ;  /* 0x000000b0030a7810 */ /* 0x000fe20007ffe0ff */
[----:B------:R-:W-:Y:S01]  /*11600*/  @!P5 IMAD.IADD R6, R6, 0x1, -R0 ;  /* 0x000000010606d824 */ /* 0x000fe200078e0a00 */
[----:B------:R0:W-:Y:S01]  /*11610*/  STL [R1+0x2d8], R2 ;  /* 0x0002d80201007387 */ /* 0x0001e20000100800 */
[C---:B------:R-:W-:Y:S01]  /*11620*/  IMAD R16, R0.reuse, R9, R16 ;  /* 0x0000000900107224 */ /* 0x040fe200078e0210 */
[----:B------:R-:W-:Y:S01]  /*11630*/  ISETP.GT.U32.AND P1, PT, R0, R12, PT ;  /* 0x0000000c0000720c */ /* 0x000fe20003f24070 */
[----:B------:R-:W-:Y:S01]  /*11640*/  IMAD.HI.U32 R19, R13, R15, RZ ;  /* 0x0000000f0d137227 */ /* 0x000fe200078e00ff */
[----:B------:R-:W-:-:S03]  /*11650*/  IADD3 R9, R3, 0xb1, RZ ;  /* 0x000000b103097810 */ /* 0x000fc60007ffe0ff */
[----:B------:R-:W-:Y:S01]  /*11660*/  @!P4 IMAD.IADD R14, R14, 0x1, -R0 ;  /* 0x000000010e0ec824 */ /* 0x000fe200078e0a00 */
[----:B------:R-:W-:Y:S01]  /*11670*/  IABS R17, R9 ;  /* 0x0000000900117213 */ /* 0x000fe20000000000 */
[----:B------:R-:W-:Y:S02]  /*11680*/  IMAD.MOV R19, RZ, RZ, -R19 ;  /* 0x000000ffff137224 */ /* 0x000fe400078e0a13 */
[----:B0-----:R-:W-:Y:S01]  /*11690*/  IMAD.MOV.U32 R2, RZ, RZ, R6 ;  /* 0x000000ffff027224 */ /* 0x001fe200078e0006 */
[C---:B------:R-:W-:Y:S01]  /*116a0*/  ISETP.GT.U32.AND P4, PT, R0.reuse, R14, PT ;  /* 0x0000000e0000720c */ /* 0x040fe20003f84070 */
[C---:B------:R-:W-:Y:S01]  /*116b0*/  IMAD R7, R0.reuse, R19, R15 ;  /* 0x0000001300077224 */ /* 0x040fe200078e020f */
[----:B------:R-:W-:Y:S01]  /*116c0*/  IABS R15, R8 ;  /* 0x00000008000f7213 */ /* 0x000fe20000000000 */
[----:B------:R-:W-:Y:S01]  /*116d0*/  @!P0 IMAD.MOV R2, RZ, RZ, -R2 ;  /* 0x000000ffff028224 */ /* 0x000fe200078e0a02 */
[----:B------:R-:W-:Y:S01]  /*116e0*/  ISETP.GT.U32.AND P0, PT, R0, R16, PT ;  /* 0x000000100000720c */ /* 0x000fe20003f04070 */
[----:B------:R-:W-:Y:S01]  /*116f0*/  @!P1 IMAD.IADD R12, R12, 0x1, -R0 ;  /* 0x000000010c0c9824 */ /* 0x000fe200078e0a00 */
[----:B------:R-:W-:Y:S01]  /*11700*/  ISETP.GE.AND P1, PT, R11, RZ, PT ;  /* 0x000000ff0b00720c */ /* 0x000fe20003f26270 */
[C---:B------:R-:W-:Y:S01]  /*11710*/  IMAD.HI.U32 R18, R13.reuse, R15, RZ ;  /* 0x0000000f0d127227 */ /* 0x040fe200078e00ff */
[----:B------:R-:W-:Y:S01]  /*11720*/  ISETP.GT.U32.AND P5, PT, R0, R7, PT ;  /* 0x000000070000720c */ /* 0x000fe20003fa4070 */
[----:B------:R0:W-:Y:S01]  /*11730*/  STL [R1+0x2d4], R2 ;  /* 0x0002d40201007387 */ /* 0x0001e20000100800 */
[----:B------:R-:W-:Y:S01]  /*11740*/  IABS R6, R10 ;  /* 0x0000000a00067213 */ /* 0x000fe20000000000 */
[----:B------:R-:W-:-:S04]  /*11750*/  IMAD.HI.U32 R11, R13, R17, RZ ;  /* 0x000000110d0b7227 */ /* 0x000fc800078e00ff */
[--C-:B------:R-:W-:Y:S02]  /*11760*/  @!P4 IMAD.IADD R14, R14, 0x1, -R0.reuse ;  /* 0x000000010e0ec824 */ /* 0x100fe400078e0a00 */
[----:B------:R-:W-:Y:S02]  /*11770*/  @!P0 IMAD.IADD R16, R16, 0x1, -R0 ;  /* 0x0000000110108824 */ /* 0x000fe400078e0a00 */
[----:B------:R-:W-:Y:S02]  /*11780*/  IMAD.MOV R18, RZ, RZ, -R18 ;  /* 0x000000ffff127224 */ /* 0x000fe400078e0a12 */
[----:B------:R-:W-:Y:S01]  /*11790*/  IMAD.MOV R11, RZ, RZ, -R11 ;  /* 0x000000ffff0b7224 */ /* 0x000fe200078e0a0b */
[C---:B------:R-:W-:Y:S01]  /*117a0*/  ISETP.GT.U32.AND P0, PT, R0.reuse, R16, PT ;  /* 0x000000100000720c */ /* 0x040fe20003f04070 */
[----:B0-----:R-:W-:Y:S02]  /*117b0*/  IMAD.MOV.U32 R2, RZ, RZ, R14 ;  /* 0x000000ffff027224 */ /* 0x001fe400078e000e */
[----:B------:R-:W-:-:S02]  /*117c0*/  IMAD R15, R0, R18, R15 ;  /* 0x00000012000f7224 */ /* 0x000fc400078e020f */
[C---:B------:R-:W-:Y:S02]  /*117d0*/  IMAD R14, R0.reuse, R11, R17 ;  /* 0x0000000b000e7224 */ /* 0x040fe400078e0211 */
[----:B------:R-:W-:Y:S01]  /*117e0*/  @!P5 IMAD.IADD R7, R7, 0x1, -R0 ;  /* 0x000000010707d824 */ /* 0x000fe200078e0a00 */
[C---:B------:R-:W-:Y:S01]  /*117f0*/  ISETP.GT.U32.AND P4, PT, R0.reuse, R15, PT ;  /* 0x0000000f0000720c */ /* 0x040fe20003f84070 */
[----:B------:R-:W-:Y:S02]  /*11800*/  IMAD.MOV.U32 R4, RZ, RZ, R12 ;  /* 0x000000ffff047224 */ /* 0x000fe400078e000c */
[----:B------:R-:W-:Y:S01]  /*11810*/  IMAD.HI.U32 R12, R13, R6, RZ ;  /* 0x000000060d0c7227 */ /* 0x000fe200078e00ff */
[----:B------:R-:W-:-:S03]  /*11820*/  ISETP.GT.U32.AND P5, PT, R0, R7, PT ;  /* 0x000000070000720c */ /* 0x000fc60003fa4070 */
[----:B------:R-:W-:Y:S01]  /*11830*/  @!P0 IMAD.IADD R16, R16, 0x1, -R0 ;  /* 0x0000000110108824 */ /* 0x000fe200078e0a00 */
[----:B------:R-:W-:Y:S01]  /*11840*/  ISETP.GT.U32.AND P0, PT, R0, R14, PT ;  /* 0x0000000e0000720c */ /* 0x000fe20003f04070 */
[----:B------:R-:W-:Y:S02]  /*11850*/  IMAD.MOV R12, RZ, RZ, -R12 ;  /* 0x000000ffff0c7224 */ /* 0x000fe400078e0a0c */
[----:B------:R-:W-:Y:S01]  /*11860*/  @!P6 IMAD.MOV R4, RZ, RZ, -R4 ;  /* 0x000000ffff04e224 */ /* 0x000fe200078e0a04 */
[----:B------:R-:W-:Y:S01]  /*11870*/  ISETP.GE.AND P6, PT, R8, RZ, PT ;  /* 0x000000ff0800720c */ /* 0x000fe20003fc6270 */
[C---:B------:R-:W-:Y:S01]  /*11880*/  IMAD R12, R0.reuse, R12, R6 ;  /* 0x0000000c000c7224 */ /* 0x040fe200078e0206 */
[----:B------:R-:W-:Y:S01]  /*11890*/  IADD3 R6, R3, 0xaf, RZ ;  /* 0x000000af03067810 */ /* 0x000fe20007ffe0ff */
[--C-:B------:R-:W-:Y:S01]  /*118a0*/  @!P4 IMAD.IADD R15, R15, 0x1, -R0.reuse ;  /* 0x000000010f0fc824 */ /* 0x100fe200078e0a00 */
[----:B------:R0:W-:Y:S01]  /*118b0*/  STL [R1+0x2d0], R4 ;  /* 0x0002d00401007387 */ /* 0x0001e20000100800 */
[----:B------:R-:W-:Y:S01]  /*118c0*/  @!P5 IMAD.IADD R7, R7, 0x1, -R0 ;  /* 0x000000010707d824 */ /* 0x000fe200078e0a00 */
[----:B------:R-:W-:Y:S01]  /*118d0*/  IABS R17, R6 ;  /* 0x0000000600117213 */ /* 0x000fe20000000000 */
[----:B------:R-:W-:Y:S01]  /*118e0*/  @!P3 IMAD.MOV R2, RZ, RZ, -R2 ;  /* 0x000000ffff02b224 */ /* 0x000fe200078e0a02 */
[----:B------:R-:W-:Y:S01]  /*118f0*/  ISETP.GT.U32.AND P4, PT, R0, R15, PT ;  /* 0x0000000f0000720c */ /* 0x000fe20003f84070 */
[----:B------:R-:W-:Y:S01]  /*11900*/  @!P0 IMAD.IADD R14, R14, 0x1, -R0 ;  /* 0x000000010e0e8824 */ /* 0x000fe200078e0a00 */
[----:B------:R-:W-:Y:S01]  /*11910*/  ISETP.GE.AND P3, PT, R9, RZ, PT ;  /* 0x000000ff0900720c */ /* 0x000fe20003f66270 */
[----:B------:R-:W-:Y:S01]  /*11920*/  IMAD.HI.U32 R11, R13, R17, RZ ;  /* 0x000000110d0b7227 */ /* 0x000fe200078e00ff */
[----:B------:R1:W-:Y:S01]  /*11930*/  STL [R1+0x2bc], R2 ;  /* 0x0002bc0201007387 */ /* 0x0003e20000100800 */
[----:B------:R-:W-:-:S02]  /*11940*/  ISETP.GE.AND P5, PT, R10, RZ, PT ;  /* 0x000000ff0a00720c */ /* 0x000fc40003fa6270 */
[----:B------:R-:W-:Y:S01]  /*11950*/  ISETP.GT.U32.AND P0, PT, R0, R14, PT ;  /* 0x0000000e0000720c */ /* 0x000fe20003f04070 */
[----:B0-----:R-:W-:Y:S01]  /*11960*/  IMAD.MOV.U32 R4, RZ, RZ, R7 ;  /* 0x000000ffff047224 */ /* 0x001fe200078e0007 */
[C---:B------:R-:W-:Y:S01]  /*11970*/  IADD3 R7, R3.reuse, 0xae, RZ ;  /* 0x000000ae03077810 */ /* 0x040fe20007ffe0ff */
[----:B------:R-:W-:Y:S01]  /*11980*/  IMAD.MOV R11, RZ, RZ, -R11 ;  /* 0x000000ffff0b7224 */ /* 0x000fe200078e0a0b */
[C---:B------:R-:W-:Y:S01]  /*11990*/  IADD3 R10, R3.reuse, 0xac, RZ ;  /* 0x000000ac030a7810 */ /* 0x040fe20007ffe0ff */
[----:B------:R-:W-:Y:S01]  /*119a0*/  @!P2 IMAD.MOV R4, RZ, RZ, -R4 ;  /* 0x000000ffff04a224 */ /* 0x000fe200078e0a04 */
[----:B------:R-:W-:Y:S01]  /*119b0*/  IABS R8, R7 ;  /* 0x0000000700087213 */ /* 0x000fe20000000000 */
[----:B-1----:R-:W-:Y:S01]  /*119c0*/  IMAD.MOV.U32 R2, RZ, RZ, R16 ;  /* 0x000000ffff027224 */ /* 0x002fe200078e0010 */
[----:B------:R-:W-:Y:S01]  /*119d0*/  ISETP.GE.AND P2, PT, R6, RZ, PT ;  /* 0x000000ff0600720c */ /* 0x000fe20003f46270 */
[C---:B------:R-:W-:Y:S01]  /*119e0*/  IMAD R17, R0.reuse, R11, R17 ;  /* 0x0000000b00117224 */ /* 0x040fe200078e0211 */
[----:B------:R-:W-:Y:S01]  /*119f0*/  IADD3 R6, R3, 0xad, RZ ;  /* 0x000000ad03067810 */ /* 0x000fe20007ffe0ff */
[----:B------:R-:W-:Y:S01]  /*11a00*/  @!P1 IMAD.MOV R2, RZ, RZ, -R2 ;  /* 0x000000ffff029224 */ /* 0x000fe200078e0a02 */
[----:B------:R-:W-:Y:S01]  /*11a10*/  ISETP.GE.AND P1, PT, R7, RZ, PT ;  /* 0x000000ff0700720c */ /* 0x000fe20003f26270 */
[--C-:B------:R-:W-:Y:S01]  /*11a20*/  @!P4 IMAD.IADD R15, R15, 0x1, -R0.reuse ;  /* 0x000000010f0fc824 */ /* 0x100fe200078e0a00 */
[----:B------:R-:W-:Y:S01]  /*11a30*/  ISETP.GT.U32.AND P4, PT, R0, R12, PT ;  /* 0x0000000c0000720c */ /* 0x000fe20003f84070 */
[----:B------:R-:W-:Y:S01]  /*11a40*/  @!P0 IMAD.IADD R14, R14, 0x1, -R0 ;  /* 0x000000010e0e8824 */ /* 0x000fe200078e0a00 */
[----:B------:R-:W-:Y:S01]  /*11a50*/  ISETP.GT.U32.AND P0, PT, R0, R17, PT ;  /* 0x000000110000720c */ /* 0x000fe20003f04070 */
[----:B------:R-:W-:Y:S01]  /*11a60*/  IMAD.HI.U32 R7, R13, R8, RZ ;  /* 0x000000080d077227 */ /* 0x000fe200078e00ff */
[----:B------:R0:W-:Y:S01]  /*11a70*/  STL [R1+0x2c8], R4 ;  /* 0x0002c80401007387 */ /* 0x0001e20000100800 */
[----:B------:R-:W-:-:S02]  /*11a80*/  IABS R9, R6 ;  /* 0x0000000600097213 */ /* 0x000fc40000000000 */
[----:B------:R-:W-:Y:S01]  /*11a90*/  IMAD.MOV R7, RZ, RZ, -R7 ;  /* 0x000000ffff077224 */ /* 0x000fe200078e0a07 */
[----:B------:R1:W-:Y:S01]  /*11aa0*/  STL [R1+0x2cc], R2 ;  /* 0x0002cc0201007387 */ /* 0x0003e20000100800 */
[----:B------:R-:W-:Y:S01]  /*11ab0*/  IABS R19, R10 ;  /* 0x0000000a00137213 */ /* 0x000fe20000000000 */
[----:B------:R-:W-:-:S04]  /*11ac0*/  IMAD.HI.U32 R11, R13, R9, RZ ;  /* 0x000000090d0b7227 */ /* 0x000fc800078e00ff */
[----:B------:R-:W-:Y:S02]  /*11ad0*/  IMAD R8, R0, R7, R8 ;  /* 0x0000000700087224 */ /* 0x000fe400078e0208 */
[----:B0-----:R-:W-:Y:S01]  /*11ae0*/  IMAD.MOV.U32 R4, RZ, RZ, R15 ;  /* 0x000000ffff047224 */ /* 0x001fe200078e000f */
[----:B------:R-:W-:Y:S01]  /*11af0*/  IADD3 R15, R3, 0xa8, RZ ;  /* 0x000000a8030f7810 */ /* 0x000fe20007ffe0ff */
[----:B------:R-:W-:Y:S02]  /*11b00*/  @!P4 IMAD.IADD R12, R12, 0x1, -R0 ;  /* 0x000000010c0cc824 */ /* 0x000fe400078e0a00 */
[----:B------:R-:W-:Y:S01]  /*11b10*/  @!P6 IMAD.MOV R4, RZ, RZ, -R4 ;  /* 0x000000ffff04e224 */ /* 0x000fe200078e0a04 */
[C---:B------:R-:W-:Y:S01]  /*11b20*/  ISETP.GT.U32.AND P6, PT, R0.reuse, R8, PT ;  /* 0x000000080000720c */ /* 0x040fe20003fc4070 */
[----:B------:R-:W-:Y:S01]  /*11b30*/  @!P0 IMAD.IADD R17, R17, 0x1, -R0 ;  /* 0x0000000111118824 */ /* 0x000fe200078e0a00 */
[C---:B------:R-:W-:Y:S01]  /*11b40*/  ISETP.GT.U32.AND P4, PT, R0.reuse, R12, PT ;  /* 0x0000000c0000720c */ /* 0x040fe20003f84070 */
[----:B-1----:R-:W-:Y:S01]  /*11b50*/  IMAD.MOV.U32 R2, RZ, RZ, R14 ;  /* 0x000000ffff027224 */ /* 0x002fe200078e000e */
[----:B------:R-:W-:Y:S01]  /*11b60*/  STL [R1+0x2c0], R4 ;  /* 0x0002c00401007387 */ /* 0x000fe20000100800 */
[----:B------:R-:W-:Y:S01]  /*11b70*/  IMAD.MOV R11, RZ, RZ, -R11 ;  /* 0x000000ffff0b7224 */ /* 0x000fe200078e0a0b */
[----:B------:R-:W-:Y:S01]  /*11b80*/  ISETP.GT.U32.AND P0, PT, R0, R17, PT ;  /* 0x000000110000720c */ /* 0x000fe20003f04070 */
[----:B------:R-:W-:Y:S01]  /*11b90*/  @!P3 IMAD.MOV R2, RZ, RZ, -R2 ;  /* 0x000000ffff02b224 */ /* 0x000fe200078e0a02 */
[----:B------:R-:W-:Y:S01]  /*11ba0*/  ISETP.GE.AND P3, PT, R6, RZ, PT ;  /* 0x000000ff0600720c */ /* 0x000fe20003f66270 */
[----:B------:R-:W-:Y:S01]  /*11bb0*/  IMAD R6, R0, R11, R9 ;  /* 0x0000000b00067224 */ /* 0x000fe200078e0209 */
[----:B------:R-:W-:Y:S01]  /*11bc0*/  IADD3 R9, R3, 0xab, RZ ;  /* 0x000000ab03097810 */ /* 0x000fe20007ffe0ff */
[----:B------:R-:W-:Y:S01]  /*11bd0*/  IMAD.HI.U32 R7, R13, R19, RZ ;  /* 0x000000130d077227 */ /* 0x000fe200078e00ff */
[----:B------:R-:W-:Y:S01]  /*11be0*/  IADD3 R11, R3, 0xaa, RZ ;  /* 0x000000aa030b7810 */ /* 0x000fe20007ffe0ff */
[----:B------:R0:W-:Y:S01]  /*11bf0*/  STL [R1+0x2c4], R2 ;  /* 0x0002c40201007387 */ /* 0x0001e20000100800 */
[----:B------:R-:W-:Y:S01]  /*11c00*/  IABS R18, R9 ;  /* 0x0000000900127213 */ /* 0x000fe20000000000 */
[--C-:B------:R-:W-:Y:S01]  /*11c10*/  @!P6 IMAD.IADD R8, R8, 0x1, -R0.reuse ;  /* 0x000000010808e824 */ /* 0x100fe200078e0a00 */
[----:B------:R-:W-:Y:S01]  /*11c20*/  IABS R24, R11 ;  /* 0x0000000b00187213 */ /* 0x000fe20000000000 */
[--C-:B------:R-:W-:Y:S01]  /*11c30*/  @!P4 IMAD.IADD R12, R12, 0x1, -R0.reuse ;  /* 0x000000010c0cc824 */ /* 0x100fe200078e0a00 */
[----:B------:R-:W-:Y:S01]  /*11c40*/  ISETP.GE.AND P4, PT, R10, RZ, PT ;  /* 0x000000ff0a00720c */ /* 0x000fe20003f86270 */
[----:B------:R-:W-:Y:S01]  /*11c50*/  @!P0 IMAD.IADD R17, R17, 0x1, -R0 ;  /* 0x0000000111118824 */ /* 0x000fe200078e0a00 */
[C---:B------:R-:W-:Y:S01]  /*11c60*/  ISETP.GT.U32.AND P6, PT, R0.reuse, R8, PT ;  /* 0x000000080000720c */ /* 0x040fe20003fc4070 */
[----:B------:R-:W-:Y:S01]  /*11c70*/  IMAD.HI.U32 R10, R13, R18, RZ ;  /* 0x000000120d0a7227 */ /* 0x000fe200078e00ff */
[----:B------:R-:W-:-:S02]  /*11c80*/  ISETP.GT.U32.AND P0, PT, R0, R6, PT ;  /* 0x000000060000720c */ /* 0x000fc40003f04070 */
[----:B------:R-:W-:Y:S01]  /*11c90*/  IADD3 R14, R3, 0xa7, RZ ;  /* 0x000000a7030e7810 */ /* 0x000fe20007ffe0ff */
[----:B------:R-:W-:Y:S01]  /*11ca0*/  IMAD.MOV R7, RZ, RZ, -R7 ;  /* 0x000000ffff077224 */ /* 0x000fe200078e0a07 */
[----:B------:R-:W-:Y:S01]  /*11cb0*/  IABS R16, R15 ;  /* 0x0000000f00107213 */ /* 0x000fe20000000000 */
[----:B------:R-:W-:Y:S02]  /*11cc0*/  IMAD.MOV R10, RZ, RZ, -R10 ;  /* 0x000000ffff0a7224 */ /* 0x000fe400078e0a0a */
[C---:B------:R-:W-:Y:S01]  /*11cd0*/  IMAD R19, R0.reuse, R7, R19 ;  /* 0x0000000700137224 */ /* 0x040fe200078e0213 */
[----:B------:R-:W-:Y:S01]  /*11ce0*/  IABS R7, R14 ;  /* 0x0000000e00077213 */ /* 0x000fe20000000000 */
[----:B------:R-:W-:Y:S02]  /*11cf0*/  IMAD R18, R0, R10, R18 ;  /* 0x0000000a00127224 */ /* 0x000fe400078e0212 */
[--C-:B------:R-:W-:Y:S01]  /*11d00*/  @!P6 IMAD.IADD R8, R8, 0x1, -R0.reuse ;  /* 0x000000010808e824 */ /* 0x100fe200078e0a00 */
[----:B------:R-:W-:Y:S01]  /*11d10*/  ISETP.GT.U32.AND P6, PT, R0, R19, PT ;  /* 0x000000130000720c */ /* 0x000fe20003fc4070 */
[----:B------:R-:W-:Y:S01]  /*11d20*/  @!P0 IMAD.IADD R6, R6, 0x1, -R0 ;  /* 0x0000000106068824 */ /* 0x000fe200078e0a00 */
[----:B------:R-:W-:Y:S01]  /*11d30*/  ISETP.GT.U32.AND P0, PT, R0, R18, PT ;  /* 0x000000120000720c */ /* 0x000fe20003f04070 */
[----:B------:R-:W-:-:S04]  /*11d40*/  IMAD.HI.U32 R23, R13, R24, RZ ;  /* 0x000000180d177227 */ /* 0x000fc800078e00ff */
[----:B0-----:R-:W-:Y:S02]  /*11d50*/  IMAD.MOV.U32 R2, RZ, RZ, R12 ;  /* 0x000000ffff027224 */ /* 0x001fe400078e000c */
[----:B------:R-:W-:Y:S02]  /*11d60*/  IMAD.MOV R23, RZ, RZ, -R23 ;  /* 0x000000ffff177224 */ /* 0x000fe400078e0a17 */
[----:B------:R-:W-:Y:S02]  /*11d70*/  @!P5 IMAD.MOV R2, RZ, RZ, -R2 ;  /* 0x000000ffff02d224 */ /* 0x000fe400078e0a02 */
[----:B------:R-:W-:Y:S02]  /*11d80*/  IMAD R23, R0, R23, R24 ;  /* 0x0000001700177224 */ /* 0x000fe400078e0218 */
[--C-:B------:R-:W-:Y:S01]  /*11d90*/  @!P6 IMAD.IADD R19, R19, 0x1, -R0.reuse ;  /* 0x000000011313e824 */ /* 0x100fe200078e0a00 */
[----:B------:R0:W-:Y:S01]  /*11da0*/  STL [R1+0x2b4], R2 ;  /* 0x0002b40201007387 */ /* 0x0001e20000100800 */
[----:B------:R-:W-:Y:S01]  /*11db0*/  @!P0 IMAD.IADD R18, R18, 0x1, -R0 ;  /* 0x0000000112128824 */ /* 0x000fe200078e0a00 */
[C---:B------:R-:W-:Y:S01]  /*11dc0*/  ISETP.GT.U32.AND P6, PT, R0.reuse, R23, PT ;  /* 0x000000170000720c */ /* 0x040fe20003fc4070 */
[----:B------:R-:W-:Y:S01]  /*11dd0*/  IMAD.HI.U32 R20, R13, R16, RZ ;  /* 0x000000100d147227 */ /* 0x000fe200078e00ff */
[----:B------:R-:W-:-:S02]  /*11de0*/  ISETP.GT.U32.AND P0, PT, R0, R6, PT ;  /* 0x000000060000720c */ /* 0x000fc40003f04070 */
[----:B------:R-:W-:Y:S01]  /*11df0*/  ISETP.GT.U32.AND P5, PT, R0, R19, PT ;  /* 0x000000130000720c */ /* 0x000fe20003fa4070 */
[----:B------:R-:W-:-:S04]  /*11e00*/  IMAD.HI.U32 R10, R13, R7, RZ ;  /* 0x000000070d0a7227 */ /* 0x000fc800078e00ff */
[----:B0-----:R-:W-:Y:S02]  /*11e10*/  IMAD.MOV.U32 R2, RZ, RZ, R17 ;  /* 0x000000ffff027224 */ /* 0x001fe400078e0011 */
[----:B------:R-:W-:Y:S02]  /*11e20*/  IMAD.MOV R20, RZ, RZ, -R20 ;  /* 0x000000ffff147224 */ /* 0x000fe400078e0a14 */
[----:B------:R-:W-:Y:S01]  /*11e30*/  @!P2 IMAD.MOV R2, RZ, RZ, -R2 ;  /* 0x000000ffff02a224 */ /* 0x000fe200078e0a02 */
[C---:B------:R-:W-:Y:S01]  /*11e40*/  ISETP.GT.U32.AND P2, PT, R0.reuse, R18, PT ;  /* 0x000000120000720c */ /* 0x040fe20003f44070 */
[----:B------:R-:W-:Y:S02]  /*11e50*/  IMAD.MOV R10, RZ, RZ, -R10 ;  /* 0x000000ffff0a7224 */ /* 0x000fe400078e0a0a */
[C---:B------:R-:W-:Y:S01]  /*11e60*/  IMAD R16, R0.reuse, R20, R16 ;  /* 0x0000001400107224 */ /* 0x040fe200078e0210 */
[----:B------:R0:W-:Y:S01]  /*11e70*/  STL [R1+0x2b0], R2 ;  /* 0x0002b00201007387 */ /* 0x0001e20000100800 */
[--C-:B------:R-:W-:Y:S01]  /*11e80*/  @!P6 IMAD.IADD R23, R23, 0x1, -R0.reuse ;  /* 0x000000011717e824 */ /* 0x100fe200078e0a00 */
[C---:B------:R-:W-:Y:S01]  /*11e90*/  IADD3 R20, R3.reuse, 0xa6, RZ ;  /* 0x000000a603147810 */ /* 0x040fe20007ffe0ff */
[----:B------:R-:W-:Y:S01]  /*11ea0*/  IMAD R7, R0, R10, R7 ;  /* 0x0000000a00077224 */ /* 0x000fe200078e0207 */
[----:B------:R-:W-:Y:S01]  /*11eb0*/  IADD3 R10, R3, 0xa5, RZ ;  /* 0x000000a5030a7810 */ /* 0x000fe20007ffe0ff */
[--C-:B------:R-:W-:Y:S01]  /*11ec0*/  @!P0 IMAD.IADD R6, R6, 0x1, -R0.reuse ;  /* 0x0000000106068824 */ /* 0x100fe200078e0a00 */
[C---:B------:R-:W-:Y:S01]  /*11ed0*/  ISETP.GT.U32.AND P0, PT, R0.reuse, R16, PT ;  /* 0x000000100000720c */ /* 0x040fe20003f04070 */
[--C-:B------:R-:W-:Y:S01]  /*11ee0*/  @!P5 IMAD.IADD R19, R19, 0x1, -R0.reuse ;  /* 0x000000011313d824 */ /* 0x100fe200078e0a00 */
[----:B------:R-:W-:Y:S01]  /*11ef0*/  ISETP.GT.U32.AND P6, PT, R0, R23, PT ;  /* 0x000000170000720c */ /* 0x000fe20003fc4070 */
[----:B------:R-:W-:Y:S01]  /*11f00*/  @!P2 IMAD.IADD R18, R18, 0x1, -R0 ;  /* 0x000000011212a824 */ /* 0x000fe200078e0a00 */
[C---:B------:R-:W-:Y:S01]  /*11f10*/  ISETP.GT.U32.AND P2, PT, R0.reuse, R7, PT ;  /* 0x000000070000720c */ /* 0x040fe20003f44070 */
[----:B0-----:R-:W-:Y:S01]  /*11f20*/  IMAD.MOV.U32 R2, RZ, RZ, R8 ;  /* 0x000000ffff027224 */ /* 0x001fe200078e0008 */
[----:B------:R-:W-:Y:S01]  /*11f30*/  IABS R12, R20 ;  /* 0x00000014000c7213 */ /* 0x000fe20000000000 */
[----:B------:R-:W-:Y:S01]  /*11f40*/  IMAD.MOV.U32 R4, RZ, RZ, R6 ;  /* 0x000000ffff047224 */ /* 0x000fe200078e0006 */
[----:B------:R-:W-:Y:S01]  /*11f50*/  ISETP.GE.AND P5, PT, R9, RZ, PT ;  /* 0x000000ff0900720c */ /* 0x000fe20003fa6270 */
[----:B------:R-:W-:Y:S01]  /*11f60*/  @!P1 IMAD.MOV R2, RZ, RZ, -R2 ;  /* 0x000000ffff029224 */ /* 0x000fe200078e0a02 */
[----:B------:R-:W-:Y:S01]  /*11f70*/  ISETP.GT.U32.AND P1, PT, R0, R22, PT ;  /* 0x000000160000720c */ /* 0x000fe20003f24070 */
[----:B------:R-:W-:Y:S01]  /*11f80*/  IMAD.HI.U32 R8, R13, R12, RZ ;  /* 0x0000000c0d087227 */ /* 0x000fe200078e00ff */
[----:B------:R-:W-:-:S02]  /*11f90*/  IABS R17, R10 ;  /* 0x0000000a00117213 */ /* 0x000fc40000000000 */
[----:B------:R0:W-:Y:S01]  /*11fa0*/  STL [R1+0x2ac], R2 ;  /* 0x0002ac0201007387 */ /* 0x0001e20000100800 */
[--C-:B------:R-:W-:Y:S01]  /*11fb0*/  @!P0 IMAD.IADD R16, R16, 0x1, -R0.reuse ;  /* 0x0000000110108824 */ /* 0x100fe200078e0a00 */
[----:B------:R-:W-:Y:S01]  /*11fc0*/  ISETP.GE.AND P0, PT, R15, RZ, PT ;  /* 0x000000ff0f00720c */ /* 0x000fe20003f06270 */
[--C-:B------:R-:W-:Y:S01]  /*11fd0*/  @!P6 IMAD.IADD R23, R23, 0x1, -R0.reuse ;  /* 0x000000011717e824 */ /* 0x100fe200078e0a00 */
[----:B------:R-:W-:Y:S01]  /*11fe0*/  ISETP.GE.AND P6, PT, R11, RZ, PT ;  /* 0x000000ff0b00720c */ /* 0x000fe20003fc6270 */
[----:B------:R-:W-:Y:S01]  /*11ff0*/  @!P2 IMAD.IADD R7, R7, 0x1, -R0 ;  /* 0x000000010707a824 */ /* 0x000fe200078e0a00 */
[C---:B------:R-:W-:Y:S01]  /*12000*/  IADD3 R6, R3.reuse, 0xa4, RZ ;  /* 0x000000a403067810 */ /* 0x040fe20007ffe0ff */
[----:B------:R-:W-:Y:S01]  /*12010*/  @!P3 IMAD.MOV R4, RZ, RZ, -R4 ;  /* 0x000000ffff04b224 */ /* 0x000fe200078e0a04 */
[----:B------:R-:W-:Y:S01]  /*12020*/  IADD3 R11, R3, 0xa3, RZ ;  /* 0x000000a3030b7810 */ /* 0x000fe20007ffe0ff */
[----:B------:R-:W-:Y:S01]  /*12030*/  @!P1 IMAD.IADD R22, R22, 0x1, -R0 ;  /* 0x0000000116169824 */ /* 0x000fe200078e0a00 */
[C---:B------:R-:W-:Y:S01]  /*12040*/  ISETP.GT.U32.AND P3, PT, R0.reuse, R7, PT ;  /* 0x000000070000720c */ /* 0x040fe20003f64070 */
[----:B0-----:R-:W-:Y:S01]  /*12050*/  IMAD.MOV.U32 R2, RZ, RZ, R19 ;  /* 0x000000ffff027224 */ /* 0x001fe200078e0013 */
[----:B------:R0:W-:Y:S01]  /*12060*/  STL [R1+0x2a0], R4 ;  /* 0x0002a00401007387 */ /* 0x0001e20000100800 */
[----:B------:R-:W-:Y:S01]  /*12070*/  IMAD.MOV R8, RZ, RZ, -R8 ;  /* 0x000000ffff087224 */ /* 0x000fe200078e0a08 */
[C---:B------:R-:W-:Y:S01]  /*12080*/  ISETP.GT.U32.AND P2, PT, R0.reuse, R22, PT ;  /* 0x000000160000720c */ /* 0x040fe20003f44070 */
[----:B------:R-:W-:Y:S01]  /*12090*/  @!P4 IMAD.MOV R2, RZ, RZ, -R2 ;  /* 0x000000ffff02c224 */ /* 0x000fe200078e0a02 */
[----:B------:R-:W-:Y:S01]  /*120a0*/  ISETP.GT.U32.AND P4, PT, R0, R16, PT ;  /* 0x000000100000720c */ /* 0x000fe20003f84070 */
[----:B------:R-:W-:Y:S01]  /*120b0*/  IMAD.HI.U32 R9, R13, R17, RZ ;  /* 0x000000110d097227 */ /* 0x000fe200078e00ff */
[----:B------:R-:W-:-:S02]  /*120c0*/  ISETP.GE.AND P1, PT, R21, RZ, PT ;  /* 0x000000ff1500720c */ /* 0x000fc40003f26270 */
[----:B------:R1:W-:Y:S01]  /*120d0*/  STL [R1+0x29c], R2 ;  /* 0x00029c0201007387 */ /* 0x0003e20000100800 */
[C---:B------:R-:W-:Y:S01]  /*120e0*/  IMAD R8, R0.reuse, R8, R12 ;  /* 0x0000000800087224 */ /* 0x040fe200078e020c */
[----:B------:R-:W-:Y:S01]  /*120f0*/  IABS R19, R11 ;  /* 0x0000000b00137213 */ /* 0x000fe20000000000 */
[----:B0-----:R-:W-:Y:S01]  /*12100*/  IMAD.MOV.U32 R4, RZ, RZ, R18 ;  /* 0x000000ffff047224 */ /* 0x001fe200078e0012 */
[----:B------:R-:W-:Y:S01]  /*12110*/  IADD3 R15, R3, 0x9e, RZ ;  /* 0x0000009e030f7810 */ /* 0x000fe20007ffe0ff */
[----:B------:R-:W-:Y:S02]  /*12120*/  IMAD.MOV R9, RZ, RZ, -R9 ;  /* 0x000000ffff097224 */ /* 0x000fe400078e0a09 */
[----:B------:R-:W-:Y:S01]  /*12130*/  @!P5 IMAD.MOV R4, RZ, RZ, -R4 ;  /* 0x000000ffff04d224 */ /* 0x000fe200078e0a04 */
[C---:B------:R-:W-:Y:S01]  /*12140*/  ISETP.GT.U32.AND P5, PT, R0.reuse, R8, PT ;  /* 0x000000080000720c */ /* 0x040fe20003fa4070 */
[----:B------:R-:W-:Y:S01]  /*12150*/  IMAD R9, R0, R9, R17 ;  /* 0x0000000900097224 */ /* 0x000fe200078e0211 */
[----:B------:R-:W-:Y:S01]  /*12160*/  IABS R18, R15 ;  /* 0x0000000f00127213 */ /* 0x000fe20000000000 */
[----:B-1----:R-:W-:Y:S01]  /*12170*/  IMAD.MOV.U32 R2, RZ, RZ, R23 ;  /* 0x000000ffff027224 */ /* 0x002fe200078e0017 */
[----:B------:R0:W-:Y:S01]  /*12180*/  STL [R1+0x298], R4 ;  /* 0x0002980401007387 */ /* 0x0001e20000100800 */
[----:B------:R-:W-:Y:S01]  /*12190*/  @!P2 IMAD.IADD R22, R22, 0x1, -R0 ;  /* 0x000000011616a824 */ /* 0x000fe200078e0a00 */
        /* <DEDUP_REMOVED lines=8> */
[----:B0-----:R-:W-:Y:S01]  /*12220*/  IMAD.MOV.U32 R4, RZ, RZ, R22 ;  /* 0x000000ffff047224 */ /* 0x001fe200078e0016 */
[----:B------:R-:W-:Y:S01]  /*12230*/  ISETP.GE.AND P4, PT, R20, RZ, PT ;  /* 0x000000ff1400720c */ /* 0x000fe20003f86270 */
[----:B------:R-:W-:Y:S01]  /*12240*/  IMAD.HI.U32 R10, R13, R14, RZ ;  /* 0x0000000e0d0a7227 */ /* 0x000fe200078e00ff */
[----:B------:R-:W-:-:S03]  /*12250*/  IADD3 R22, R3, 0x85, RZ ;  /* 0x0000008503167810 */ /* 0x000fc60007ffe0ff */
[----:B------:R-:W-:Y:S02]  /*12260*/  @!P1 IMAD.MOV R4, RZ, RZ, -R4 ;  /* 0x000000ffff049224 */ /* 0x000fe400078e0a04 */
[----:B-1----:R-:W-:Y:S01]  /*12270*/  IMAD.MOV.U32 R2, RZ, RZ, R16 ;  /* 0x000000ffff027224 */ /* 0x002fe200078e0010 */
[----:B------:R-:W-:Y:S01]  /*12280*/  IADD3 R16, R3, 0xa2, RZ ;  /* 0x000000a203107810 */ /* 0x000fe20007ffe0ff */
[----:B------:R-:W-:Y:S01]  /*12290*/  @!P5 IMAD.IADD R8, R8, 0x1, -R0 ;  /* 0x000000010808d824 */ /* 0x000fe200078e0a00 */
[----:B------:R-:W-:Y:S01]  /*122a0*/  STL [R1+0x290], R4 ;  /* 0x0002900401007387 */ /* 0x000fe20000100800 */
[----:B------:R-:W-:Y:S01]  /*122b0*/  @!P0 IMAD.MOV R2, RZ, RZ, -R2 ;  /* 0x000000ffff028224 */ /* 0x000fe200078e0a02 */
[----:B------:R-:W-:Y:S01]  /*122c0*/  ISETP.GE.AND P5, PT, R6, RZ, PT ;  /* 0x000000ff0600720c */ /* 0x000fe20003fa6270 */
[----:B------:R-:W-:Y:S01]  /*122d0*/  IMAD.MOV R10, RZ, RZ, -R10 ;  /* 0x000000ffff0a7224 */ /* 0x000fe200078e0a0a */
[C---:B------:R-:W-:Y:S01]  /*122e0*/  ISETP.GT.U32.AND P1, PT, R0.reuse, R8, PT ;  /* 0x000000080000720c */ /* 0x040fe20003f24070 */
[----:B------:R-:W-:Y:S01]  /*122f0*/  @!P2 IMAD.IADD R9, R9, 0x1, -R0 ;  /* 0x000000010909a824 */ /* 0x000fe200078e0a00 */
[----:B------:R0:W-:Y:S01]  /*12300*/  STL [R1+0x28c], R2 ;  /* 0x00028c0201007387 */ /* 0x0001e20000100800 */
[C---:B------:R-:W-:Y:S01]  /*12310*/  IMAD R14, R0.reuse, R10, R14 ;  /* 0x0000000a000e7224 */ /* 0x040fe200078e020e */
[----:B------:R-:W-:Y:S01]  /*12320*/  ISETP.GE.AND P0, PT, R11, RZ, PT ;  /* 0x000000ff0b00720c */ /* 0x000fe20003f06270 */
[----:B------:R-:W-:Y:S01]  /*12330*/  IMAD.HI.U32 R6, R13, R19, RZ ;  /* 0x000000130d067227 */ /* 0x000fe200078e00ff */
[----:B------:R-:W-:-:S03]  /*12340*/  ISETP.GT.U32.AND P2, PT, R0, R9, PT ;  /* 0x000000090000720c */ /* 0x000fc60003f44070 */
[----:B------:R-:W-:Y:S02]  /*12350*/  IMAD.MOV R6, RZ, RZ, -R6 ;  /* 0x000000ffff067224 */ /* 0x000fe400078e0a06 */
[----:B0-----:R-:W-:Y:S01]  /*12360*/  IMAD.MOV.U32 R2, RZ, RZ, R7 ;  /* 0x000000ffff027224 */ /* 0x001fe200078e0007 */
[----:B------:R-:W-:Y:S01]  /*12370*/  IADD3 R7, R3, 0xa1, RZ ;  /* 0x000000a103077810 */ /* 0x000fe20007ffe0ff */
[----:B------:R-:W-:Y:S01]  /*12380*/  @!P1 IMAD.IADD R8, R8, 0x1, -R0 ;  /* 0x0000000108089824 */ /* 0x000fe200078e0a00 */
[----:B------:R-:W-:Y:S01]  /*12390*/  ISETP.GE.AND P1, PT, R16, RZ, PT ;  /* 0x000000ff1000720c */ /* 0x000fe20003f26270 */
[----:B------:R-:W-:Y:S01]  /*123a0*/  @!P6 IMAD.MOV R2, RZ, RZ, -R2 ;  /* 0x000000ffff02e224 */ /* 0x000fe200078e0a02 */
[C---:B------:R-:W-:Y:S01]  /*123b0*/  ISETP.GT.U32.AND P6, PT, R0.reuse, R14, PT ;  /* 0x0000000e0000720c */ /* 0x040fe20003fc4070 */
[----:B------:R-:W-:Y:S01]  /*123c0*/  IMAD R19, R0, R6, R19 ;  /* 0x0000000600137224 */ /* 0x000fe200078e0213 */
[----:B------:R-:W-:Y:S01]  /*123d0*/  IABS R16, R16 ;  /* 0x0000001000107213 */ /* 0x000fe20000000000 */
[----:B------:R-:W-:Y:S01]  /*123e0*/  @!P2 IMAD.IADD R9, R9, 0x1, -R0 ;  /* 0x000000010909a824 */ /* 0x000fe200078e0a00 */
[----:B------:R0:W-:Y:S01]  /*123f0*/  STL [R1+0x288], R2 ;  /* 0x0002880201007387 */ /* 0x0001e20000100800 */
[----:B------:R-:W-:-:S02]  /*12400*/  IADD3 R6, R3, 0xa0, RZ ;  /* 0x000000a003067810 */ /* 0x000fc40007ffe0ff */
[----:B------:R-:W-:Y:S01]  /*12410*/  ISETP.GT.U32.AND P2, PT, R0, R19, PT ;  /* 0x000000130000720c */ /* 0x000fe20003f44070 */
[----:B------:R-:W-:Y:S01]  /*12420*/  IMAD.HI.U32 R12, R13, R16, RZ ;  /* 0x000000100d0c7227 */ /* 0x000fe200078e00ff */
[----:B------:R-:W-:Y:S02]  /*12430*/  IABS R10, R6 ;  /* 0x00000006000a7213 */ /* 0x000fe40000000000 */
[----:B------:R-:W-:Y:S01]  /*12440*/  IABS R11, R7 ;  /* 0x00000007000b7213 */ /* 0x000fe20000000000 */
[----:B------:R-:W-:Y:S02]  /*12450*/  IMAD.MOV R12, RZ, RZ, -R12 ;  /* 0x000000ffff0c7224 */ /* 0x000fe400078e0a0c */
[----:B0-----:R-:W-:Y:S02]  /*12460*/  IMAD.MOV.U32 R2, RZ, RZ, R8 ;  /* 0x000000ffff027224 */ /* 0x001fe400078e0008 */
[----:B------:R-:W-:Y:S01]  /*12470*/  @!P6 IMAD.IADD R14, R14, 0x1, -R0 ;  /* 0x000000010e0ee824 */ /* 0x000fe200078e0a00 */
[----:B------:R-:W-:Y:S01]  /*12480*/  ISETP.GE.AND P6, PT, R7, RZ, PT ;  /* 0x000000ff0700720c */ /* 0x000fe20003fc6270 */
[----:B------:R-:W-:-:S02]  /*12490*/  @!P4 IMAD.MOV R2, RZ, RZ, -R2 ;  /* 0x000000ffff02c224 */ /* 0x000fc400078e0a02 */
[C---:B------:R-:W-:Y:S01]  /*124a0*/  IMAD R16, R0.reuse, R12, R16 ;  /* 0x0000000c00107224 */ /* 0x040fe200078e0210 */
[----:B------:R-:W-:Y:S01]  /*124b0*/  ISETP.GT.U32.AND P4, PT, R0, R14, PT ;  /* 0x0000000e0000720c */ /* 0x000fe20003f84070 */
[----:B------:R-:W-:Y:S01]  /*124c0*/  @!P2 IMAD.IADD R19, R19, 0x1, -R0 ;  /* 0x000000011313a824 */ /* 0x000fe200078e0a00 */
[----:B------:R0:W-:Y:S01]  /*124d0*/  STL [R1+0x208], R2 ;  /* 0x0002080201007387 */ /* 0x0001e20000100800 */
[----:B------:R-:W-:-:S03]  /*124e0*/  IMAD.HI.U32 R7, R13, R10, RZ ;  /* 0x0000000a0d077227 */ /* 0x000fc600078e00ff */
[----:B------:R-:W-:Y:S01]  /*124f0*/  ISETP.GT.U32.AND P2, PT, R0, R19, PT ;  /* 0x000000130000720c */ /* 0x000fe20003f44070 */
[----:B------:R-:W-:-:S04]  /*12500*/  IMAD.HI.U32 R8, R13, R11, RZ ;  /* 0x0000000b0d087227 */ /* 0x000fc800078e00ff */
[----:B------:R-:W-:Y:S02]  /*12510*/  IMAD.MOV R7, RZ, RZ, -R7 ;  /* 0x000000ffff077224 */ /* 0x000fe400078e0a07 */
[----:B------:R-:W-:Y:S01]  /*12520*/  @!P4 IMAD.IADD R14, R14, 0x1, -R0 ;  /* 0x000000010e0ec824 */ /* 0x000fe200078e0a00 */
[C---:B------:R-:W-:Y:S01]  /*12530*/  ISETP.GT.U32.AND P4, PT, R0.reuse, R16, PT ;  /* 0x000000100000720c */ /* 0x040fe20003f84070 */
[----:B0-----:R-:W-:Y:S02]  /*12540*/  IMAD.MOV.U32 R2, RZ, RZ, R9 ;  /* 0x000000ffff027224 */ /* 0x001fe400078e0009 */
[----:B------:R-:W-:Y:S02]  /*12550*/  IMAD.MOV R8, RZ, RZ, -R8 ;  /* 0x000000ffff087224 */ /* 0x000fe400078e0a08 */
[----:B------:R-:W-:Y:S01]  /*12560*/  IMAD R10, R0, R7, R10 ;  /* 0x00000007000a7224 */ /* 0x000fe200078e020a */
[C---:B------:R-:W-:Y:S01]  /*12570*/  IADD3 R7, R3.reuse, 0x9c, RZ ;  /* 0x0000009c03077810 */ /* 0x040fe20007ffe0ff */
[----:B------:R-:W-:Y:S01]  /*12580*/  @!P3 IMAD.MOV R2, RZ, RZ, -R2 ;  /* 0x000000ffff02b224 */ /* 0x000fe200078e0a02 */
[----:B------:R-:W-:Y:S01]  /*12590*/  ISETP.GE.AND P3, PT, R6, RZ, PT ;  /* 0x000000ff0600720c */ /* 0x000fe20003f66270 */
[----:B------:R-:W-:Y:S01]  /*125a0*/  IMAD R11, R0, R8, R11 ;  /* 0x00000008000b7224 */ /* 0x000fe200078e020b */
[----:B------:R-:W-:Y:S01]  /*125b0*/  IADD3 R6, R3, 0x9f, RZ ;  /* 0x0000009f03067810 */ /* 0x000fe20007ffe0ff */
[--C-:B------:R-:W-:Y:S01]  /*125c0*/  @!P2 IMAD.IADD R19, R19, 0x1, -R0.reuse ;  /* 0x000000011313a824 */ /* 0x100fe200078e0a00 */
[----:B------:R0:W-:Y:S01]  /*125d0*/  STL [R1+0x280], R2 ;  /* 0x0002800201007387 */ /* 0x0001e20000100800 */
[----:B------:R-:W-:Y:S01]  /*125e0*/  @!P4 IMAD.IADD R16, R16, 0x1, -R0 ;  /* 0x000000011010c824 */ /* 0x000fe200078e0a00 */
[----:B------:R-:W-:-:S02]  /*125f0*/  ISETP.GT.U32.AND P4, PT, R0, R10, PT ;  /* 0x0000000a0000720c */ /* 0x000fc40003f84070 */
[----:B------:R-:W-:Y:S02]  /*12600*/  ISETP.GT.U32.AND P2, PT, R0, R11, PT ;  /* 0x0000000b0000720c */ /* 0x000fe40003f44070 */
[----:B------:R-:W-:Y:S02]  /*12610*/  IABS R9, R6 ;  /* 0x0000000600097213 */ /* 0x000fe40000000000 */
[----:B------:R-:W-:Y:S01]  /*12620*/  IADD3 R8, R3, 0x9d, RZ ;  /* 0x0000009d03087810 */ /* 0x000fe20007ffe0ff */
[----:B0-----:R-:W-:Y:S01]  /*12630*/  IMAD.MOV.U32 R2, RZ, RZ, R14 ;  /* 0x000000ffff027224 */ /* 0x001fe200078e000e */
[----:B------:R-:W-:Y:S01]  /*12640*/  IABS R12, R7 ;  /* 0x00000007000c7213 */ /* 0x000fe20000000000 */
[----:B------:R-:W-:Y:S01]  /*12650*/  IMAD.HI.U32 R14, R13, R9, RZ ;  /* 0x000000090d0e7227 */ /* 0x000fe200078e00ff */
[----:B------:R-:W-:-:S03]  /*12660*/  IABS R17, R8 ;  /* 0x0000000800117213 */ /* 0x000fc60000000000 */
[----:B------:R-:W-:Y:S01]  /*12670*/  @!P5 IMAD.MOV R2, RZ, RZ, -R2 ;  /* 0x000000ffff02d224 */ /* 0x000fe200078e0a02 */
[----:B------:R-:W-:Y:S01]  /*12680*/  ISETP.GT.U32.AND P5, PT, R0, R16, PT ;  /* 0x000000100000720c */ /* 0x000fe20003fa4070 */
[--C-:B------:R-:W-:Y:S02]  /*12690*/  @!P4 IMAD.IADD R10, R10, 0x1, -R0.reuse ;  /* 0x000000010a0ac824 */ /* 0x100fe400078e0a00 */
[----:B------:R-:W-:Y:S01]  /*126a0*/  @!P2 IMAD.IADD R11, R11, 0x1, -R0 ;  /* 0x000000010b0ba824 */ /* 0x000fe200078e0a00 */
[----:B------:R0:W-:Y:S01]  /*126b0*/  STL [R1+0x244], R2 ;  /* 0x0002440201007387 */ /* 0x0001e20000100800 */
[----:B------:R-:W-:Y:S01]  /*126c0*/  IMAD.MOV R14, RZ, RZ, -R14 ;  /* 0x000000ffff0e7224 */ /* 0x000fe200078e0a0e */
[C---:B------:R-:W-:Y:S02]  /*126d0*/  ISETP.GT.U32.AND P4, PT, R0.reuse, R10, PT ;  /* 0x0000000a0000720c */ /* 0x040fe40003f84070 */
[----:B------:R-:W-:-:S05]  /*126e0*/  ISETP.GT.U32.AND P2, PT, R0, R11, PT ;  /* 0x0000000b0000720c */ /* 0x000fca0003f44070 */
[----:B------:R-:W-:Y:S02]  /*126f0*/  @!P5 IMAD.IADD R16, R16, 0x1, -R0 ;  /* 0x000000011010d824 */ /* 0x000fe400078e0a00 */
[----:B0-----:R-:W-:Y:S02]  /*12700*/  IMAD.MOV.U32 R2, RZ, RZ, R19 ;  /* 0x000000ffff027224 */ /* 0x001fe400078e0013 */
[----:B------:R-:W-:-:S04]  /*12710*/  IMAD.HI.U32 R19, R13, R18, RZ ;  /* 0x000000120d137227 */ /* 0x000fc800078e00ff */
[----:B------:R-:W-:Y:S01]  /*12720*/  @!P0 IMAD.MOV R2, RZ, RZ, -R2 ;  /* 0x000000ffff028224 */ /* 0x000fe200078e0a02 */
[----:B------:R-:W-:Y:S01]  /*12730*/  ISETP.GE.AND P0, PT, R6, RZ, PT ;  /* 0x000000ff0600720c */ /* 0x000fe20003f06270 */
[C---:B------:R-:W-:Y:S02]  /*12740*/  IMAD R6, R0.reuse, R14, R9 ;  /* 0x0000000e00067224 */ /* 0x040fe400078e0209 */
[C---:B------:R-:W-:Y:S01]  /*12750*/  IMAD.HI.U32 R9, R13.reuse, R17, RZ ;  /* 0x000000110d097227 */ /* 0x040fe200078e00ff */
[----:B------:R0:W-:Y:S02]  /*12760*/  STL [R1+0x27c], R2 ;  /* 0x00027c0201007387 */ /* 0x0001e40000100800 */
[----:B------:R-:W-:Y:S01]  /*12770*/  ISETP.GT.U32.AND P5, PT, R0, R6, PT ;  /* 0x000000060000720c */ /* 0x000fe20003fa4070 */
[----:B------:R-:W-:-:S04]  /*12780*/  IMAD.HI.U32 R14, R13, R12, RZ ;  /* 0x0000000c0d0e7227 */ /* 0x000fc800078e00ff */
[----:B------:R-:W-:Y:S02]  /*12790*/  IMAD.MOV R9, RZ, RZ, -R9 ;  /* 0x000000ffff097224 */ /* 0x000fe400078e0a09 */
[----:B------:R-:W-:Y:S02]  /*127a0*/  IMAD.MOV R19, RZ, RZ, -R19 ;  /* 0x000000ffff137224 */ /* 0x000fe400078e0a13 */
[----:B0-----:R-:W-:Y:S02]  /*127b0*/  IMAD.MOV.U32 R2, RZ, RZ, R16 ;  /* 0x000000ffff027224 */ /* 0x001fe400078e0010 */
[----:B------:R-:W-:Y:S02]  /*127c0*/  IMAD.MOV R14, RZ, RZ, -R14 ;  /* 0x000000ffff0e7224 */ /* 0x000fe400078e0a0e */
[----:B------:R-:W-:Y:S02]  /*127d0*/  @!P1 IMAD.MOV R2, RZ, RZ, -R2 ;  /* 0x000000ffff029224 */ /* 0x000fe400078e0a02 */
[----:B------:R-:W-:Y:S01]  /*127e0*/  IMAD R17, R0, R9, R17 ;  /* 0x0000000900117224 */ /* 0x000fe200078e0211 */
[----:B------:R-:W-:Y:S01]  /*127f0*/  IADD3 R9, R3, 0x9b, RZ ;  /* 0x0000009b03097810 */ /* 0x000fe20007ffe0ff */
[--C-:B------:R-:W-:Y:S01]  /*12800*/  @!P4 IMAD.IADD R10, R10, 0x1, -R0.reuse ;  /* 0x000000010a0ac824 */ /* 0x100fe200078e0a00 */
[----:B------:R0:W-:Y:S01]  /*12810*/  STL [R1+0x264], R2 ;  /* 0x0002640201007387 */ /* 0x0001e20000100800 */
[----:B------:R-:W-:Y:S01]  /*12820*/  @!P2 IMAD.IADD R11, R11, 0x1, -R0 ;  /* 0x000000010b0ba824 */ /* 0x000fe200078e0a00 */
[----:B------:R-:W-:Y:S01]  /*12830*/  ISETP.GE.AND P2, PT, R15, RZ, PT ;  /* 0x000000ff0f00720c */ /* 0x000fe20003f46270 */
[C---:B------:R-:W-:Y:S01]  /*12840*/  IMAD R15, R0.reuse, R19, R18 ;  /* 0x00000013000f7224 */ /* 0x040fe200078e0212 */
[C---:B------:R-:W-:Y:S01]  /*12850*/  ISETP.GT.U32.AND P4, PT, R0.reuse, R17, PT ;  /* 0x000000110000720c */ /* 0x040fe20003f84070 */
[C---:B------:R-:W-:Y:S01]  /*12860*/  IMAD R12, R0.reuse, R14, R12 ;  /* 0x0000000e000c7224 */ /* 0x040fe200078e020c */
[----:B------:R-:W-:Y:S01]  /*12870*/  IABS R16, R9 ;  /* 0x0000000900107213 */ /* 0x000fe20000000000 */
[----:B------:R-:W-:Y:S01]  /*12880*/  IMAD.MOV.U32 R4, RZ, RZ, R11 ;  /* 0x000000ffff047224 */ /* 0x000fe200078e000b */
[----:B------:R-:W-:Y:S01]  /*12890*/  ISETP.GT.U32.AND P1, PT, R0, R15, PT ;  /* 0x0000000f0000720c */ /* 0x000fe20003f24070 */
[----:B------:R-:W-:Y:S01]  /*128a0*/  @!P5 IMAD.IADD R6, R6, 0x1, -R0 ;  /* 0x000000010606d824 */ /* 0x000fe200078e0a00 */
[----:B------:R-:W-:Y:S01]  /*128b0*/  IADD3 R14, R3, 0x97, RZ ;  /* 0x00000097030e7810 */ /* 0x000fe20007ffe0ff */
[----:B0-----:R-:W-:-:S02]  /*128c0*/  IMAD.MOV.U32 R2, RZ, RZ, R10 ;  /* 0x000000ffff027224 */ /* 0x001fc400078e000a */
[----:B------:R-:W-:Y:S01]  /*128d0*/  @!P6 IMAD.MOV R4, RZ, RZ, -R4 ;  /* 0x000000ffff04e224 */ /* 0x000fe200078e0a04 */
[----:B------:R-:W-:Y:S01]  /*128e0*/  ISETP.GE.AND P6, PT, R8, RZ, PT ;  /* 0x000000ff0800720c */ /* 0x000fe20003fc6270 */
[----:B------:R-:W-:Y:S01]  /*128f0*/  @!P3 IMAD.MOV R2, RZ, RZ, -R2 ;  /* 0x000000ffff02b224 */ /* 0x000fe200078e0a02 */
[C---:B------:R-:W-:Y:S01]  /*12900*/  ISETP.GT.U32.AND P3, PT, R0.reuse, R12, PT ;  /* 0x0000000c0000720c */ /* 0x040fe20003f64070 */
[--C-:B------:R-:W-:Y:S01]  /*12910*/  @!P4 IMAD.IADD R17, R17, 0x1, -R0.reuse ;  /* 0x000000011111c824 */ /* 0x100fe200078e0a00 */
[C---:B------:R-:W-:Y:S01]  /*12920*/  ISETP.GT.U32.AND P5, PT, R0.reuse, R6, PT ;  /* 0x000000060000720c */ /* 0x040fe20003fa4070 */
[----:B------:R-:W-:Y:S01]  /*12930*/  IMAD.HI.U32 R10, R13, R16, RZ ;  /* 0x000000100d0a7227 */ /* 0x000fe200078e00ff */
[----:B------:R-:W-:Y:S01]  /*12940*/  IADD3 R8, R3, 0x9a, RZ ;  /* 0x0000009a03087810 */ /* 0x000fe20007ffe0ff */
[----:B------:R-:W-:Y:S01]  /*12950*/  STL [R1+0x26c], R4 ;  /* 0x00026c0401007387 */ /* 0x000fe20000100800 */
[----:B------:R-:W-:Y:S01]  /*12960*/  IABS R18, R14 ;  /* 0x0000000e00127213 */ /* 0x000fe20000000000 */
[----:B------:R-:W-:Y:S01]  /*12970*/  @!P1 IMAD.IADD R15, R15, 0x1, -R0 ;  /* 0x000000010f0f9824 */ /* 0x000fe200078e0a00 */
[----:B------:R-:W-:Y:S01]  /*12980*/  IABS R11, R8 ;  /* 0x00000008000b7213 */ /* 0x000fe20000000000 */
[----:B------:R0:W-:Y:S01]  /*12990*/  STL [R1+0x270], R2 ;  /* 0x0002700201007387 */ /* 0x0001e20000100800 */
[----:B------:R-:W-:Y:S01]  /*129a0*/  ISETP.GE.AND P1, PT, R9, RZ, PT ;  /* 0x000000ff0900720c */ /* 0x000fe20003f26270 */
[----:B------:R-:W-:Y:S01]  /*129b0*/  IMAD.MOV R10, RZ, RZ, -R10 ;  /* 0x000000ffff0a7224 */ /* 0x000fe200078e0a0a */
[----:B------:R-:W-:Y:S01]  /*129c0*/  ISETP.GT.U32.AND P4, PT, R0, R15, PT ;  /* 0x0000000f0000720c */ /* 0x000fe20003f84070 */
[----:B------:R-:W-:Y:S01]  /*129d0*/  @!P3 IMAD.IADD R12, R12, 0x1, -R0 ;  /* 0x000000010c0cb824 */ /* 0x000fe200078e0a00 */
[----:B------:R-:W-:Y:S01]  /*129e0*/  ISETP.GT.U32.AND P3, PT, R0, R17, PT ;  /* 0x000000110000720c */ /* 0x000fe20003f64070 */
[----:B------:R-:W-:-:S04]  /*129f0*/  IMAD.HI.U32 R9, R13, R11, RZ ;  /* 0x0000000b0d097227 */ /* 0x000fc800078e00ff */
[----:B------:R-:W-:Y:S01]  /*12a00*/  @!P5 IMAD.IADD R6, R6, 0x1, -R0 ;  /* 0x000000010606d824 */ /* 0x000fe200078e0a00 */
[----:B------:R-:W-:Y:S01]  /*12a10*/  ISETP.GE.AND P5, PT, R7, RZ, PT ;  /* 0x000000ff0700720c */ /* 0x000fe20003fa6270 */
[----:B------:R-:W-:Y:S01]  /*12a20*/  IMAD.MOV R9, RZ, RZ, -R9 ;  /* 0x000000ffff097224 */ /* 0x000fe200078e0a09 */
[C---:B------:R-:W-:Y:S01]  /*12a30*/  IADD3 R7, R3.reuse, 0x99, RZ ;  /* 0x0000009903077810 */ /* 0x040fe20007ffe0ff */
[----:B0-----:R-:W-:Y:S01]  /*12a40*/  IMAD.MOV.U32 R2, RZ, RZ, R6 ;  /* 0x000000ffff027224 */ /* 0x001fe200078e0006 */
[----:B------:R-:W-:Y:S01]  /*12a50*/  IADD3 R6, R3, 0x98, RZ ;  /* 0x0000009803067810 */ /* 0x000fe20007ffe0ff */
[C---:B------:R-:W-:Y:S02]  /*12a60*/  IMAD R11, R0.reuse, R9, R11 ;  /* 0x00000009000b7224 */ /* 0x040fe400078e020b */
[C---:B------:R-:W-:Y:S01]  /*12a70*/  IMAD R16, R0.reuse, R10, R16 ;  /* 0x0000000a00107224 */ /* 0x040fe200078e0210 */
[----:B------:R-:W-:Y:S01]  /*12a80*/  IABS R9, R6 ;  /* 0x0000000600097213 */ /* 0x000fe20000000000 */
[----:B------:R-:W-:Y:S01]  /*12a90*/  @!P0 IMAD.MOV R2, RZ, RZ, -R2 ;  /* 0x000000ffff028224 */ /* 0x000fe200078e0a02 */
[C---:B------:R-:W-:Y:S01]  /*12aa0*/  ISETP.GT.U32.AND P0, PT, R0.reuse, R12, PT ;  /* 0x0000000c0000720c */ /* 0x040fe20003f04070 */
[--C-:B------:R-:W-:Y:S01]  /*12ab0*/  @!P3 IMAD.IADD R17, R17, 0x1, -R0.reuse ;  /* 0x000000011111b824 */ /* 0x100fe200078e0a00 */
[C---:B------:R-:W-:Y:S01]  /*12ac0*/  ISETP.GT.U32.AND P3, PT, R0.reuse, R11, PT ;  /* 0x0000000b0000720c */ /* 0x040fe20003f64070 */
[----:B------:R-:W-:Y:S01]  /*12ad0*/  @!P4 IMAD.IADD R15, R15, 0x1, -R0 ;  /* 0x000000010f0fc824 */ /* 0x000fe200078e0a00 */
[----:B------:R-:W-:Y:S01]  /*12ae0*/  ISETP.GT.U32.AND P4, PT, R0, R16, PT ;  /* 0x000000100000720c */ /* 0x000fe20003f84070 */
[----:B------:R0:W-:Y:S01]  /*12af0*/  STL [R1+0x274], R2 ;  /* 0x0002740201007387 */ /* 0x0001e20000100800 */
[----:B------:R-:W-:Y:S01]  /*12b00*/  IMAD.HI.U32 R19, R13, R9, RZ ;  /* 0x000000090d137227 */ /* 0x000fe200078e00ff */
[----:B------:R-:W-:-:S03]  /*12b10*/  IABS R10, R7 ;  /* 0x00000007000a7213 */ /* 0x000fc60000000000 */
[----:B------:R-:W-:-:S03]  /*12b20*/  IMAD.MOV.U32 R4, RZ, RZ, R17 ;  /* 0x000000ffff047224 */ /* 0x000fc600078e0011 */
[--C-:B------:R-:W-:Y:S01]  /*12b30*/  @!P0 IMAD.IADD R12, R12, 0x1, -R0.reuse ;  /* 0x000000010c0c8824 */ /* 0x100fe200078e0a00 */
[----:B------:R-:W-:Y:S01]  /*12b40*/  ISETP.GE.AND P0, PT, R8, RZ, PT ;  /* 0x000000ff0800720c */ /* 0x000fe20003f06270 */
[----:B0-----:R-:W-:Y:S02]  /*12b50*/  IMAD.MOV.U32 R2, RZ, RZ, R15 ;  /* 0x000000ffff027224 */ /* 0x001fe400078e000f */
[----:B------:R-:W-:Y:S02]  /*12b60*/  @!P3 IMAD.IADD R11, R11, 0x1, -R0 ;  /* 0x000000010b0bb824 */ /* 0x000fe400078e0a00 */
[----:B------:R-:W-:Y:S02]  /*12b70*/  IMAD.MOV.U32 R8, RZ, RZ, R18 ;  /* 0x000000ffff087224 */ /* 0x000fe400078e0012 */
[----:B------:R-:W-:Y:S01]  /*12b80*/  @!P4 IMAD.IADD R16, R16, 0x1, -R0 ;  /* 0x000000011010c824 */ /* 0x000fe200078e0a00 */
[----:B------:R-:W-:Y:S01]  /*12b90*/  ISETP.GE.AND P4, PT, R7, RZ, PT ;  /* 0x000000ff0700720c */ /* 0x000fe20003f86270 */
[----:B------:R-:W-:Y:S01]  /*12ba0*/  @!P2 IMAD.MOV R2, RZ, RZ, -R2 ;  /* 0x000000ffff02a224 */ /* 0x000fe200078e0a02 */
[C---:B------:R-:W-:Y:S01]  /*12bb0*/  ISETP.GT.U32.AND P2, PT, R0.reuse, R11, PT ;  /* 0x0000000b0000720c */ /* 0x040fe20003f44070 */
[----:B------:R-:W-:Y:S01]  /*12bc0*/  IMAD.HI.U32 R7, R13, R8, RZ ;  /* 0x000000080d077227 */ /* 0x000fe200078e00ff */
[----:B------:R-:W-:-:S02]  /*12bd0*/  ISETP.GT.U32.AND P3, PT, R0, R16, PT ;  /* 0x000000100000720c */ /* 0x000fc40003f64070 */
[----:B------:R0:W-:Y:S01]  /*12be0*/  STL [R1+0x268], R2 ;  /* 0x0002680201007387 */ /* 0x0001e20000100800 */
[----:B------:R-:W-:Y:S01]  /*12bf0*/  IMAD.MOV R15, RZ, RZ, -R19 ;  /* 0x000000ffff0f7224 */ /* 0x000fe200078e0a13 */
[----:B------:R-:W-:Y:S01]  /*12c00*/  IADD3 R19, R3, 0x96, RZ ;  /* 0x0000009603137810 */ /* 0x000fe20007ffe0ff */
[----:B------:R-:W-:Y:S02]  /*12c10*/  IMAD.MOV R7, RZ, RZ, -R7 ;  /* 0x000000ffff077224 */ /* 0x000fe400078e0a07 */
[C---:B------:R-:W-:Y:S02]  /*12c20*/  IMAD R9, R0.reuse, R15, R9 ;  /* 0x0000000f00097224 */ /* 0x040fe400078e0209 */
[----:B------:R-:W-:Y:S01]  /*12c30*/  IMAD R8, R0, R7, R8 ;  /* 0x0000000700087224 */ /* 0x000fe200078e0208 */
[----:B------:R-:W-:Y:S01]  /*12c40*/  IABS R7, R19 ;  /* 0x0000001300077213 */ /* 0x000fe20000000000 */
[----:B------:R-:W-:-:S04]  /*12c50*/  IMAD.HI.U32 R18, R13, R10, RZ ;  /* 0x0000000a0d127227 */ /* 0x000fc800078e00ff */
[----:B0-----:R-:W-:Y:S01]  /*12c60*/  IMAD.MOV.U32 R2, RZ, RZ, R12 ;  /* 0x000000ffff027224 */ /* 0x001fe200078e000c */
[----:B------:R-:W-:Y:S01]  /*12c70*/  IADD3 R12, R3, 0x95, RZ ;  /* 0x00000095030c7810 */ /* 0x000fe20007ffe0ff */
[----:B------:R-:W-:Y:S01]  /*12c80*/  @!P2 IMAD.IADD R11, R11, 0x1, -R0 ;  /* 0x000000010b0ba824 */ /* 0x000fe200078e0a00 */
[C---:B------:R-:W-:Y:S01]  /*12c90*/  ISETP.GT.U32.AND P2, PT, R0.reuse, R8, PT ;  /* 0x000000080000720c */ /* 0x040fe20003f44070 */
[----:B------:R-:W-:Y:S01]  /*12ca0*/  @!P5 IMAD.MOV R2, RZ, RZ, -R2 ;  /* 0x000000ffff02d224 */ /* 0x000fe200078e0a02 */
[----:B------:R-:W-:Y:S01]  /*12cb0*/  ISETP.GT.U32.AND P5, PT, R0, R9, PT ;  /* 0x000000090000720c */ /* 0x000fe20003fa4070 */
[----:B------:R-:W-:Y:S02]  /*12cc0*/  IMAD.MOV R18, RZ, RZ, -R18 ;  /* 0x000000ffff127224 */ /* 0x000fe400078e0a12 */
[----:B------:R-:W-:Y:S01]  /*12cd0*/  @!P3 IMAD.IADD R16, R16, 0x1, -R0 ;  /* 0x000000011010b824 */ /* 0x000fe200078e0a00 */
[----:B------:R-:W-:Y:S01]  /*12ce0*/  ISETP.GE.AND P3, PT, R6, RZ, PT ;  /* 0x000000ff0600720c */ /* 0x000fe20003f66270 */
[----:B------:R-:W-:Y:S01]  /*12cf0*/  IMAD R10, R0, R18, R10 ;  /* 0x00000012000a7224 */ /* 0x000fe200078e020a */
[----:B------:R-:W-:Y:S01]  /*12d00*/  IABS R6, R12 ;  /* 0x0000000c00067213 */ /* 0x000fe20000000000 */
[----:B------:R-:W-:-:S02]  /*12d10*/  @!P6 IMAD.MOV R4, RZ, RZ, -R4 ;  /* 0x000000ffff04e224 */ /* 0x000fc400078e0a04 */
[----:B------:R-:W-:Y:S01]  /*12d20*/  IMAD.HI.U32 R15, R13, R7, RZ ;  /* 0x000000070d0f7227 */ /* 0x000fe200078e00ff */
[----:B------:R-:W-:Y:S02]  /*12d30*/  ISETP.GT.U32.AND P6, PT, R0, R10, PT ;  /* 0x0000000a0000720c */ /* 0x000fe40003fc4070 */
[----:B------:R-:W-:Y:S01]  /*12d40*/  STL [R1+0x258], R4 ;  /* 0x0002580401007387 */ /* 0x000fe20000100800 */
[--C-:B------:R-:W-:Y:S02]  /*12d50*/  @!P5 IMAD.IADD R9, R9, 0x1, -R0.reuse ;  /* 0x000000010909d824 */ /* 0x100fe400078e0a00 */
[----:B------:R-:W-:Y:S01]  /*12d60*/  @!P2 IMAD.IADD R8, R8, 0x1, -R0 ;  /* 0x000000010808a824 */ /* 0x000fe200078e0a00 */
[----:B------:R0:W-:Y:S01]  /*12d70*/  STL [R1+0x25c], R2 ;  /* 0x00025c0201007387 */ /* 0x0001e20000100800 */
[----:B------:R-:W-:Y:S01]  /*12d80*/  IMAD.HI.U32 R17, R13, R6, RZ ;  /* 0x000000060d117227 */ /* 0x000fe200078e00ff */
[----:B------:R-:W-:-:S03]  /*12d90*/  ISETP.GT.U32.AND P2, PT, R0, R9, PT ;  /* 0x000000090000720c */ /* 0x000fc60003f44070 */
[----:B------:R-:W-:Y:S02]  /*12da0*/  IMAD.MOV R17, RZ, RZ, -R17 ;  /* 0x000000ffff117224 */ /* 0x000fe400078e0a11 */
[----:B------:R-:W-:Y:S01]  /*12db0*/  @!P6 IMAD.IADD R10, R10, 0x1, -R0 ;  /* 0x000000010a0ae824 */ /* 0x000fe200078e0a00 */
[----:B------:R-:W-:Y:S01]  /*12dc0*/  ISETP.GE.AND P6, PT, R14, RZ, PT ;  /* 0x000000ff0e00720c */ /* 0x000fe20003fc6270 */
[C---:B------:R-:W-:Y:S01]  /*12dd0*/  IMAD R6, R0.reuse, R17, R6 ;  /* 0x0000001100067224 */ /* 0x040fe200078e0206 */
[----:B------:R-:W-:Y:S01]  /*12de0*/  IADD3 R14, R3, 0x94, RZ ;  /* 0x00000094030e7810 */ /* 0x000fe20007ffe0ff */
[----:B0-----:R-:W-:Y:S01]  /*12df0*/  IMAD.MOV.U32 R2, RZ, RZ, R16 ;  /* 0x000000ffff027224 */ /* 0x001fe200078e0010 */
[C---:B------:R-:W-:Y:S01]  /*12e00*/  ISETP.GT.U32.AND P5, PT, R0.reuse, R10, PT ;  /* 0x0000000a0000720c */ /* 0x040fe20003fa4070 */
[----:B------:R-:W-:Y:S01]  /*12e10*/  IMAD.MOV R15, RZ, RZ, -R15 ;  /* 0x000000ffff0f7224 */ /* 0x000fe200078e0a0f */
[----:B------:R-:W-:Y:S01]  /*12e20*/  IABS R16, R14 ;  /* 0x0000000e00107213 */ /* 0x000fe20000000000 */
[----:B------:R-:W-:Y:S01]  /*12e30*/  @!P2 IMAD.IADD R9, R9, 0x1, -R0 ;  /* 0x000000010909a824 */ /* 0x000fe200078e0a00 */
[C---:B------:R-:W-:Y:S01]  /*12e40*/  ISETP.GT.U32.AND P2, PT, R0.reuse, R6, PT ;  /* 0x000000060000720c */ /* 0x040fe20003f44070 */
[----:B------:R-:W-:Y:S01]  /*12e50*/  @!P1 IMAD.MOV R2, RZ, RZ, -R2 ;  /* 0x000000ffff029224 */ /* 0x000fe200078e0a02 */
[C---:B------:R-:W-:Y:S01]  /*12e60*/  ISETP.GT.U32.AND P1, PT, R0.reuse, R8, PT ;  /* 0x000000080000720c */ /* 0x040fe20003f24070 */
[----:B------:R-:W-:Y:S01]  /*12e70*/  IMAD R7, R0, R15, R7 ;  /* 0x0000000f00077224 */ /* 0x000fe200078e0207 */
[----:B------:R-:W-:Y:S01]  /*12e80*/  IADD3 R15, R3, 0x93, RZ ;  /* 0x00000093030f7810 */ /* 0x000fe20007ffe0ff */
[----:B------:R-:W-:Y:S01]  /*12e90*/  IMAD.HI.U32 R20, R13, R16, RZ ;  /* 0x000000100d147227 */ /* 0x000fe200078e00ff */
[----:B------:R0:W-:Y:S01]  /*12ea0*/  STL [R1+0x260], R2 ;  /* 0x0002600201007387 */ /* 0x0001e20000100800 */
[----:B------:R-:W-:-:S02]  /*12eb0*/  IADD3 R17, R3, 0x92, RZ ;  /* 0x0000009203117810 */ /* 0x000fc40007ffe0ff */
[--C-:B------:R-:W-:Y:S01]  /*12ec0*/  @!P5 IMAD.IADD R10, R10, 0x1, -R0.reuse ;  /* 0x000000010a0ad824 */ /* 0x100fe200078e0a00 */
[----:B------:R-:W-:Y:S01]  /*12ed0*/  IABS R18, R15 ;  /* 0x0000000f00127213 */ /* 0x000fe20000000000 */
[----:B------:R-:W-:Y:S01]  /*12ee0*/  IMAD.MOV.U32 R4, RZ, RZ, R9 ;  /* 0x000000ffff047224 */ /* 0x000fe200078e0009 */
[----:B------:R-:W-:Y:S01]  /*12ef0*/  ISETP.GT.U32.AND P5, PT, R0, R7, PT ;  /* 0x000000070000720c */ /* 0x000fe20003fa4070 */
[--C-:B------:R-:W-:Y:S01]  /*12f00*/  @!P2 IMAD.IADD R6, R6, 0x1, -R0.reuse ;  /* 0x000000010606a824 */ /* 0x100fe200078e0a00 */
[----:B------:R-:W-:Y:S01]  /*12f10*/  IADD3 R9, R3, 0x91, RZ ;  /* 0x0000009103097810 */ /* 0x000fe20007ffe0ff */
[----:B------:R-:W-:Y:S01]  /*12f20*/  @!P1 IMAD.IADD R8, R8, 0x1, -R0 ;  /* 0x0000000108089824 */ /* 0x000fe200078e0a00 */
[----:B------:R-:W-:Y:S01]  /*12f30*/  ISETP.GE.AND P1, PT, R19, RZ, PT ;  /* 0x000000ff1300720c */ /* 0x000fe20003f26270 */
[----:B0-----:R-:W-:Y:S02]  /*12f40*/  IMAD.MOV.U32 R2, RZ, RZ, R11 ;  /* 0x000000ffff027224 */ /* 0x001fe400078e000b */
[----:B------:R-:W-:Y:S01]  /*12f50*/  IMAD.MOV R19, RZ, RZ, -R20 ;  /* 0x000000ffff137224 */ /* 0x000fe200078e0a14 */
[----:B------:R-:W-:Y:S01]  /*12f60*/  IABS R20, R17 ;  /* 0x0000001100147213 */ /* 0x000fe20000000000 */
[----:B------:R-:W-:Y:S01]  /*12f70*/  @!P0 IMAD.MOV R2, RZ, RZ, -R2 ;  /* 0x000000ffff028224 */ /* 0x000fe200078e0a02 */
[----:B------:R-:W-:Y:S01]  /*12f80*/  ISETP.GT.U32.AND P0, PT, R0, R6, PT ;  /* 0x000000060000720c */ /* 0x000fe20003f04070 */
[----:B------:R-:W-:-:S03]  /*12f90*/  IMAD.HI.U32 R21, R13, R18, RZ ;  /* 0x000000120d157227 */ /* 0x000fc600078e00ff */
[----:B------:R0:W-:Y:S01]  /*12fa0*/  STL [R1+0x254], R2 ;  /* 0x0002540201007387 */ /* 0x0001e20000100800 */
[C---:B------:R-:W-:Y:S02]  /*12fb0*/  IMAD R16, R0.reuse, R19, R16 ;  /* 0x0000001300107224 */ /* 0x040fe400078e0210 */
[----:B------:R-:W-:Y:S02]  /*12fc0*/  IMAD.MOV.U32 R5, RZ, RZ, R10 ;  /* 0x000000ffff057224 */ /* 0x000fe400078e000a */
[----:B------:R-:W-:Y:S02]  /*12fd0*/  IMAD.MOV R21, RZ, RZ, -R21 ;  /* 0x000000ffff157224 */ /* 0x000fe400078e0a15 */
[----:B------:R-:W-:Y:S01]  /*12fe0*/  @!P4 IMAD.MOV R5, RZ, RZ, -R5 ;  /* 0x000000ffff05c224 */ /* 0x000fe200078e0a05 */
[C---:B------:R-:W-:Y:S01]  /*12ff0*/  ISETP.GT.U32.AND P4, PT, R0.reuse, R16, PT ;  /* 0x000000100000720c */ /* 0x040fe20003f84070 */
[----:B------:R-:W-:Y:S01]  /*13000*/  IMAD R18, R0, R21, R18 ;  /* 0x0000001500127224 */ /* 0x000fe200078e0212 */
[----:B------:R-:W-:Y:S01]  /*13010*/  IABS R21, R29 ;  /* 0x0000001d00157213 */ /* 0x000fe20000000000 */
[----:B------:R-:W-:Y:S01]  /*13020*/  @!P5 IMAD.IADD R7, R7, 0x1, -R0 ;  /* 0x000000010707d824 */ /* 0x000fe200078e0a00 */
[----:B------:R-:W-:Y:S01]  /*13030*/  ISETP.GE.AND P5, PT, R12, RZ, PT ;  /* 0x000000ff0c00720c */ /* 0x000fe20003fa6270 */
[----:B0-----:R-:W-:Y:S01]  /*13040*/  IMAD.MOV.U32 R2, RZ, RZ, R8 ;  /* 0x000000ffff027224 */ /* 0x001fe200078e0008 */
[----:B------:R-:W-:Y:S01]  /*13050*/  STL [R1+0x250], R5 ;  /* 0x0002500501007387 */ /* 0x000fe20000100800 */
[----:B------:R-:W-:Y:S01]  /*13060*/  @!P0 IMAD.IADD R6, R6, 0x1, -R0 ;  /* 0x0000000106068824 */ /* 0x000fe200078e0a00 */
[C---:B------:R-:W-:Y:S01]  /*13070*/  ISETP.GT.U32.AND P0, PT, R0.reuse, R18, PT ;  /* 0x000000120000720c */ /* 0x040fe20003f04070 */
[----:B------:R-:W-:Y:S01]  /*13080*/  IMAD.HI.U32 R8, R13, R20, RZ ;  /* 0x000000140d087227 */ /* 0x000fe200078e00ff */
[----:B------:R-:W-:-:S02]  /*13090*/  ISETP.GT.U32.AND P2, PT, R0, R7, PT ;  /* 0x000000070000720c */ /* 0x000fc40003f44070 */
[----:B------:R-:W-:Y:S01]  /*130a0*/  IADD3 R12, R3, 0x8f, RZ ;  /* 0x0000008f030c7810 */ /* 0x000fe20007ffe0ff */
[----:B------:R-:W-:Y:S01]  /*130b0*/  @!P3 IMAD.MOV R4, RZ, RZ, -R4 ;  /* 0x000000ffff04b224 */ /* 0x000fe200078e0a04 */
[----:B------:R-:W-:Y:S01]  /*130c0*/  ISETP.GE.AND P3, PT, R14, RZ, PT ;  /* 0x000000ff0e00720c */ /* 0x000fe20003f66270 */
[----:B------:R-:W-:Y:S01]  /*130d0*/  @!P6 IMAD.MOV R2, RZ, RZ, -R2 ;  /* 0x000000ffff02e224 */ /* 0x000fe200078e0a02 */
[----:B------:R-:W-:Y:S01]  /*130e0*/  ISETP.GE.AND P6, PT, R15, RZ, PT ;  /* 0x000000ff0f00720c */ /* 0x000fe20003fc6270 */
[----:B------:R-:W-:Y:S01]  /*130f0*/  IMAD.MOV R8, RZ, RZ, -R8 ;  /* 0x000000ffff087224 */ /* 0x000fe200078e0a08 */
[----:B------:R0:W-:Y:S01]  /*13100*/  STL [R1+0x24c], R4 ;  /* 0x00024c0401007387 */ /* 0x0001e20000100800 */
[----:B------:R-:W-:Y:S01]  /*13110*/  @!P4 IMAD.IADD R16, R16, 0x1, -R0 ;  /* 0x000000011010c824 */ /* 0x000fe200078e0a00 */
[----:B------:R-:W-:Y:S01]  /*13120*/  IABS R15, R9 ;  /* 0x00000009000f7213 */ /* 0x000fe20000000000 */
[----:B------:R-:W-:Y:S01]  /*13130*/  IMAD R8, R0, R8, R20 ;  /* 0x0000000800087224 */ /* 0x000fe200078e0214 */
[----:B------:R1:W-:Y:S01]  /*13140*/  STL [R1+0x248], R2 ;  /* 0x0002480201007387 */ /* 0x0003e20000100800 */
[--C-:B------:R-:W-:Y:S01]  /*13150*/  @!P0 IMAD.IADD R18, R18, 0x1, -R0.reuse ;  /* 0x0000000112128824 */ /* 0x100fe200078e0a00 */
[----:B------:R-:W-:Y:S01]  /*13160*/  ISETP.GT.U32.AND P4, PT, R0, R16, PT ;  /* 0x000000100000720c */ /* 0x000fe20003f84070 */
[----:B------:R-:W-:Y:S01]  /*13170*/  @!P2 IMAD.IADD R7, R7, 0x1, -R0 ;  /* 0x000000010707a824 */ /* 0x000fe200078e0a00 */
[----:B------:R-:W-:-:S02]  /*13180*/  IABS R10, R12 ;  /* 0x0000000c000a7213 */ /* 0x000fc40000000000 */
[----:B------:R-:W-:Y:S01]  /*13190*/  ISETP.GT.U32.AND P0, PT, R0, R18, PT ;  /* 0x000000120000720c */ /* 0x000fe20003f04070 */
[----:B0-----:R-:W-:Y:S01]  /*131a0*/  IMAD.MOV.U32 R4, RZ, RZ, R7 ;  /* 0x000000ffff047224 */ /* 0x001fe200078e0007 */
[----:B------:R-:W-:Y:S01]  /*131b0*/  IADD3 R7, R3, 0x90, RZ ;  /* 0x0000009003077810 */ /* 0x000fe20007ffe0ff */
[----:B------:R-:W-:Y:S01]  /*131c0*/  IMAD.HI.U32 R14, R13, R10, RZ ;  /* 0x0000000a0d0e7227 */ /* 0x000fe200078e00ff */
[----:B------:R-:W-:Y:S02]  /*131d0*/  ISETP.GE.AND P2, PT, R17, RZ, PT ;  /* 0x000000ff1100720c */ /* 0x000fe40003f46270 */
[----:B------:R-:W-:Y:S01]  /*131e0*/  IADD3 R17, R3, 0x8d, RZ ;  /* 0x0000008d03117810 */ /* 0x000fe20007ffe0ff */
[----:B-1----:R-:W-:Y:S02]  /*131f0*/  IMAD.MOV.U32 R2, RZ, RZ, R6 ;  /* 0x000000ffff027224 */ /* 0x002fe400078e0006 */
[----:B------:R-:W-:-:S04]  /*13200*/  IMAD.HI.U32 R6, R13, R15, RZ ;  /* 0x0000000f0d067227 */ /* 0x000fc800078e00ff */
[----:B------:R-:W-:Y:S01]  /*13210*/  @!P5 IMAD.MOV R2, RZ, RZ, -R2 ;  /* 0x000000ffff02d224 */ /* 0x000fe200078e0a02 */
[----:B------:R-:W-:Y:S01]  /*13220*/  ISETP.GT.U32.AND P5, PT, R0, R8, PT ;  /* 0x000000080000720c */ /* 0x000fe20003fa4070 */
[----:B------:R-:W-:Y:S01]  /*13230*/  @!P1 IMAD.MOV R4, RZ, RZ, -R4 ;  /* 0x000000ffff049224 */ /* 0x000fe200078e0a04 */
[----:B------:R-:W-:Y:S01]  /*13240*/  ISETP.GE.AND P1, PT, R9, RZ, PT ;  /* 0x000000ff0900720c */ /* 0x000fe20003f26270 */
[----:B------:R-:W-:Y:S01]  /*13250*/  IMAD.MOV R6, RZ, RZ, -R6 ;  /* 0x000000ffff067224 */ /* 0x000fe200078e0a06 */
[----:B------:R-:W-:Y:S01]  /*13260*/  IABS R9, R7 ;  /* 0x0000000700097213 */ /* 0x000fe20000000000 */
[--C-:B------:R-:W-:Y:S01]  /*13270*/  @!P4 IMAD.IADD R16, R16, 0x1, -R0.reuse ;  /* 0x000000011010c824 */ /* 0x100fe200078e0a00 */
[----:B------:R-:W-:Y:S01]  /*13280*/  STL [R1+0x224], R4 ;  /* 0x0002240401007387 */ /* 0x000fe20000100800 */
[----:B------:R-:W-:Y:S01]  /*13290*/  IMAD R15, R0, R6, R15 ;  /* 0x00000006000f7224 */ /* 0x000fe200078e020f */
[----:B------:R-:W-:Y:S01]  /*132a0*/  ISETP.GE.AND P4, PT, R7, RZ, PT ;  /* 0x000000ff0700720c */ /* 0x000fe20003f86270 */
[----:B------:R-:W-:Y:S01]  /*132b0*/  @!P0 IMAD.IADD R18, R18, 0x1, -R0 ;  /* 0x0000000112128824 */ /* 0x000fe200078e0a00 */
[----:B------:R0:W-:Y:S01]  /*132c0*/  STL [R1+0x20c], R2 ;  /* 0x00020c0201007387 */ /* 0x0001e20000100800 */
[----:B------:R-:W-:Y:S01]  /*132d0*/  IMAD.HI.U32 R11, R13, R9, RZ ;  /* 0x000000090d0b7227 */ /* 0x000fe200078e00ff */
[----:B------:R-:W-:-:S02]  /*132e0*/  ISETP.GT.U32.AND P0, PT, R0, R15, PT ;  /* 0x0000000f0000720c */ /* 0x000fc40003f04070 */
[C---:B------:R-:W-:Y:S01]  /*132f0*/  IADD3 R7, R3.reuse, 0x8e, RZ ;  /* 0x0000008e03077810 */ /* 0x040fe20007ffe0ff */
[----:B------:R-:W-:Y:S02]  /*13300*/  @!P5 IMAD.IADD R8, R8, 0x1, -R0 ;  /* 0x000000010808d824 */ /* 0x000fe400078e0a00 */
[----:B------:R-:W-:Y:S01]  /*13310*/  IMAD.MOV R11, RZ, RZ, -R11 ;  /* 0x000000ffff0b7224 */ /* 0x000fe200078e0a0b */
[----:B------:R-:W-:Y:S01]  /*13320*/  IABS R6, R7 ;  /* 0x0000000700067213 */ /* 0x000fe20000000000 */
[----:B------:R-:W-:Y:S01]  /*13330*/  IMAD.MOV R14, RZ, RZ, -R14 ;  /* 0x000000ffff0e7224 */ /* 0x000fe200078e0a0e */
[C---:B------:R-:W-:Y:S01]  /*13340*/  ISETP.GT.U32.AND P5, PT, R0.reuse, R8, PT ;  /* 0x000000080000720c */ /* 0x040fe20003fa4070 */
[----:B0-----:R-:W-:Y:S02]  /*13350*/  IMAD.MOV.U32 R2, RZ, RZ, R16 ;  /* 0x000000ffff027224 */ /* 0x001fe400078e0010 */
[----:B------:R-:W-:Y:S01]  /*13360*/  IMAD R9, R0, R11, R9 ;  /* 0x0000000b00097224 */ /* 0x000fe200078e0209 */
[----:B------:R-:W-:Y:S01]  /*13370*/  IADD3 R11, R3, 0x8c, RZ ;  /* 0x0000008c030b7810 */ /* 0x000fe20007ffe0ff */
[----:B------:R-:W-:Y:S01]  /*13380*/  @!P3 IMAD.MOV R2, RZ, RZ, -R2 ;  /* 0x000000ffff02b224 */ /* 0x000fe200078e0a02 */
[----:B------:R-:W-:Y:S01]  /*13390*/  ISETP.GE.AND P3, PT, R12, RZ, PT ;  /* 0x000000ff0c00720c */ /* 0x000fe20003f66270 */
[----:B------:R-:W-:-:S03]  /*133a0*/  @!P0 IMAD.IADD R15, R15, 0x1, -R0 ;  /* 0x000000010f0f8824 */ /* 0x000fc600078e0a00 */
[----:B------:R0:W-:Y:S02]  /*133b0*/  STL [R1+0x214], R2 ;  /* 0x0002140201007387 */ /* 0x0001e40000100800 */
[----:B------:R-:W-:Y:S01]  /*133c0*/  ISETP.GT.U32.AND P0, PT, R0, R15, PT ;  /* 0x0000000f0000720c */ /* 0x000fe20003f04070 */
[----:B------:R-:W-:Y:S01]  /*133d0*/  @!P5 IMAD.IADD R8, R8, 0x1, -R0 ;  /* 0x000000010808d824 */ /* 0x000fe200078e0a00 */
[----:B------:R-:W-:Y:S01]  /*133e0*/  ISETP.GT.U32.AND P5, PT, R0, R9, PT ;  /* 0x000000090000720c */ /* 0x000fe20003fa4070 */
[----:B0-----:R-:W-:-:S04]  /*133f0*/  IMAD.MOV.U32 R2, RZ, RZ, R18 ;  /* 0x000000ffff027224 */ /* 0x001fc800078e0012 */
[----:B------:R-:W-:Y:S01]  /*13400*/  @!P6 IMAD.MOV R2, RZ, RZ, -R2 ;  /* 0x000000ffff02e224 */ /* 0x000fe200078e0a02 */
[----:B------:R-:W-:Y:S01]  /*13410*/  ISETP.GE.AND P6, PT, R7, RZ, PT ;  /* 0x000000ff0700720c */ /* 0x000fe20003fc6270 */
[----:B------:R-:W-:Y:S01]  /*13420*/  IMAD R7, R0, R14, R10 ;  /* 0x0000000e00077224 */ /* 0x000fe200078e020a */
[----:B------:R-:W-:Y:S01]  /*13430*/  IABS R14, R11 ;  /* 0x0000000b000e7213 */ /* 0x000fe20000000000 */
[----:B------:R-:W-:Y:S01]  /*13440*/  IMAD.HI.U32 R10, R13, R6, RZ ;  /* 0x000000060d0a7227 */ /* 0x000fe200078e00ff */
[----:B------:R0:W-:Y:S03]  /*13450*/  STL [R1+0x238], R2 ;  /* 0x0002380201007387 */ /* 0x0001e60000100800 */
[----:B------:R-:W-:Y:S02]  /*13460*/  IMAD.MOV R10, RZ, RZ, -R10 ;  /* 0x000000ffff0a7224 */ /* 0x000fe400078e0a0a */
[----:B------:R-:W-:-:S02]  /*13470*/  @!P5 IMAD.IADD R9, R9, 0x1, -R0 ;  /* 0x000000010909d824 */ /* 0x000fc400078e0a00 */
[----:B------:R-:W-:Y:S02]  /*13480*/  @!P0 IMAD.IADD R15, R15, 0x1, -R0 ;  /* 0x000000010f0f8824 */ /* 0x000fe400078e0a00 */
[----:B0-----:R-:W-:Y:S01]  /*13490*/  IMAD.MOV.U32 R2, RZ, RZ, R8 ;  /* 0x000000ffff027224 */ /* 0x001fe200078e0008 */
[C---:B------:R-:W-:Y:S01]  /*134a0*/  ISETP.GT.U32.AND P5, PT, R0.reuse, R9, PT ;  /* 0x000000090000720c */ /* 0x040fe20003fa4070 */
[C---:B------:R-:W-:Y:S01]  /*134b0*/  IMAD R8, R0.reuse, R10, R6 ;  /* 0x0000000a00087224 */ /* 0x040fe200078e0206 */
[----:B------:R-:W-:Y:S01]  /*134c0*/  IABS R10, R17 ;  /* 0x00000011000a7213 */ /* 0x000fe20000000000 */
[----:B------:R-:W-:Y:S01]  /*134d0*/  @!P2 IMAD.MOV R2, RZ, RZ, -R2 ;  /* 0x000000ffff02a224 */ /* 0x000fe200078e0a02 */
[C---:B------:R-:W-:Y:S02]  /*134e0*/  ISETP.GT.U32.AND P2, PT, R0.reuse, R7, PT ;  /* 0x000000070000720c */ /* 0x040fe40003f44070 */
[----:B------:R-:W-:Y:S01]  /*134f0*/  ISETP.GT.U32.AND P0, PT, R0, R8, PT ;  /* 0x000000080000720c */ /* 0x000fe20003f04070 */
[----:B------:R-:W-:Y:S01]  /*13500*/  IMAD.HI.U32 R16, R13, R10, RZ ;  /* 0x0000000a0d107227 */ /* 0x000fe200078e00ff */
[----:B------:R0:W-:Y:S01]  /*13510*/  STL [R1+0x240], R2 ;  /* 0x0002400201007387 */ /* 0x0001e20000100800 */
[----:B------:R-:W-:-:S02]  /*13520*/  IADD3 R6, R3, 0x8b, RZ ;  /* 0x0000008b03067810 */ /* 0x000fc40007ffe0ff */
[----:B------:R-:W-:Y:S02]  /*13530*/  IMAD.MOV R16, RZ, RZ, -R16 ;  /* 0x000000ffff107224 */ /* 0x000fe400078e0a10 */
[----:B------:R-:W-:Y:S01]  /*13540*/  @!P5 IMAD.IADD R9, R9, 0x1, -R0 ;  /* 0x000000010909d824 */ /* 0x000fe200078e0a00 */
[----:B------:R-:W-:Y:S01]  /*13550*/  IABS R12, R6 ;  /* 0x00000006000c7213 */ /* 0x000fe20000000000 */
[C---:B------:R-:W-:Y:S01]  /*13560*/  IMAD R10, R0.reuse, R16, R10 ;  /* 0x00000010000a7224 */ /* 0x040fe200078e020a */
[----:B------:R-:W-:Y:S01]  /*13570*/  ISETP.GE.AND P5, PT, R11, RZ, PT ;  /* 0x000000ff0b00720c */ /* 0x000fe20003fa6270 */
[----:B------:R-:W-:Y:S02]  /*13580*/  @!P2 IMAD.IADD R7, R7, 0x1, -R0 ;  /* 0x000000010707a824 */ /* 0x000fe400078e0a00 */
[----:B0-----:R-:W-:Y:S02]  /*13590*/  IMAD.MOV.U32 R2, RZ, RZ, R15 ;  /* 0x000000ffff027224 */ /* 0x001fe400078e000f */
[----:B------:R-:W-:Y:S01]  /*135a0*/  IMAD.HI.U32 R15, R13, R14, RZ ;  /* 0x0000000e0d0f7227 */ /* 0x000fe200078e00ff */
[----:B------:R-:W-:-:S03]  /*135b0*/  ISETP.GT.U32.AND P2, PT, R0, R7, PT ;  /* 0x000000070000720c */ /* 0x000fc60003f44070 */
[----:B------:R-:W-:Y:S02]  /*135c0*/  IMAD.MOV R15, RZ, RZ, -R15 ;  /* 0x000000ffff0f7224 */ /* 0x000fe400078e0a0f */
[----:B------:R-:W-:Y:S02]  /*135d0*/  @!P0 IMAD.IADD R8, R8, 0x1, -R0 ;  /* 0x0000000108088824 */ /* 0x000fe400078e0a00 */
[C---:B------:R-:W-:Y:S02]  /*135e0*/  IMAD R14, R0.reuse, R15, R14 ;  /* 0x0000000f000e7224 */ /* 0x040fe400078e020e */
[----:B------:R-:W-:Y:S01]  /*135f0*/  IMAD.MOV.U32 R4, RZ, RZ, R9 ;  /* 0x000000ffff047224 */ /* 0x000fe200078e0009 */
[----:B------:R-:W-:Y:S01]  /*13600*/  ISETP.GT.U32.AND P0, PT, R0, R8, PT ;  /* 0x000000080000720c */ /* 0x000fe20003f04070 */
[----:B------:R-:W-:Y:S01]  /*13610*/  @!P1 IMAD.MOV R2, RZ, RZ, -R2 ;  /* 0x000000ffff029224 */ /* 0x000fe200078e0a02 */
[----:B------:R-:W-:Y:S01]  /*13620*/  ISETP.GE.AND P1, PT, R17, RZ, PT ;  /* 0x000000ff1100720c */ /* 0x000fe20003f26270 */
[----:B------:R-:W-:-:S03]  /*13630*/  IMAD.HI.U32 R17, R13, R12, RZ ;  /* 0x0000000c0d117227 */ /* 0x000fc600078e00ff */
[----:B------:R0:W-:Y:S01]  /*13640*/  STL [R1+0x23c], R2 ;  /* 0x00023c0201007387 */ /* 0x0001e20000100800 */
[----:B------:R-:W-:Y:S01]  /*13650*/  @!P2 IMAD.IADD R7, R7, 0x1, -R0 ;  /* 0x000000010707a824 */ /* 0x000fe200078e0a00 */
[C---:B------:R-:W-:Y:S01]  /*13660*/  ISETP.GT.U32.AND P2, PT, R0.reuse, R10, PT ;  /* 0x0000000a0000720c */ /* 0x040fe20003f44070 */
[----:B------:R-:W-:Y:S01]  /*13670*/  @!P4 IMAD.MOV R4, RZ, RZ, -R4 ;  /* 0x000000ffff04c224 */ /* 0x000fe200078e0a04 */
[----:B------:R-:W-:Y:S01]  /*13680*/  ISETP.GT.U32.AND P4, PT, R0, R14, PT ;  /* 0x0000000e0000720c */ /* 0x000fe20003f84070 */
[----:B------:R-:W-:Y:S02]  /*13690*/  IMAD.MOV R11, RZ, RZ, -R17 ;  /* 0x000000ffff0b7224 */ /* 0x000fe400078e0a11 */
[----:B------:R-:W-:Y:S01]  /*136a0*/  @!P0 IMAD.IADD R8, R8, 0x1, -R0 ;  /* 0x0000000108088824 */ /* 0x000fe200078e0a00 */
[----:B------:R-:W-:Y:S01]  /*136b0*/  STL [R1+0x228], R4 ;  /* 0x0002280401007387 */ /* 0x000fe20000100800 */
[----:B------:R-:W-:Y:S01]  /*136c0*/  IMAD R12, R0, R11, R12 ;  /* 0x0000000b000c7224 */ /* 0x000fe200078e020c */
[C---:B------:R-:W-:Y:S01]  /*136d0*/  IADD3 R11, R3.reuse, 0x89, RZ ;  /* 0x00000089030b7810 */ /* 0x040fe20007ffe0ff */
[----:B0-----:R-:W-:Y:S01]  /*136e0*/  IMAD.MOV.U32 R2, RZ, RZ, R7 ;  /* 0x000000ffff027224 */ /* 0x001fe200078e0007 */
[----:B------:R-:W-:-:S02]  /*136f0*/  IADD3 R7, R3, 0x8a, RZ ;  /* 0x0000008a03077810 */ /* 0x000fc40007ffe0ff */
[----:B------:R-:W-:Y:S01]  /*13700*/  ISETP.GT.U32.AND P0, PT, R0, R12, PT ;  /* 0x0000000c0000720c */ /* 0x000fe20003f04070 */
[----:B------:R-:W-:Y:S01]  /*13710*/  @!P3 IMAD.MOV R2, RZ, RZ, -R2 ;  /* 0x000000ffff02b224 */ /* 0x000fe200078e0a02 */
[----:B------:R-:W-:Y:S01]  /*13720*/  IABS R15, R11 ;  /* 0x0000000b000f7213 */ /* 0x000fe20000000000 */
[--C-:B------:R-:W-:Y:S01]  /*13730*/  @!P4 IMAD.IADD R14, R14, 0x1, -R0.reuse ;  /* 0x000000010e0ec824 */ /* 0x100fe200078e0a00 */
[----:B------:R-:W-:Y:S01]  /*13740*/  IABS R17, R7 ;  /* 0x0000000700117213 */ /* 0x000fe20000000000 */
[----:B------:R-:W-:Y:S01]  /*13750*/  @!P2 IMAD.IADD R10, R10, 0x1, -R0 ;  /* 0x000000010a0aa824 */ /* 0x000fe200078e0a00 */
[----:B------:R0:W-:Y:S01]  /*13760*/  STL [R1+0x230], R2 ;  /* 0x0002300201007387 */ /* 0x0001e20000100800 */
[----:B------:R-:W-:Y:S02]  /*13770*/  ISETP.GE.AND P2, PT, R7, RZ, PT ;  /* 0x000000ff0700720c */ /* 0x000fe40003f46270 */
[----:B------:R-:W-:Y:S01]  /*13780*/  IMAD.HI.U32 R7, R13, R17, RZ ;  /* 0x000000110d077227 */ /* 0x000fe200078e00ff */
[----:B------:R-:W-:-:S02]  /*13790*/  ISETP.GT.U32.AND P4, PT, R0, R10, PT ;  /* 0x0000000a0000720c */ /* 0x000fc40003f84070 */
[----:B------:R-:W-:Y:S01]  /*137a0*/  ISETP.GE.AND P3, PT, R6, RZ, PT ;  /* 0x000000ff0600720c */ /* 0x000fe20003f66270 */
[----:B------:R-:W-:Y:S01]  /*137b0*/  @!P0 IMAD.IADD R12, R12, 0x1, -R0 ;  /* 0x000000010c0c8824 */ /* 0x000fe200078e0a00 */
[----:B------:R-:W-:Y:S01]  /*137c0*/  IADD3 R6, R3, 0x88, RZ ;  /* 0x0000008803067810 */ /* 0x000fe20007ffe0ff */
[----:B------:R-:W-:Y:S02]  /*137d0*/  IMAD.MOV R7, RZ, RZ, -R7 ;  /* 0x000000ffff077224 */ /* 0x000fe400078e0a07 */
[----:B0-----:R-:W-:Y:S01]  /*137e0*/  IMAD.MOV.U32 R2, RZ, RZ, R8 ;  /* 0x000000ffff027224 */ /* 0x001fe200078e0008 */
[----:B------:R-:W-:Y:S01]  /*137f0*/  ISETP.GT.U32.AND P0, PT, R0, R12, PT ;  /* 0x0000000c0000720c */ /* 0x000fe20003f04070 */
[----:B------:R-:W-:Y:S01]  /*13800*/  IMAD.HI.U32 R8, R13, R15, RZ ;  /* 0x0000000f0d087227 */ /* 0x000fe200078e00ff */
[----:B------:R-:W-:-:S03]  /*13810*/  IABS R19, R6 ;  /* 0x0000000600137213 */ /* 0x000fc60000000000 */
[----:B------:R-:W-:Y:S01]  /*13820*/  @!P6 IMAD.MOV R2, RZ, RZ, -R2 ;  /* 0x000000ffff02e224 */ /* 0x000fe200078e0a02 */
[C---:B------:R-:W-:Y:S01]  /*13830*/  ISETP.GT.U32.AND P6, PT, R0.reuse, R14, PT ;  /* 0x0000000e0000720c */ /* 0x040fe20003fc4070 */
[----:B------:R-:W-:Y:S02]  /*13840*/  IMAD.MOV R8, RZ, RZ, -R8 ;  /* 0x000000ffff087224 */ /* 0x000fe400078e0a08 */
[C---:B------:R-:W-:Y:S01]  /*13850*/  IMAD R17, R0.reuse, R7, R17 ;  /* 0x0000000700117224 */ /* 0x040fe200078e0211 */
[C---:B------:R-:W-:Y:S01]  /*13860*/  IADD3 R7, R3.reuse, 0x87, RZ ;  /* 0x0000008703077810 */ /* 0x040fe20007ffe0ff */
[----:B------:R-:W-:Y:S01]  /*13870*/  IMAD R15, R0, R8, R15 ;  /* 0x00000008000f7224 */ /* 0x000fe200078e020f */
[----:B------:R-:W-:Y:S01]  /*13880*/  IADD3 R8, R3, 0x86, RZ ;  /* 0x0000008603087810 */ /* 0x000fe20007ffe0ff */
[--C-:B------:R-:W-:Y:S01]  /*13890*/  @!P4 IMAD.IADD R10, R10, 0x1, -R0.reuse ;  /* 0x000000010a0ac824 */ /* 0x100fe200078e0a00 */
[----:B------:R-:W-:Y:S01]  /*138a0*/  ISETP.GT.U32.AND P4, PT, R0, R17, PT ;  /* 0x000000110000720c */ /* 0x000fe20003f84070 */
[----:B------:R-:W-:Y:S01]  /*138b0*/  IMAD.HI.U32 R9, R13, R19, RZ ;  /* 0x000000130d097227 */ /* 0x000fe200078e00ff */
[----:B------:R-:W-:Y:S01]  /*138c0*/  IABS R16, R7 ;  /* 0x0000000700107213 */ /* 0x000fe20000000000 */
[----:B------:R0:W-:Y:S02]  /*138d0*/  STL [R1+0x234], R2 ;  /* 0x0002340201007387 */ /* 0x0001e40000100800 */
[----:B------:R-:W-:Y:S01]  /*138e0*/  @!P6 IMAD.IADD R14, R14, 0x1, -R0 ;  /* 0x000000010e0ee824 */ /* 0x000fe200078e0a00 */
[----:B------:R-:W-:Y:S01]  /*138f0*/  ISETP.GT.U32.AND P6, PT, R0, R15, PT ;  /* 0x0000000f0000720c */ /* 0x000fe20003fc4070 */
[----:B------:R-:W-:-:S02]  /*13900*/  IMAD.MOV R9, RZ, RZ, -R9 ;  /* 0x000000ffff097224 */ /* 0x000fc400078e0a09 */
[----:B------:R-:W-:Y:S01]  /*13910*/  @!P0 IMAD.IADD R12, R12, 0x1, -R0 ;  /* 0x000000010c0c8824 */ /* 0x000fe200078e0a00 */
[----:B------:R-:W-:Y:S01]  /*13920*/  ISETP.GE.AND P0, PT, R11, RZ, PT ;  /* 0x000000ff0b00720c */ /* 0x000fe20003f06270 */
[----:B------:R-:W-:Y:S01]  /*13930*/  IMAD R19, R0, R9, R19 ;  /* 0x0000000900137224 */ /* 0x000fe200078e0213 */
[----:B------:R-:W-:Y:S01]  /*13940*/  IABS R11, R8 ;  /* 0x00000008000b7213 */ /* 0x000fe20000000000 */
[----:B0-----:R-:W-:Y:S02]  /*13950*/  IMAD.MOV.U32 R2, RZ, RZ, R10 ;  /* 0x000000ffff027224 */ /* 0x001fe400078e000a */
[----:B------:R-:W-:Y:S02]  /*13960*/  IMAD.MOV.U32 R4, RZ, RZ, R14 ;  /* 0x000000ffff047224 */ /* 0x000fe400078e000e */
[----:B------:R-:W-:Y:S01]  /*13970*/  IMAD.MOV.U32 R10, RZ, RZ, R16 ;  /* 0x000000ffff0a7224 */ /* 0x000fe200078e0010 */
[----:B------:R-:W-:Y:S01]  /*13980*/  IADD3 R16, R3, 0x84, RZ ;  /* 0x0000008403107810 */ /* 0x000fe20007ffe0ff */
[----:B------:R-:W-:-:S02]  /*13990*/  @!P6 IMAD.IADD R15, R15, 0x1, -R0 ;  /* 0x000000010f0fe824 */ /* 0x000fc400078e0a00 */
[----:B------:R-:W-:Y:S01]  /*139a0*/  @!P4 IMAD.IADD R17, R17, 0x1, -R0 ;  /* 0x000000011111c824 */ /* 0x000fe200078e0a00 */
[----:B------:R-:W-:Y:S01]  /*139b0*/  ISETP.GE.AND P4, PT, R6, RZ, PT ;  /* 0x000000ff0600720c */ /* 0x000fe20003f86270 */
[----:B------:R-:W-:Y:S01]  /*139c0*/  IMAD.MOV.U32 R6, RZ, RZ, R11 ;  /* 0x000000ffff067224 */ /* 0x000fe200078e000b */
[C---:B------:R-:W-:Y:S01]  /*139d0*/  ISETP.GT.U32.AND P6, PT, R0.reuse, R15, PT ;  /* 0x0000000f0000720c */ /* 0x040fe20003fc4070 */
[----:B------:R-:W-:Y:S01]  /*139e0*/  @!P5 IMAD.MOV R4, RZ, RZ, -R4 ;  /* 0x000000ffff04d224 */ /* 0x000fe200078e0a04 */
[----:B------:R-:W-:Y:S01]  /*139f0*/  ISETP.GT.U32.AND P5, PT, R0, R19, PT ;  /* 0x000000130000720c */ /* 0x000fe20003fa4070 */
[----:B------:R-:W-:-:S04]  /*13a00*/  IMAD.HI.U32 R11, R13, R10, RZ ;  /* 0x0000000a0d0b7227 */ /* 0x000fc800078e00ff */
[----:B------:R-:W-:Y:S02]  /*13a10*/  IMAD.MOV R11, RZ, RZ, -R11 ;  /* 0x000000ffff0b7224 */ /* 0x000fe400078e0a0b */
[----:B------:R-:W-:Y:S01]  /*13a20*/  @!P1 IMAD.MOV R2, RZ, RZ, -R2 ;  /* 0x000000ffff029224 */ /* 0x000fe200078e0a02 */
[C---:B------:R-:W-:Y:S01]  /*13a30*/  ISETP.GT.U32.AND P1, PT, R0.reuse, R17, PT ;  /* 0x000000110000720c */ /* 0x040fe20003f24070 */
[C---:B------:R-:W-:Y:S01]  /*13a40*/  IMAD R10, R0.reuse, R11, R10 ;  /* 0x0000000b000a7224 */ /* 0x040fe200078e020a */
[----:B------:R-:W-:Y:S01]  /*13a50*/  IABS R11, R22 ;  /* 0x00000016000b7213 */ /* 0x000fe20000000000 */
[--C-:B------:R-:W-:Y:S01]  /*13a60*/  @!P6 IMAD.IADD R15, R15, 0x1, -R0.reuse ;  /* 0x000000010f0fe824 */ /* 0x100fe200078e0a00 */
[----:B------:R0:W-:Y:S01]  /*13a70*/  STL [R1+0x22c], R2 ;  /* 0x00022c0201007387 */ /* 0x0001e20000100800 */
[----:B------:R-:W-:Y:S01]  /*13a80*/  @!P5 IMAD.IADD R19, R19, 0x1, -R0 ;  /* 0x000000011313d824 */ /* 0x000fe200078e0a00 */
[C---:B------:R-:W-:Y:S01]  /*13a90*/  ISETP.GT.U32.AND P6, PT, R0.reuse, R10, PT ;  /* 0x0000000a0000720c */ /* 0x040fe20003fc4070 */
[----:B------:R-:W-:Y:S01]  /*13aa0*/  IMAD.HI.U32 R9, R13, R6, RZ ;  /* 0x000000060d097227 */ /* 0x000fe200078e00ff */
[----:B------:R1:W-:Y:S02]  /*13ab0*/  STL [R1+0x21c], R4 ;  /* 0x00021c0401007387 */ /* 0x0003e40000100800 */
[----:B------:R-:W-:Y:S01]  /*13ac0*/  ISETP.GT.U32.AND P5, PT, R0, R19, PT ;  /* 0x000000130000720c */ /* 0x000fe20003fa4070 */
[----:B------:R-:W-:-:S02]  /*13ad0*/  IMAD.MOV R9, RZ, RZ, -R9 ;  /* 0x000000ffff097224 */ /* 0x000fc400078e0a09 */
[----:B------:R-:W-:Y:S01]  /*13ae0*/  @!P1 IMAD.IADD R17, R17, 0x1, -R0 ;  /* 0x0000000111119824 */ /* 0x000fe200078e0a00 */
[----:B------:R-:W-:Y:S01]  /*13af0*/  ISETP.GE.AND P1, PT, R8, RZ, PT ;  /* 0x000000ff0800720c */ /* 0x000fe20003f26270 */
[----:B0-----:R-:W-:Y:S01]  /*13b00*/  IMAD.MOV.U32 R2, RZ, RZ, R12 ;  /* 0x000000ffff027224 */ /* 0x001fe200078e000c */
[----:B------:R-:W-:Y:S01]  /*13b10*/  IABS R8, R16 ;  /* 0x0000001000087213 */ /* 0x000fe20000000000 */
[----:B------:R-:W-:Y:S01]  /*13b20*/  IMAD R6, R0, R9, R6 ;  /* 0x0000000900067224 */ /* 0x000fe200078e0206 */
[----:B-1----:R-:W-:Y:S01]  /*13b30*/  IADD3 R4, R3, 0x83, RZ ;  /* 0x0000008303047810 */ /* 0x002fe20007ffe0ff */
[----:B------:R-:W-:Y:S01]  /*13b40*/  @!P3 IMAD.MOV R2, RZ, RZ, -R2 ;  /* 0x000000ffff02b224 */ /* 0x000fe200078e0a02 */
[----:B------:R-:W-:Y:S01]  /*13b50*/  ISETP.GE.AND P3, PT, R7, RZ, PT ;  /* 0x000000ff0700720c */ /* 0x000fe20003f66270 */
[--C-:B------:R-:W-:Y:S01]  /*13b60*/  @!P6 IMAD.IADD R10, R10, 0x1, -R0.reuse ;  /* 0x000000010a0ae824 */ /* 0x100fe200078e0a00 */
[----:B------:R-:W-:Y:S01]  /*13b70*/  IABS R7, c[0x0][0x178] ;  /* 0x00005e0000077a13 */ /* 0x000fe20000000000 */
[----:B------:R-:W-:Y:S01]  /*13b80*/  @!P5 IMAD.IADD R19, R19, 0x1, -R0 ;  /* 0x000000011313d824 */ /* 0x000fe200078e0a00 */
[C---:B------:R-:W-:Y:S01]  /*13b90*/  ISETP.GT.U32.AND P5, PT, R0.reuse, R6, PT ;  /* 0x000000060000720c */ /* 0x040fe20003fa4070 */
[----:B------:R-:W-:Y:S01]  /*13ba0*/  IMAD.HI.U32 R9, R13, R11, RZ ;  /* 0x0000000b0d097227 */ /* 0x000fe200078e00ff */
[----:B------:R-:W-:Y:S01]  /*13bb0*/  ISETP.GT.U32.AND P6, PT, R0, R10, PT ;  /* 0x0000000a0000720c */ /* 0x000fe20003fc4070 */
[----:B------:R0:W-:Y:S01]  /*13bc0*/  STL [R1+0x220], R2 ;  /* 0x0002200201007387 */ /* 0x0001e20000100800 */
[----:B------:R-:W-:Y:S01]  /*13bd0*/  IABS R18, R4 ;  /* 0x0000000400127213 */ /* 0x000fe20000000000 */
[----:B------:R-:W-:-:S02]  /*13be0*/  IMAD.MOV.U32 R5, RZ, RZ, R7 ;  /* 0x000000ffff057224 */ /* 0x000fc400078e0007 */
[----:B------:R-:W-:Y:S01]  /*13bf0*/  IMAD.HI.U32 R20, R13, R8, RZ ;  /* 0x000000080d147227 */ /* 0x000fe200078e00ff */
[----:B------:R-:W-:Y:S01]  /*13c00*/  STL [R1+0x3214], R15 ;  /* 0x0032140f01007387 */ /* 0x000fe20000100800 */
[----:B------:R-:W1:Y:S02]  /*13c10*/  I2F.RP R12, R5 ;  /* 0x00000005000c7306 */ /* 0x000e640000209400 */
[----:B------:R-:W-:Y:S01]  /*13c20*/  IMAD.MOV R9, RZ, RZ, -R9 ;  /* 0x000000ffff097224 */ /* 0x000fe200078e0a09 */
[----:B------:R-:W-:Y:S01]  /*13c30*/  STL [R1+0x3218], R19 ;  /* 0x0032181301007387 */ /* 0x000fe20000100800 */
[----:B------:R-:W-:Y:S01]  /*13c40*/  IMAD.MOV R20, RZ, RZ, -R20 ;  /* 0x000000ffff147224 */ /* 0x000fe200078e0a14 */
[----:B0-----:R-:W-:Y:S01]  /*13c50*/  IADD3 R2, R3, 0x82, RZ ;  /* 0x0000008203027810 */ /* 0x001fe20007ffe0ff */
[C---:B------:R-:W-:Y:S02]  /*13c60*/  IMAD R11, R0.reuse, R9, R11 ;  /* 0x00000009000b7224 */ /* 0x040fe400078e020b */
[----:B------:R-:W-:Y:S01]  /*13c70*/  IMAD R8, R0, R20, R8 ;  /* 0x0000001400087224 */ /* 0x000fe200078e0208 */
[----:B------:R-:W-:Y:S01]  /*13c80*/  IABS R7, R2 ;  /* 0x0000000200077213 */ /* 0x000fe20000000000 */
[--C-:B------:R-:W-:Y:S01]  /*13c90*/  @!P6 IMAD.IADD R10, R10, 0x1, -R0.reuse ;  /* 0x000000010a0ae824 */ /* 0x100fe200078e0a00 */
[----:B------:R-:W-:Y:S01]  /*13ca0*/  ISETP.GT.U32.AND P6, PT, R0, R11, PT ;  /* 0x0000000b0000720c */ /* 0x000fe20003fc4070 */
[----:B------:R-:W-:Y:S01]  /*13cb0*/  @!P5 IMAD.IADD R6, R6, 0x1, -R0 ;  /* 0x000000010606d824 */ /* 0x000fe200078e0a00 */
[----:B------:R-:W-:Y:S01]  /*13cc0*/  ISETP.GT.U32.AND P5, PT, R0, R8, PT ;  /* 0x000000080000720c */ /* 0x000fe20003fa4070 */
[----:B------:R-:W-:Y:S01]  /*13cd0*/  IMAD.HI.U32 R14, R13, R18, RZ ;  /* 0x000000120d0e7227 */ /* 0x000fe200078e00ff */
[----:B------:R-:W-:Y:S01]  /*13ce0*/  IADD3 R2, R3, 0x81, RZ ;  /* 0x0000008103027810 */ /* 0x000fe20007ffe0ff */
[----:B-1----:R-:W0:Y:S01]  /*13cf0*/  MUFU.RCP R9, R12 ;  /* 0x0000000c00097308 */ /* 0x002e220000001000 */
[----:B------:R-:W-:Y:S01]  /*13d00*/  STL [R1+0x321c], R10 ;  /* 0x00321c0a01007387 */ /* 0x000fe20000100800 */
[----:B------:R-:W-:-:S02]  /*13d10*/  IMAD.MOV R14, RZ, RZ, -R14 ;  /* 0x000000ffff0e7224 */ /* 0x000fc400078e0a0e */
[----:B------:R-:W-:Y:S02]  /*13d20*/  IMAD.MOV.U32 R4, RZ, RZ, R17 ;  /* 0x000000ffff047224 */ /* 0x000fe400078e0011 */
[C---:B------:R-:W-:Y:S01]  /*13d30*/  IMAD R18, R0.reuse, R14, R18 ;  /* 0x0000000e00127224 */ /* 0x040fe200078e0212 */
[----:B------:R-:W-:Y:S01]  /*13d40*/  IABS R14, R2 ;  /* 0x00000002000e7213 */ /* 0x000fe20000000000 */
[--C-:B------:R-:W-:Y:S01]  /*13d50*/  @!P6 IMAD.IADD R11, R11, 0x1, -R0.reuse ;  /* 0x000000010b0be824 */ /* 0x100fe200078e0a00 */
[----:B------:R-:W-:Y:S01]  /*13d60*/  ISETP.GT.U32.AND P6, PT, R0, R6, PT ;  /* 0x000000060000720c */ /* 0x000fe20003fc4070 */
[----:B------:R-:W-:Y:S01]  /*13d70*/  @!P5 IMAD.IADD R8, R8, 0x1, -R0 ;  /* 0x000000010808d824 */ /* 0x000fe200078e0a00 */
[----:B------:R-:W-:Y:S01]  /*13d80*/  IADD3 R2, R3, 0x80, RZ ;  /* 0x0000008003027810 */ /* 0x000fe20007ffe0ff */
[----:B------:R-:W-:Y:S01]  /*13d90*/  @!P2 IMAD.MOV R4, RZ, RZ, -R4 ;  /* 0x000000ffff04a224 */ /* 0x000fe200078e0a04 */
[C---:B------:R-:W-:Y:S01]  /*13da0*/  ISETP.GT.U32.AND P5, PT, R0.reuse, R11, PT ;  /* 0x0000000b0000720c */ /* 0x040fe20003fa4070 */
[----:B------:R-:W-:Y:S01]  /*13db0*/  IMAD.HI.U32 R23, R13, R14, RZ ;  /* 0x0000000e0d177227 */ /* 0x000fe200078e00ff */
[----:B------:R-:W-:-:S02]  /*13dc0*/  ISETP.GT.U32.AND P2, PT, R0, R8, PT ;  /* 0x000000080000720c */ /* 0x000fc40003f44070 */
[----:B0-----:R-:W-:Y:S01]  /*13dd0*/  IADD3 R9, R9, 0xffffffe, RZ ;  /* 0x0ffffffe09097810 */ /* 0x001fe20007ffe0ff */
[----:B------:R-:W-:Y:S01]  /*13de0*/  IMAD.MOV R23, RZ, RZ, -R23 ;  /* 0x000000ffff177224 */ /* 0x000fe200078e0a17 */
[----:B------:R-:W-:Y:S01]  /*13df0*/  STL [R1+0x204], R4 ;  /* 0x0002040401007387 */ /* 0x000fe20000100800 */
[----:B------:R-:W-:Y:S01]  /*13e00*/  IMAD.HI.U32 R12, R13, R7, RZ ;  /* 0x000000070d0c7227 */ /* 0x000fe200078e00ff */
[----:B------:R0:W1:Y:S02]  /*13e10*/  F2I.FTZ.U32.TRUNC.NTZ R17, R9 ;  /* 0x0000000900117305 */ /* 0x000064000021f000 */
[----:B------:R2:W-:Y:S01]  /*13e20*/  STL [R1+0x3210], R2 ;  /* 0x0032100201007387 */ /* 0x0005e20000100800 */
[----:B------:R-:W-:Y:S01]  /*13e30*/  @!P6 IMAD.IADD R6, R6, 0x1, -R0 ;  /* 0x000000010606e824 */ /* 0x000fe200078e0a00 */
[C---:B------:R-:W-:Y:S01]  /*13e40*/  ISETP.GT.U32.AND P6, PT, R0.reuse, R18, PT ;  /* 0x000000120000720c */ /* 0x040fe20003fc4070 */
[----:B------:R-:W-:Y:S02]  /*13e50*/  IMAD R14, R0, R23, R14 ;  /* 0x00000017000e7224 */ /* 0x000fe400078e020e */
[----:B------:R-:W-:-:S02]  /*13e60*/  IMAD.MOV R12, RZ, RZ, -R12 ;  /* 0x000000ffff0c7224 */ /* 0x000fc400078e0a0c */
[--C-:B------:R-:W-:Y:S01]  /*13e70*/  @!P2 IMAD.IADD R8, R8, 0x1, -R0.reuse ;  /* 0x000000010808a824 */ /* 0x100fe200078e0a00 */
[C---:B------:R-:W-:Y:S01]  /*13e80*/  ISETP.GT.U32.AND P2, PT, R0.reuse, R14, PT ;  /* 0x0000000e0000720c */ /* 0x040fe20003f44070 */
[C---:B------:R-:W-:Y:S01]  /*13e90*/  IMAD R7, R0.reuse, R12, R7 ;  /* 0x0000000c00077224 */ /* 0x040fe200078e0207 */
[----:B------:R-:W-:Y:S01]  /*13ea0*/  IADD3 R12, R3, 0x7e, RZ ;  /* 0x0000007e030c7810 */ /* 0x000fe20007ffe0ff */
[----:B------:R-:W-:Y:S01]  /*13eb0*/  @!P5 IMAD.IADD R11, R11, 0x1, -R0 ;  /* 0x000000010b0bd824 */ /* 0x000fe200078e0a00 */
[----:B0-----:R-:W-:Y:S02]  /*13ec0*/  IABS R9, R2 ;  /* 0x0000000200097213 */ /* 0x001fe40000000000 */
[----:B------:R-:W-:Y:S01]  /*13ed0*/  IABS R20, R12 ;  /* 0x0000000c00147213 */ /* 0x000fe20000000000 */
[----:B-1----:R-:W-:Y:S01]  /*13ee0*/  IMAD.MOV R24, RZ, RZ, -R17 ;  /* 0x000000ffff187224 */ /* 0x002fe200078e0a11 */
[----:B------:R-:W-:Y:S01]  /*13ef0*/  ISETP.GT.U32.AND P5, PT, R0, R7, PT ;  /* 0x000000070000720c */ /* 0x000fe20003fa4070 */
[----:B------:R-:W-:-:S04]  /*13f00*/  IMAD.HI.U32 R23, R13, R9, RZ ;  /* 0x000000090d177227 */ /* 0x000fc800078e00ff */
[----:B------:R-:W-:Y:S01]  /*13f10*/  @!P6 IMAD.IADD R18, R18, 0x1, -R0 ;  /* 0x000000011212e824 */ /* 0x000fe200078e0a00 */
[----:B------:R-:W-:Y:S01]  /*13f20*/  ISETP.GE.AND P6, PT, R22, RZ, PT ;  /* 0x000000ff1600720c */ /* 0x000fe20003fc6270 */
[----:B------:R-:W-:Y:S02]  /*13f30*/  IMAD.MOV R23, RZ, RZ, -R23 ;  /* 0x000000ffff177224 */ /* 0x000fe400078e0a17 */
[----:B------:R-:W-:-:S04]  /*13f40*/  IMAD.HI.U32 R22, R13, R20, RZ ;  /* 0x000000140d167227 */ /* 0x000fc800078e00ff */
[----:B------:R-:W-:Y:S02]  /*13f50*/  IMAD.MOV.U32 R25, RZ, RZ, R24 ;  /* 0x000000ffff197224 */ /* 0x000fe400078e0018 */
[----:B------:R-:W-:-:S04]  /*13f60*/  IMAD.HI.U32 R24, R13, R21, RZ ;  /* 0x000000150d187227 */ /* 0x000fc800078e00ff */
[----:B------:R-:W-:Y:S01]  /*13f70*/  @!P2 IMAD.IADD R14, R14, 0x1, -R0 ;  /* 0x000000010e0ea824 */ /* 0x000fe200078e0a00 */
[----:B------:R-:W-:Y:S01]  /*13f80*/  ISETP.GE.AND P2, PT, R16, RZ, PT ;  /* 0x000000ff1000720c */ /* 0x000fe20003f46270 */
[C---:B------:R-:W-:Y:S02]  /*13f90*/  IMAD R9, R0.reuse, R23, R9 ;  /* 0x0000001700097224 */ /* 0x040fe400078e0209 */
[----:B------:R-:W-:Y:S02]  /*13fa0*/  IMAD.MOV R22, RZ, RZ, -R22 ;  /* 0x000000ffff167224 */ /* 0x000fe400078e0a16 */
[----:B------:R-:W-:Y:S01]  /*13fb0*/  IMAD R23, R25, R5, RZ ;  /* 0x0000000519177224 */ /* 0x000fe200078e02ff */
[C---:B------:R-:W-:Y:S01]  /*13fc0*/  LOP3.LUT R25, R3.reuse, 0xc, RZ, 0xfc, !PT ;  /* 0x0000000c03197812 */ /* 0x040fe200078efcff */
[----:B------:R-:W-:Y:S02]  /*13fd0*/  IMAD.MOV.U32 R16, RZ, RZ, RZ ;  /* 0x000000ffff107224 */ /* 0x000fe400078e00ff */
[----:B------:R-:W-:Y:S01]  /*13fe0*/  IMAD.MOV R24, RZ, RZ, -R24 ;  /* 0x000000ffff187224 */ /* 0x000fe200078e0a18 */
[----:B------:R-:W-:Y:S01]  /*13ff0*/  IABS R26, R25 ;  /* 0x00000019001a7213 */ /* 0x000fe20000000000 */
[----:B------:R-:W-:Y:S01]  /*14000*/  IMAD R20, R0, R22, R20 ;  /* 0x0000001600147224 */ /* 0x000fe200078e0214 */
[----:B------:R-:W-:Y:S01]  /*14010*/  IADD3 R22, R3, 0x7d, RZ ;  /* 0x0000007d03167810 */ /* 0x000fe20007ffe0ff */
[----:B--2---:R-:W-:Y:S01]  /*14020*/  IMAD.HI.U32 R2, R17, R23, R16 ;  /* 0x0000001711027227 */ /* 0x004fe200078e0010 */
[----:B------:R-:W-:-:S02]  /*14030*/  IADD3 R23, R3, 0x7c, RZ ;  /* 0x0000007c03177810 */ /* 0x000fc40007ffe0ff */
[----:B------:R-:W-:Y:S01]  /*14040*/  IABS R17, R22 ;  /* 0x0000001600117213 */ /* 0x000fe20000000000 */
[----:B------:R-:W-:Y:S01]  /*14050*/  IMAD R21, R0, R24, R21 ;  /* 0x0000001800157224 */ /* 0x000fe200078e0215 */
[----:B------:R-:W-:Y:S01]  /*14060*/  IADD3 R24, R3, 0x7b, RZ ;  /* 0x0000007b03187810 */ /* 0x000fe20007ffe0ff */
[C---:B------:R-:W-:Y:S01]  /*14070*/  IMAD.HI.U32 R4, R13.reuse, R26, RZ ;  /* 0x0000001a0d047227 */ /* 0x040fe200078e00ff */
[----:B------:R-:W-:Y:S02]  /*14080*/  IABS R16, R23 ;  /* 0x0000001700107213 */ /* 0x000fe40000000000 */
[----:B------:R-:W-:Y:S01]  /*14090*/  IABS R28, R24 ;  /* 0x00000018001c7213 */ /* 0x000fe20000000000 */
[----:B------:R-:W-:-:S04]  /*140a0*/  IMAD.HI.U32 R10, R13, R17, RZ ;  /* 0x000000110d0a7227 */ /* 0x000fc800078e00ff */
[----:B------:R-:W-:-:S04]  /*140b0*/  IMAD.HI.U32 R19, R13, R16, RZ ;  /* 0x000000100d137227 */ /* 0x000fc800078e00ff */
[----:B------:R-:W-:-:S04]  /*140c0*/  IMAD.HI.U32 R15, R13, R28, RZ ;  /* 0x0000001c0d0f7227 */ /* 0x000fc800078e00ff */
[----:B------:R-:W-:Y:S02]  /*140d0*/  IMAD.MOV R10, RZ, RZ, -R10 ;  /* 0x000000ffff0a7224 */ /* 0x000fe400078e0a0a */
[----:B------:R-:W-:Y:S02]  /*140e0*/  IMAD.MOV R19, RZ, RZ, -R19 ;  /* 0x000000ffff137224 */ /* 0x000fe400078e0a13 */
[----:B------:R-:W-:Y:S02]  /*140f0*/  IMAD.MOV R15, RZ, RZ, -R15 ;  /* 0x000000ffff0f7224 */ /* 0x000fe400078e0a0f */
[C---:B------:R-:W-:Y:S02]  /*14100*/  IMAD R17, R0.reuse, R10, R17 ;  /* 0x0000000a00117224 */ /* 0x040fe400078e0211 */
[----:B------:R-:W2:Y:S01]  /*14110*/  LDL.LU R10, [R1+0x321c] ;  /* 0x00321c00010a7983 */ /* 0x000ea20000300800 */
[C---:B------:R-:W-:Y:S02]  /*14120*/  IMAD R16, R0.reuse, R19, R16 ;  /* 0x0000001300107224 */ /* 0x040fe400078e0210 */
[----:B------:R-:W-:Y:S01]  /*14130*/  IMAD R28, R0, R15, R28 ;  /* 0x0000000f001c7224 */ /* 0x000fe200078e021c */
[----:B------:R-:W3:Y:S01]  /*14140*/  LDL.LU R19, [R1+0x3218] ;  /* 0x0032180001137983 */ /* 0x000ee20000300800 */
[----:B------:R-:W-:-:S02]  /*14150*/  IMAD.MOV R4, RZ, RZ, -R4 ;  /* 0x000000ffff047224 */ /* 0x000fc400078e0a04 */
[----:B------:R-:W-:Y:S01]  /*14160*/  @!P5 IMAD.IADD R7, R7, 0x1, -R0 ;  /* 0x000000010707d824 */ /* 0x000fe200078e0a00 */
[----:B------:R-:W4:Y:S01]  /*14170*/  LDL.LU R15, [R1+0x3214] ;  /* 0x00321400010f7983 */ /* 0x000f220000300800 */
[----:B------:R-:W-:Y:S01]  /*14180*/  IMAD.HI.U32 R2, R2, R27, RZ ;  /* 0x0000001b02027227 */ /* 0x000fe200078e00ff */
[----:B------:R-:W-:-:S03]  /*14190*/  ISETP.GT.U32.AND P5, PT, R0, R9, PT ;  /* 0x000000090000720c */ /* 0x000fc60003fa4070 */
[----:B------:R-:W-:-:S10]  /*141a0*/  IMAD R26, R0, R4, R26 ;  /* 0x00000004001a7224 */ /* 0x000fd400078e021a */
[----:B------:R-:W-:Y:S01]  /*141b0*/  @!P5 IMAD.IADD R9, R9, 0x1, -R0 ;  /* 0x000000010909d824 */ /* 0x000fe200078e0a00 */
[----:B------:R-:W-:-:S13]  /*141c0*/  ISETP.GT.U32.AND P5, PT, R0, R21, PT ;  /* 0x000000150000720c */ /* 0x000fda0003fa4070 */
[----:B------:R-:W-:Y:S01]  /*141d0*/  @!P5 IMAD.IADD R21, R21, 0x1, -R0 ;  /* 0x000000011515d824 */ /* 0x000fe200078e0a00 */
[C---:B------:R-:W-:Y:S01]  /*141e0*/  ISETP.GT.U32.AND P5, PT, R0.reuse, R20, PT ;  /* 0x000000140000720c */ /* 0x040fe20003fa4070 */
[----:B----4-:R-:W-:Y:S02]  /*141f0*/  IMAD.MOV.U32 R4, RZ, RZ, R15 ;  /* 0x000000ffff047224 */ /* 0x010fe400078e000f */
[----:B------:R-:W-:Y:S02]  /*14200*/  IMAD.MOV R15, RZ, RZ, -R2 ;  /* 0x000000ffff0f7224 */ /* 0x000fe400078e0a02 */
[----:B------:R-:W4:Y:S01]  /*14210*/  LDL.LU R2, [R1+0x3210] ;  /* 0x0032100001027983 */ /* 0x000f220000300800 */
[----:B------:R-:W-:Y:S01]  /*14220*/  @!P0 IMAD.MOV R4, RZ, RZ, -R4 ;  /* 0x000000ffff048224 */ /* 0x000fe200078e0a04 */
[----:B------:R-:W-:-:S04]  /*14230*/  ISETP.GT.U32.AND P0, PT, R0, R18, PT ;  /* 0x000000120000720c */ /* 0x000fc80003f04070 */
[----:B------:R2:W-:Y:S02]  /*14240*/  STL [R1+0x200], R4 ;  /* 0x0002000401007387 */ /* 0x0005e40000100800 */
[----:B------:R-:W-:Y:S02]  /*14250*/  @!P5 IMAD.IADD R20, R20, 0x1, -R0 ;  /* 0x000000011414d824 */ /* 0x000fe400078e0a00 */
[----:B---3--:R-:W-:Y:S02]  /*14260*/  @!P4 IMAD.MOV R19, RZ, RZ, -R19 ;  /* 0x000000ffff13c224 */ /* 0x008fe400078e0a13 */
[----:B------:R-:W-:Y:S02]  /*14270*/  @!P1 IMAD.MOV R6, RZ, RZ, -R6 ;  /* 0x000000ffff069224 */ /* 0x000fe400078e0a06 */
[----:B--2---:R-:W-:Y:S01]  /*14280*/  IMAD.MOV.U32 R4, RZ, RZ, R10 ;  /* 0x000000ffff047224 */ /* 0x004fe200078e000a */
[----:B------:R-:W-:-:S03]  /*14290*/  ISETP.GT.U32.AND P1, PT, R0, R9, PT ;  /* 0x000000090000720c */ /* 0x000fc60003f24070 */
[----:B------:R-:W-:Y:S01]  /*142a0*/  @!P3 IMAD.MOV R4, RZ, RZ, -R4 ;  /* 0x000000ffff04b224 */ /* 0x000fe200078e0a04 */
[----:B------:R-:W-:Y:S01]  /*142b0*/  STL [R1+0x1fc], R19 ;  /* 0x0001fc1301007387 */ /* 0x000fe20000100800 */
[----:B------:R-:W-:-:S03]  /*142c0*/  ISETP.GT.U32.AND P5, PT, R0, R20, PT ;  /* 0x000000140000720c */ /* 0x000fc60003fa4070 */
[----:B------:R0:W-:Y:S01]  /*142d0*/  STL [R1+0x1f8], R4 ;  /* 0x0001f80401007387 */ /* 0x0001e20000100800 */
[----:B------:R-:W-:-:S03]  /*142e0*/  ISETP.GT.U32.AND P4, PT, R0, R7, PT ;  /* 0x000000070000720c */ /* 0x000fc60003f84070 */
[----:B------:R1:W-:Y:S01]  /*142f0*/  STL [R1+0x1f4], R6 ;  /* 0x0001f40601007387 */ /* 0x0003e20000100800 */
[----:B------:R-:W-:Y:S01]  /*14300*/  @!P0 IMAD.IADD R18, R18, 0x1, -R0 ;  /* 0x0000000112128824 */ /* 0x000fe200078e0a00 */
[C---:B------:R-:W-:Y:S02]  /*14310*/  ISETP.GT.U32.AND P3, PT, R0.reuse, R14, PT ;  /* 0x0000000e0000720c */ /* 0x040fe40003f64070 */
[C---:B------:R-:W-:Y:S01]  /*14320*/  ISETP.GT.U32.AND P0, PT, R0.reuse, R16, PT ;  /* 0x000000100000720c */ /* 0x040fe20003f04070 */
[----:B0-----:R-:W-:Y:S02]  /*14330*/  IMAD.MOV.U32 R4, RZ, RZ, R11 ;  /* 0x000000ffff047224 */ /* 0x001fe400078e000b */
[----:B-1----:R-:W-:Y:S01]  /*14340*/  IMAD.MOV.U32 R6, RZ, RZ, R8 ;  /* 0x000000ffff067224 */ /* 0x002fe200078e0008 */
[----:B------:R-:W-:Y:S01]  /*14350*/  IADD3 R19, R3, 0x83, RZ ;  /* 0x0000008303137810 */ /* 0x000fe20007ffe0ff */
[----:B------:R-:W-:Y:S02]  /*14360*/  @!P6 IMAD.MOV R4, RZ, RZ, -R4 ;  /* 0x000000ffff04e224 */ /* 0x000fe400078e0a04 */
[----:B------:R-:W-:Y:S01]  /*14370*/  @!P2 IMAD.MOV R6, RZ, RZ, -R6 ;  /* 0x000000ffff06a224 */ /* 0x000fe200078e0a06 */
[----:B------:R-:W-:-:S02]  /*14380*/  ISETP.GT.U32.AND P2, PT, R0, R17, PT ;  /* 0x000000110000720c */ /* 0x000fc40003f44070 */
[----:B------:R-:W-:Y:S01]  /*14390*/  ISETP.GT.U32.AND P6, PT, R0, R21, PT ;  /* 0x000000150000720c */ /* 0x000fe20003fc4070 */
[--C-:B------:R-:W-:Y:S01]  /*143a0*/  @!P1 IMAD.IADD R9, R9, 0x1, -R0.reuse ;  /* 0x0000000109099824 */ /* 0x100fe200078e0a00 */
[----:B------:R-:W-:Y:S01]  /*143b0*/  IADD3 R10, R3, 0x82, RZ ;  /* 0x00000082030a7810 */ /* 0x000fe20007ffe0ff */
[--C-:B------:R-:W-:Y:S01]  /*143c0*/  @!P5 IMAD.IADD R20, R20, 0x1, -R0.reuse ;  /* 0x000000011414d824 */ /* 0x100fe200078e0a00 */
[----:B------:R-:W-:Y:S02]  /*143d0*/  ISETP.GE.AND P1, PT, R19, RZ, PT ;  /* 0x000000ff1300720c */ /* 0x000fe40003f26270 */
[----:B------:R-:W-:Y:S01]  /*143e0*/  ISETP.GE.AND P5, PT, R10, RZ, PT ;  /* 0x000000ff0a00720c */ /* 0x000fe20003fa6270 */
[----:B------:R0:W-:Y:S01]  /*143f0*/  STL [R1+0x1f0], R4 ;  /* 0x0001f00401007387 */ /* 0x0001e20000100800 */
[--C-:B------:R-:W-:Y:S01]  /*14400*/  @!P4 IMAD.IADD R7, R7, 0x1, -R0.reuse ;  /* 0x000000010707c824 */ /* 0x100fe200078e0a00 */
[----:B------:R-:W-:Y:S01]  /*14410*/  ISETP.GT.U32.AND P4, PT, R0, R28, PT ;  /* 0x0000001c0000720c */ /* 0x000fe20003f84070 */
[--C-:B------:R-:W-:Y:S01]  /*14420*/  @!P3 IMAD.IADD R14, R14, 0x1, -R0.reuse ;  /* 0x000000010e0eb824 */ /* 0x100fe200078e0a00 */
[----:B------:R-:W-:Y:S01]  /*14430*/  IADD3 R19, R3, 0x81, RZ ;  /* 0x0000008103137810 */ /* 0x000fe20007ffe0ff */
[--C-:B------:R-:W-:Y:S01]  /*14440*/  @!P0 IMAD.IADD R16, R16, 0x1, -R0.reuse ;  /* 0x0000000110108824 */ /* 0x100fe200078e0a00 */
[----:B------:R-:W-:Y:S01]  /*14450*/  ISETP.GT.U32.AND P3, PT, R0, R26, PT ;  /* 0x0000001a0000720c */ /* 0x000fe20003f64070 */
[----:B------:R-:W-:-:S02]  /*14460*/  @!P2 IMAD.IADD R17, R17, 0x1, -R0 ;  /* 0x000000011111a824 */ /* 0x000fc400078e0a00 */
[----:B0-----:R-:W-:Y:S01]  /*14470*/  IMAD R4, R5, R15, R27 ;  /* 0x0000000f05047224 */ /* 0x001fe200078e021b */
[----:B------:R-:W-:Y:S01]  /*14480*/  ISETP.GE.AND P2, PT, R19, RZ, PT ;  /* 0x000000ff1300720c */ /* 0x000fe20003f46270 */
[----:B------:R-:W-:-:S03]  /*14490*/  @!P6 IMAD.IADD R21, R21, 0x1, -R0 ;  /* 0x000000011515e824 */ /* 0x000fc600078e0a00 */
[----:B------:R-:W-:Y:S01]  /*144a0*/  ISETP.GT.U32.AND P6, PT, R5, R4, PT ;  /* 0x000000040500720c */ /* 0x000fe20003fc4070 */
[----:B------:R-:W-:Y:S01]  /*144b0*/  @!P5 IMAD.MOV R7, RZ, RZ, -R7 ;  /* 0x000000ffff07d224 */ /* 0x000fe200078e0a07 */
[----:B------:R0:W-:Y:S01]  /*144c0*/  STL [R1+0x1ec], R6 ;  /* 0x0001ec0601007387 */ /* 0x0001e20000100800 */
[--C-:B------:R-:W-:Y:S01]  /*144d0*/  @!P4 IMAD.IADD R28, R28, 0x1, -R0.reuse ;  /* 0x000000011c1cc824 */ /* 0x100fe200078e0a00 */
[----:B------:R-:W-:Y:S01]  /*144e0*/  ISETP.GE.AND P4, PT, R29, RZ, PT ;  /* 0x000000ff1d00720c */ /* 0x000fe20003f86270 */
[----:B------:R-:W-:Y:S01]  /*144f0*/  @!P3 IMAD.IADD R26, R26, 0x1, -R0 ;  /* 0x000000011a1ab824 */ /* 0x000fe200078e0a00 */
[----:B------:R-:W-:Y:S02]  /*14500*/  ISETP.GE.AND P3, PT, R12, RZ, PT ;  /* 0x000000ff0c00720c */ /* 0x000fe40003f66270 */
[----:B0-----:R-:W-:-:S05]  /*14510*/  IADD3 R6, R3, 0x7a, RZ ;  /* 0x0000007a03067810 */ /* 0x001fca0007ffe0ff */
[----:B------:R-:W-:Y:S01]  /*14520*/  @!P6 IMAD.IADD R4, R4, 0x1, -R5 ;  /* 0x000000010404e824 */ /* 0x000fe200078e0a05 */
[----:B------:R-:W-:-:S04]  /*14530*/  IABS R8, R6 ;  /* 0x0000000600087213 */ /* 0x000fc80000000000 */
[----:B------:R-:W-:Y:S02]  /*14540*/  ISETP.GT.U32.AND P6, PT, R5, R4, PT ;  /* 0x000000040500720c */ /* 0x000fe40003fc4070 */
[----:B------:R-:W-:-:S11]  /*14550*/  ISETP.GT.U32.AND P5, PT, R0, R16, PT ;  /* 0x000000100000720c */ /* 0x000fd60003fa4070 */
[----:B------:R-:W-:Y:S01]  /*14560*/  @!P6 IMAD.IADD R4, R4, 0x1, -R5 ;  /* 0x000000010404e824 */ /* 0x000fe200078e0a05 */
[C---:B------:R-:W-:Y:S01]  /*14570*/  IADD3 R19, R3.reuse, 0x78, RZ ;  /* 0x0000007803137810 */ /* 0x040fe20007ffe0ff */
[----:B------:R-:W-:Y:S01]  /*14580*/  @!P5 IMAD.IADD R16, R16, 0x1, -R0 ;  /* 0x000000011010d824 */ /* 0x000fe200078e0a00 */
[----:B------:R-:W-:-:S04]  /*14590*/  IADD3 R12, R3, 0x77, RZ ;  /* 0x00000077030c7810 */ /* 0x000fc80007ffe0ff */
[----:B------:R-:W-:Y:S02]  /*145a0*/  IABS R10, R12 ;  /* 0x0000000c000a7213 */ /* 0x000fe40000000000 */
[----:B------:R-:W-:Y:S02]  /*145b0*/  ISETP.GE.AND P5, PT, R24, RZ, PT ;  /* 0x000000ff1800720c */ /* 0x000fe40003fa6270 */
[----:B----4-:R-:W-:Y:S01]  /*145c0*/  ISETP.GE.AND P0, PT, R2, RZ, PT ;  /* 0x000000ff0200720c */ /* 0x010fe20003f06270 */
[----:B------:R-:W-:-:S04]  /*145d0*/  IMAD.MOV.U32 R2, RZ, RZ, R18 ;  /* 0x000000ffff027224 */ /* 0x000fc800078e0012 */
[----:B------:R-:W-:-:S05]  /*145e0*/  @!P1 IMAD.MOV R2, RZ, RZ, -R2 ;  /* 0x000000ffff029224 */ /* 0x000fca00078e0a02 */
[----:B------:R0:W-:Y:S04]  /*145f0*/  STL [R1+0x1e8], R2 ;  /* 0x0001e80201007387 */ /* 0x0001e80000100800 */
[----:B------:R1:W-:Y:S01]  /*14600*/  STL [R1+0x1e4], R7 ;  /* 0x0001e40701007387 */ /* 0x0003e20000100800 */
[----:B0-----:R-:W-:Y:S02]  /*14610*/  IMAD.MOV.U32 R2, RZ, RZ, R14 ;  /* 0x000000ffff027224 */ /* 0x001fe400078e000e */
[----:B-1----:R-:W-:Y:S02]  /*14620*/  IMAD.MOV.U32 R7, RZ, RZ, R9 ;  /* 0x000000ffff077224 */ /* 0x002fe400078e0009 */
[----:B------:R-:W-:Y:S02]  /*14630*/  @!P2 IMAD.MOV R2, RZ, RZ, -R2 ;  /* 0x000000ffff02a224 */ /* 0x000fe400078e0a02 */
[----:B------:R-:W-:Y:S01]  /*14640*/  @!P0 IMAD.MOV R7, RZ, RZ, -R7 ;  /* 0x000000ffff078224 */ /* 0x000fe200078e0a07 */
[----:B------:R-:W-:-:S02]  /*14650*/  ISETP.GT.U32.AND P0, PT, R0, R26, PT ;  /* 0x0000001a0000720c */ /* 0x000fc40003f04070 */
[----:B------:R0:W-:Y:S01]  /*14660*/  STL [R1+0x1e0], R2 ;  /* 0x0001e00201007387 */ /* 0x0001e20000100800 */
[----:B------:R-:W-:-:S03]  /*14670*/  ISETP.GT.U32.AND P1, PT, R0, R17, PT ;  /* 0x000000110000720c */ /* 0x000fc60003f24070 */
[----:B------:R1:W-:Y:S01]  /*14680*/  STL [R1+0x1dc], R7 ;  /* 0x0001dc0701007387 */ /* 0x0003e20000100800 */
[----:B0-----:R-:W-:-:S04]  /*14690*/  IMAD.MOV.U32 R2, RZ, RZ, R21 ;  /* 0x000000ffff027224 */ /* 0x001fc800078e0015 */
[----:B------:R-:W-:Y:S02]  /*146a0*/  @!P4 IMAD.MOV R2, RZ, RZ, -R2 ;  /* 0x000000ffff02c224 */ /* 0x000fe400078e0a02 */
[----:B-1----:R-:W-:Y:S01]  /*146b0*/  IMAD.HI.U32 R7, R13, R8, RZ ;  /* 0x000000080d077227 */ /* 0x002fe200078e00ff */
[----:B------:R-:W-:Y:S02]  /*146c0*/  ISETP.GE.AND P4, PT, R22, RZ, PT ;  /* 0x000000ff1600720c */ /* 0x000fe40003f86270 */
[----:B------:R0:W-:Y:S01]  /*146d0*/  STL [R1+0x1d8], R2 ;  /* 0x0001d80201007387 */ /* 0x0001e20000100800 */
[----:B------:R-:W-:Y:S02]  /*146e0*/  IMAD.MOV R7, RZ, RZ, -R7 ;  /* 0x000000ffff077224 */ /* 0x000fe400078e0a07 */
[----:B------:R-:W-:Y:S01]  /*146f0*/  @!P0 IMAD.IADD R26, R26, 0x1, -R0 ;  /* 0x000000011a1a8824 */ /* 0x000fe200078e0a00 */
[----:B------:R-:W-:Y:S01]  /*14700*/  ISETP.GE.AND P0, PT, R6, RZ, PT ;  /* 0x000000ff0600720c */ /* 0x000fe20003f06270 */
[----:B------:R-:W-:-:S02]  /*14710*/  IMAD R6, R0, R7, R8 ;  /* 0x0000000700067224 */ /* 0x000fc400078e0208 */
[----:B0-----:R-:W-:Y:S01]  /*14720*/  IMAD.MOV.U32 R2, RZ, RZ, R20 ;  /* 0x000000ffff027224 */ /* 0x001fe200078e0014 */
[----:B------:R-:W-:Y:S01]  /*14730*/  IADD3 R9, R3, 0x79, RZ ;  /* 0x0000007903097810 */ /* 0x000fe20007ffe0ff */
[----:B------:R-:W-:Y:S02]  /*14740*/  @!P1 IMAD.IADD R17, R17, 0x1, -R0 ;  /* 0x0000000111119824 */ /* 0x000fe400078e0a00 */
[----:B------:R-:W-:Y:S01]  /*14750*/  @!P3 IMAD.MOV R2, RZ, RZ, -R2 ;  /* 0x000000ffff02b224 */ /* 0x000fe200078e0a02 */
[----:B------:R-:W-:Y:S01]  /*14760*/  ISETP.GT.U32.AND P6, PT, R0, R6, PT ;  /* 0x000000060000720c */ /* 0x000fe20003fc4070 */
[----:B------:R-:W-:Y:S01]  /*14770*/  STL [R1+0xa24], R4 ;  /* 0x000a240401007387 */ /* 0x000fe20000100800 */
[----:B------:R-:W-:-:S03]  /*14780*/  ISETP.GE.AND P1, PT, R23, RZ, PT ;  /* 0x000000ff1700720c */ /* 0x000fc60003f26270 */
[----:B------:R0:W-:Y:S01]  /*14790*/  STL [R1+0x1d4], R2 ;  /* 0x0001d40201007387 */ /* 0x0001e20000100800 */
[----:B------:R-:W-:Y:S01]  /*147a0*/  IABS R7, R9 ;  /* 0x0000000900077213 */ /* 0x000fe20000000000 */
[----:B0-----:R-:W-:-:S04]  /*147b0*/  IMAD.MOV.U32 R2, RZ, RZ, R17 ;  /* 0x000000ffff027224 */ /* 0x001fc800078e0011 */
[----:B------:R-:W-:-:S04]  /*147c0*/  IMAD.HI.U32 R14, R13, R7, RZ ;  /* 0x000000070d0e7227 */ /* 0x000fc800078e00ff */
[----:B------:R-:W-:Y:S01]  /*147d0*/  @!P4 IMAD.MOV R2, RZ, RZ, -R2 ;  /* 0x000000ffff02c224 */ /* 0x000fe200078e0a02 */
[----:B------:R-:W-:Y:S01]  /*147e0*/  ISETP.GE.AND P4, PT, R19, RZ, PT ;  /* 0x000000ff1300720c */ /* 0x000fe20003f86270 */
[----:B------:R-:W-:Y:S01]  /*147f0*/  IMAD.MOV R14, RZ, RZ, -R14 ;  /* 0x000000ffff0e7224 */ /* 0x000fe200078e0a0e */
[----:B------:R-:W-:Y:S01]  /*14800*/  IABS R19, R19 ;  /* 0x0000001300137213 */ /* 0x000fe20000000000 */
[----:B------:R-:W-:Y:S01]  /*14810*/  @!P6 IMAD.IADD R6, R6, 0x1, -R0 ;  /* 0x000000010606e824 */ /* 0x000fe200078e0a00 */
[----:B------:R0:W-:Y:S01]  /*14820*/  STL [R1+0x1d0], R2 ;  /* 0x0001d00201007387 */ /* 0x0001e20000100800 */
[C---:B------:R-:W-:Y:S01]  /*14830*/  IMAD R7, R0.reuse, R14, R7 ;  /* 0x0000000e00077224 */ /* 0x040fe200078e0207 */
[----:B------:R-:W-:Y:S01]  /*14840*/  ISETP.GT.U32.AND P2, PT, R0, R28, PT ;  /* 0x0000001c0000720c */ /* 0x000fe20003f44070 */
[----:B------:R-:W-:-:S04]  /*14850*/  IMAD.HI.U32 R15, R13, R19, RZ ;  /* 0x000000130d0f7227 */ /* 0x000fc800078e00ff */
[----:B0-----:R-:W-:-:S04]  /*14860*/  IMAD.MOV.U32 R2, RZ, RZ, R16 ;  /* 0x000000ffff027224 */ /* 0x001fc800078e0010 */
[----:B------:R-:W-:Y:S01]  /*14870*/  @!P1 IMAD.MOV R2, RZ, RZ, -R2 ;  /* 0x000000ffff029224 */ /* 0x000fe200078e0a02 */
[C---:B------:R-:W-:Y:S01]  /*14880*/  ISETP.GT.U32.AND P1, PT, R0.reuse, R6, PT ;  /* 0x000000060000720c */ /* 0x040fe20003f24070 */
[----:B------:R-:W-:Y:S01]  /*14890*/  IMAD.HI.U32 R17, R13, R10, RZ ;  /* 0x0000000a0d117227 */ /* 0x000fe200078e00ff */
[----:B------:R-:W-:Y:S02]  /*148a0*/  ISETP.GE.AND P3, PT, R9, RZ, PT ;  /* 0x000000ff0900720c */ /* 0x000fe40003f66270 */
[C---:B------:R-:W-:Y:S01]  /*148b0*/  ISETP.GT.U32.AND P6, PT, R0.reuse, R7, PT ;  /* 0x000000070000720c */ /* 0x040fe20003fc4070 */
[----:B------:R-:W-:Y:S01]  /*148c0*/  IMAD.MOV R15, RZ, RZ, -R15 ;  /* 0x000000ffff0f7224 */ /* 0x000fe200078e0a0f */
[C---:B------:R-:W-:Y:S02]  /*148d0*/  IADD3 R9, R3.reuse, 0x76, RZ ;  /* 0x0000007603097810 */ /* 0x040fe40007ffe0ff */
[----:B------:R-:W-:Y:S01]  /*148e0*/  IADD3 R8, R3, 0x75, RZ ;  /* 0x0000007503087810 */ /* 0x000fe20007ffe0ff */
[----:B------:R-:W-:Y:S01]  /*148f0*/  IMAD.MOV R17, RZ, RZ, -R17 ;  /* 0x000000ffff117224 */ /* 0x000fe200078e0a11 */
[----:B------:R-:W-:Y:S01]  /*14900*/  IABS R11, R9 ;  /* 0x00000009000b7213 */ /* 0x000fe20000000000 */
[----:B------:R-:W-:Y:S01]  /*14910*/  IMAD R19, R0, R15, R19 ;  /* 0x0000000f00137224 */ /* 0x000fe200078e0213 */
[----:B------:R-:W-:Y:S01]  /*14920*/  IABS R20, R8 ;  /* 0x0000000800147213 */ /* 0x000fe20000000000 */
[----:B------:R-:W-:-:S02]  /*14930*/  @!P2 IMAD.IADD R28, R28, 0x1, -R0 ;  /* 0x000000011c1ca824 */ /* 0x000fc400078e0a00 */
[----:B------:R-:W-:Y:S02]  /*14940*/  IMAD R10, R0, R17, R10 ;  /* 0x00000011000a7224 */ /* 0x000fe400078e020a */
[----:B------:R-:W-:Y:S01]  /*14950*/  @!P1 IMAD.IADD R6, R6, 0x1, -R0 ;  /* 0x0000000106069824 */ /* 0x000fe200078e0a00 */
[----:B------:R-:W-:Y:S01]  /*14960*/  ISETP.GT.U32.AND P1, PT, R0, R19, PT ;  /* 0x000000130000720c */ /* 0x000fe20003f24070 */
[C---:B------:R-:W-:Y:S01]  /*14970*/  IMAD.HI.U32 R14, R13.reuse, R11, RZ ;  /* 0x0000000b0d0e7227 */ /* 0x040fe200078e00ff */
[----:B------:R0:W-:Y:S03]  /*14980*/  STL [R1+0x1cc], R2 ;  /* 0x0001cc0201007387 */ /* 0x0001e60000100800 */
[----:B------:R-:W-:Y:S01]  /*14990*/  IMAD.HI.U32 R18, R13, R20, RZ ;  /* 0x000000140d127227 */ /* 0x000fe200078e00ff */
[----:B------:R-:W-:-:S03]  /*149a0*/  ISETP.GE.AND P2, PT, R25, RZ, PT ;  /* 0x000000ff1900720c */ /* 0x000fc60003f46270 */
[----:B------:R-:W-:Y:S01]  /*149b0*/  @!P6 IMAD.IADD R7, R7, 0x1, -R0 ;  /* 0x000000010707e824 */ /* 0x000fe200078e0a00 */
[C---:B------:R-:W-:Y:S01]  /*149c0*/  ISETP.GT.U32.AND P6, PT, R0.reuse, R10, PT ;  /* 0x0000000a0000720c */ /* 0x040fe20003fc4070 */
[----:B------:R-:W-:Y:S02]  /*149d0*/  IMAD.MOV R16, RZ, RZ, -R14 ;  /* 0x000000ffff107224 */ /* 0x000fe400078e0a0e */
[----:B0-----:R-:W-:Y:S02]  /*149e0*/  IMAD.MOV.U32 R2, RZ, RZ, R28 ;  /* 0x000000ffff027224 */ /* 0x001fe400078e001c */
[----:B------:R-:W-:Y:S02]  /*149f0*/  IMAD.MOV R14, RZ, RZ, -R18 ;  /* 0x000000ffff0e7224 */ /* 0x000fe400078e0a12 */
[----:B------:R-:W-:Y:S02]  /*14a00*/  @!P5 IMAD.MOV R2, RZ, RZ, -R2 ;  /* 0x000000ffff02d224 */ /* 0x000fe400078e0a02 */
[----:B------:R-:W-:Y:S01]  /*14a10*/  IMAD R20, R0, R14, R20 ;  /* 0x0000000e00147224 */ /* 0x000fe200078e0214 */
[----:B------:R-:W-:Y:S01]  /*14a20*/  IADD3 R14, R3, 0x74, RZ ;  /* 0x00000074030e7810 */ /* 0x000fe20007ffe0ff */
[----:B------:R-:W-:Y:S01]  /*14a30*/  @!P1 IMAD.IADD R19, R19, 0x1, -R0 ;  /* 0x0000000113139824 */ /* 0x000fe200078e0a00 */
[----:B------:R0:W-:Y:S01]  /*14a40*/  STL [R1+0x1c8], R2 ;  /* 0x0001c80201007387 */ /* 0x0001e20000100800 */
[----:B------:R-:W-:-:S02]  /*14a50*/  IADD3 R15, R3, 0x73, RZ ;  /* 0x00000073030f7810 */ /* 0x000fc40007ffe0ff */
[----:B------:R-:W-:Y:S01]  /*14a60*/  IABS R17, R14 ;  /* 0x0000000e00117213 */ /* 0x000fe20000000000 */
[----:B------:R-:W-:Y:S01]  /*14a70*/  @!P6 IMAD.IADD R10, R10, 0x1, -R0 ;  /* 0x000000010a0ae824 */ /* 0x000fe200078e0a00 */
[----:B------:R-:W-:Y:S01]  /*14a80*/  IABS R21, R15 ;  /* 0x0000000f00157213 */ /* 0x000fe20000000000 */
[----:B0-----:R-:W-:Y:S01]  /*14a90*/  IMAD.MOV.U32 R2, RZ, RZ, R26 ;  /* 0x000000ffff027224 */ /* 0x001fe200078e001a */
[----:B------:R-:W-:Y:S01]  /*14aa0*/  ISETP.GT.U32.AND P1, PT, R0, R7, PT ;  /* 0x000000070000720c */ /* 0x000fe20003f24070 */
[----:B------:R-:W-:-:S04]  /*14ab0*/  IMAD.HI.U32 R24, R13, R17, RZ ;  /* 0x000000110d187227 */ /* 0x000fc800078e00ff */
[----:B------:R-:W-:Y:S01]  /*14ac0*/  @!P2 IMAD.MOV R2, RZ, RZ, -R2 ;  /* 0x000000ffff02a224 */ /* 0x000fe200078e0a02 */
[C---:B------:R-:W-:Y:S01]  /*14ad0*/  ISETP.GT.U32.AND P2, PT, R0.reuse, R19, PT ;  /* 0x000000130000720c */ /* 0x040fe20003f44070 */
[C---:B------:R-:W-:Y:S01]  /*14ae0*/  IMAD R16, R0.reuse, R16, R11 ;  /* 0x0000001000107224 */ /* 0x040fe200078e020b */
[----:B------:R-:W-:Y:S01]  /*14af0*/  ISETP.GT.U32.AND P6, PT, R0, R10, PT ;  /* 0x0000000a0000720c */ /* 0x000fe20003fc4070 */
[----:B------:R-:W-:Y:S01]  /*14b00*/  IMAD.HI.U32 R23, R13, R21, RZ ;  /* 0x000000150d177227 */ /* 0x000fe200078e00ff */
[----:B------:R0:W-:Y:S03]  /*14b10*/  STL [R1+0x1c0], R2 ;  /* 0x0001c00201007387 */ /* 0x0001e60000100800 */
[----:B------:R-:W-:Y:S02]  /*14b20*/  IMAD.MOV R24, RZ, RZ, -R24 ;  /* 0x000000ffff187224 */ /* 0x000fe400078e0a18 */
[----:B------:R-:W-:-:S02]  /*14b30*/  IMAD.MOV R23, RZ, RZ, -R23 ;  /* 0x000000ffff177224 */ /* 0x000fc400078e0a17 */
[----:B0-----:R-:W-:Y:S02]  /*14b40*/  IMAD.MOV.U32 R2, RZ, RZ, R6 ;  /* 0x000000ffff027224 */ /* 0x001fe400078e0006 */
[C---:B------:R-:W-:Y:S02]  /*14b50*/  IMAD R17, R0.reuse, R24, R17 ;  /* 0x0000001800117224 */ /* 0x040fe400078e0211 */
[----:B------:R-:W-:Y:S01]  /*14b60*/  @!P0 IMAD.MOV R2, RZ, RZ, -R2 ;  /* 0x000000ffff028224 */ /* 0x000fe200078e0a02 */
[C---:B------:R-:W-:Y:S01]  /*14b70*/  ISETP.GT.U32.AND P0, PT, R0.reuse, R16, PT ;  /* 0x000000100000720c */ /* 0x040fe20003f04070 */
[--C-:B------:R-:W-:Y:S01]  /*14b80*/  @!P1 IMAD.IADD R7, R7, 0x1, -R0.reuse ;  /* 0x0000000107079824 */ /* 0x100fe200078e0a00 */
[C---:B------:R-:W-:Y:S01]  /*14b90*/  ISETP.GT.U32.AND P1, PT, R0.reuse, R20, PT ;  /* 0x000000140000720c */ /* 0x040fe20003f24070 */
[C---:B------:R-:W-:Y:S02]  /*14ba0*/  IMAD R21, R0.reuse, R23, R21 ;  /* 0x0000001700157224 */ /* 0x040fe400078e0215 */
[--C-:B------:R-:W-:Y:S01]  /*14bb0*/  @!P2 IMAD.IADD R19, R19, 0x1, -R0.reuse ;  /* 0x000000011313a824 */ /* 0x100fe200078e0a00 */
[----:B------:R-:W-:Y:S01]  /*14bc0*/  ISETP.GT.U32.AND P2, PT, R0, R17, PT ;  /* 0x000000110000720c */ /* 0x000fe20003f44070 */
[----:B------:R-:W-:Y:S01]  /*14bd0*/  @!P6 IMAD.IADD R10, R10, 0x1, -R0 ;  /* 0x000000010a0ae824 */ /* 0x000fe200078e0a00 */
[----:B------:R-:W-:-:S02]  /*14be0*/  IADD3 R11, R3, 0x72, RZ ;  /* 0x00000072030b7810 */ /* 0x000fc40007ffe0ff */
[----:B------:R-:W-:Y:S02]  /*14bf0*/  ISETP.GT.U32.AND P6, PT, R0, R21, PT ;  /* 0x000000150000720c */ /* 0x000fe40003fc4070 */
[----:B------:R-:W-:Y:S01]  /*14c00*/  IABS R22, R11 ;  /* 0x0000000b00167213 */ /* 0x000fe20000000000 */
[----:B------:R-:W-:Y:S01]  /*14c10*/  @!P0 IMAD.IADD R16, R16, 0x1, -R0 ;  /* 0x0000000110108824 */ /* 0x000fe200078e0a00 */
[----:B------:R0:W-:Y:S01]  /*14c20*/  STL [R1+0x1c4], R2 ;  /* 0x0001c40201007387 */ /* 0x0001e20000100800 */
[----:B------:R-:W-:Y:S01]  /*14c30*/  IMAD.MOV.U32 R4, RZ, RZ, R7 ;  /* 0x000000ffff047224 */ /* 0x000fe200078e0007 */
[----:B------:R-:W-:Y:S01]  /*14c40*/  ISETP.GE.AND P5, PT, R12, RZ, PT ;  /* 0x000000ff0c00720c */ /* 0x000fe20003fa6270 */
[----:B------:R-:W-:Y:S01]  /*14c50*/  IMAD.HI.U32 R6, R13, R22, RZ ;  /* 0x000000160d067227 */ /* 0x000fe200078e00ff */
[----:B------:R-:W-:-:S03]  /*14c60*/  IADD3 R12, R3, 0x71, RZ ;  /* 0x00000071030c7810 */ /* 0x000fc60007ffe0ff */
[--C-:B------:R-:W-:Y:S02]  /*14c70*/  @!P1 IMAD.IADD R20, R20, 0x1, -R0.reuse ;  /* 0x0000000114149824 */ /* 0x100fe400078e0a00 */
[----:B0-----:R-:W-:Y:S02]  /*14c80*/  IMAD.MOV.U32 R2, RZ, RZ, R19 ;  /* 0x000000ffff027224 */ /* 0x001fe400078e0013 */
[----:B------:R-:W-:Y:S01]  /*14c90*/  @!P2 IMAD.IADD R17, R17, 0x1, -R0 ;  /* 0x000000011111a824 */ /* 0x000fe200078e0a00 */
[C---:B------:R-:W-:Y:S01]  /*14ca0*/  ISETP.GT.U32.AND P2, PT, R0.reuse, R16, PT ;  /* 0x000000100000720c */ /* 0x040fe20003f44070 */
[----:B------:R-:W-:Y:S02]  /*14cb0*/  @!P3 IMAD.MOV R4, RZ, RZ, -R4 ;  /* 0x000000ffff04b224 */ /* 0x000fe400078e0a04 */
[----:B------:R-:W-:Y:S01]  /*14cc0*/  @!P4 IMAD.MOV R2, RZ, RZ, -R2 ;  /* 0x000000ffff02c224 */ /* 0x000fe200078e0a02 */
[----:B------:R-:W-:Y:S01]  /*14cd0*/  IABS R18, R12 ;  /* 0x0000000c00127213 */ /* 0x000fe20000000000 */
[----:B------:R-:W-:Y:S01]  /*14ce0*/  IMAD.MOV R6, RZ, RZ, -R6 ;  /* 0x000000ffff067224 */ /* 0x000fe200078e0a06 */
[C---:B------:R-:W-:Y:S01]  /*14cf0*/  ISETP.GT.U32.AND P3, PT, R0.reuse, R20, PT ;  /* 0x000000140000720c */ /* 0x040fe20003f64070 */
[----:B------:R-:W-:Y:S01]  /*14d00*/  @!P6 IMAD.IADD R21, R21, 0x1, -R0 ;  /* 0x000000011515e824 */ /* 0x000fe200078e0a00 */
[C---:B------:R-:W-:Y:S01]  /*14d10*/  ISETP.GT.U32.AND P6, PT, R0.reuse, R17, PT ;  /* 0x000000110000720c */ /* 0x040fe20003fc4070 */
[----:B------:R-:W-:Y:S01]  /*14d20*/  STL [R1+0x1bc], R4 ;  /* 0x0001bc0401007387 */ /* 0x000fe20000100800 */
[----:B------:R-:W-:Y:S01]  /*14d30*/  IMAD R6, R0, R6, R22 ;  /* 0x0000000600067224 */ /* 0x000fe200078e0216 */
[----:B------:R-:W-:-:S02]  /*14d40*/  ISETP.GE.AND P0, PT, R9, RZ, PT ;  /* 0x000000ff0900720c */ /* 0x000fc40003f06270 */
[----:B------:R0:W-:Y:S01]  /*14d50*/  STL [R1+0x1b8], R2 ;  /* 0x0001b80201007387 */ /* 0x0001e20000100800 */
[----:B------:R-:W-:Y:S01]  /*14d60*/  ISETP.GT.U32.AND P4, PT, R0, R21, PT ;  /* 0x000000150000720c */ /* 0x000fe20003f84070 */
[----:B------:R-:W-:Y:S01]  /*14d70*/  IMAD.HI.U32 R24, R13, R18, RZ ;  /* 0x000000120d187227 */ /* 0x000fe200078e00ff */
[C---:B------:R-:W-:Y:S02]  /*14d80*/  IADD3 R9, R3.reuse, 0x70, RZ ;  /* 0x0000007003097810 */ /* 0x040fe40007ffe0ff */
[----:B------:R-:W-:Y:S01]  /*14d90*/  ISETP.GE.AND P1, PT, R8, RZ, PT ;  /* 0x000000ff0800720c */ /* 0x000fe20003f26270 */
[----:B0-----:R-:W-:Y:S01]  /*14da0*/  IMAD.MOV.U32 R2, RZ, RZ, R10 ;  /* 0x000000ffff027224 */ /* 0x001fe200078e000a */
[----:B------:R-:W-:Y:S01]  /*14db0*/  IADD3 R8, R3, 0x6f, RZ ;  /* 0x0000006f03087810 */ /* 0x000fe20007ffe0ff */
[----:B------:R-:W-:Y:S02]  /*14dc0*/  IMAD.MOV R24, RZ, RZ, -R24 ;  /* 0x000000ffff187224 */ /* 0x000fe400078e0a18 */
[----:B------:R-:W-:Y:S01]  /*14dd0*/  @!P5 IMAD.MOV R2, RZ, RZ, -R2 ;  /* 0x000000ffff02d224 */ /* 0x000fe200078e0a02 */
[----:B------:R-:W-:Y:S01]  /*14de0*/  ISETP.GT.U32.AND P5, PT, R0, R6, PT ;  /* 0x000000060000720c */ /* 0x000fe20003fa4070 */
[----:B------:R-:W-:Y:S01]  /*14df0*/  @!P2 IMAD.IADD R16, R16, 0x1, -R0 ;  /* 0x000000011010a824 */ /* 0x000fe200078e0a00 */
[----:B------:R-:W-:Y:S01]  /*14e00*/  IABS R7, R9 ;  /* 0x0000000900077213 */ /* 0x000fe20000000000 */
[----:B------:R-:W-:Y:S01]  /*14e10*/  IMAD R18, R0, R24, R18 ;  /* 0x0000001800127224 */ /* 0x000fe200078e0212 */
[----:B------:R-:W-:Y:S01]  /*14e20*/  IABS R10, R8 ;  /* 0x00000008000a7213 */ /* 0x000fe20000000000 */
[--C-:B------:R-:W-:Y:S01]  /*14e30*/  @!P3 IMAD.IADD R20, R20, 0x1, -R0.reuse ;  /* 0x000000011414b824 */ /* 0x100fe200078e0a00 */
[----:B------:R-:W-:Y:S01]  /*14e40*/  ISETP.GE.AND P2, PT, R14, RZ, PT ;  /* 0x000000ff0e00720c */ /* 0x000fe20003f46270 */
[----:B------:R-:W-:Y:S01]  /*14e50*/  @!P6 IMAD.IADD R17, R17, 0x1, -R0 ;  /* 0x000000011111e824 */ /* 0x000fe200078e0a00 */
[----:B------:R-:W-:Y:S01]  /*14e60*/  ISETP.GE.AND P6, PT, R15, RZ, PT ;  /* 0x000000ff0f00720c */ /* 0x000fe20003fc6270 */
[----:B------:R-:W-:Y:S01]  /*14e70*/  IMAD.MOV.U32 R4, RZ, RZ, R16 ;  /* 0x000000ffff047224 */ /* 0x000fe200078e0010 */
[----:B------:R0:W-:Y:S01]  /*14e80*/  STL [R1+0x1b4], R2 ;  /* 0x0001b40201007387 */ /* 0x0001e20000100800 */
[----:B------:R-:W-:Y:S01]  /*14e90*/  IMAD.HI.U32 R15, R13, R7, RZ ;  /* 0x000000070d0f7227 */ /* 0x000fe200078e00ff */
[----:B------:R-:W-:-:S03]  /*14ea0*/  ISETP.GT.U32.AND P3, PT, R0, R18, PT ;  /* 0x000000120000720c */ /* 0x000fc60003f64070 */
[----:B------:R-:W-:Y:S01]  /*14eb0*/  @!P4 IMAD.IADD R21, R21, 0x1, -R0 ;  /* 0x000000011515c824 */ /* 0x000fe200078e0a00 */
[----:B------:R-:W-:Y:S01]  /*14ec0*/  ISETP.GE.AND P4, PT, R11, RZ, PT ;  /* 0x000000ff0b00720c */ /* 0x000fe20003f86270 */
[----:B------:R-:W-:Y:S02]  /*14ed0*/  @!P0 IMAD.MOV R4, RZ, RZ, -R4 ;  /* 0x000000ffff048224 */ /* 0x000fe400078e0a04 */
[----:B0-----:R-:W-:Y:S02]  /*14ee0*/  IMAD.MOV.U32 R2, RZ, RZ, R20 ;  /* 0x000000ffff027224 */ /* 0x001fe400078e0014 */
[----:B------:R-:W-:Y:S01]  /*14ef0*/  IMAD.HI.U32 R14, R13, R10, RZ ;  /* 0x0000000a0d0e7227 */ /* 0x000fe200078e00ff */
[----:B------:R0:W-:Y:S03]  /*14f00*/  STL [R1+0x1b0], R4 ;  /* 0x0001b00401007387 */ /* 0x0001e60000100800 */
[----:B------:R-:W-:-:S02]  /*14f10*/  IMAD.MOV R11, RZ, RZ, -R15 ;  /* 0x000000ffff0b7224 */ /* 0x000fc400078e0a0f */
[----:B------:R-:W-:Y:S01]  /*14f20*/  @!P5 IMAD.IADD R6, R6, 0x1, -R0 ;  /* 0x000000010606d824 */ /* 0x000fe200078e0a00 */
[----:B------:R-:W-:Y:S01]  /*14f30*/  ISETP.GE.AND P5, PT, R12, RZ, PT ;  /* 0x000000ff0c00720c */ /* 0x000fe20003fa6270 */
[----:B------:R-:W-:Y:S02]  /*14f40*/  @!P1 IMAD.MOV R2, RZ, RZ, -R2 ;  /* 0x000000ffff029224 */ /* 0x000fe400078e0a02 */
[----:B------:R-:W-:Y:S02]  /*14f50*/  IMAD.MOV R12, RZ, RZ, -R14 ;  /* 0x000000ffff0c7224 */ /* 0x000fe400078e0a0e */
[C---:B------:R-:W-:Y:S02]  /*14f60*/  IMAD R11, R0.reuse, R11, R7 ;  /* 0x0000000b000b7224 */ /* 0x040fe400078e0207 */
[----:B0-----:R-:W-:Y:S01]  /*14f70*/  IMAD.MOV.U32 R4, RZ, RZ, R17 ;  /* 0x000000ffff047224 */ /* 0x001fe200078e0011 */
[----:B------:R0:W-:Y:S01]  /*14f80*/  STL [R1+0x1ac], R2 ;  /* 0x0001ac0201007387 */ /* 0x0001e20000100800 */
[----:B------:R-:W-:-:S02]  /*14f90*/  IMAD R10, R0, R12, R10 ;  /* 0x0000000c000a7224 */ /* 0x000fc400078e020a */
[----:B------:R-:W-:Y:S01]  /*14fa0*/  @!P2 IMAD.MOV R4, RZ, RZ, -R4 ;  /* 0x000000ffff04a224 */ /* 0x000fe200078e0a04 */
[----:B------:R-:W-:Y:S01]  /*14fb0*/  ISETP.GT.U32.AND P2, PT, R0, R11, PT ;  /* 0x0000000b0000720c */ /* 0x000fe20003f44070 */
[----:B------:R-:W-:Y:S01]  /*14fc0*/  @!P3 IMAD.IADD R18, R18, 0x1, -R0 ;  /* 0x000000011212b824 */ /* 0x000fe200078e0a00 */
[----:B------:R-:W-:Y:S01]  /*14fd0*/  ISETP.GT.U32.AND P0, PT, R0, R6, PT ;  /* 0x000000060000720c */ /* 0x000fe20003f04070 */
[----:B0-----:R-:W-:-:S04]  /*14fe0*/  IMAD.MOV.U32 R2, RZ, RZ, R21 ;  /* 0x000000ffff027224 */ /* 0x001fc800078e0015 */
[----:B------:R-:W-:Y:S01]  /*14ff0*/  @!P6 IMAD.MOV R2, RZ, RZ, -R2 ;  /* 0x000000ffff02e224 */ /* 0x000fe200078e0a02 */
[C---:B------:R-:W-:Y:S02]  /*15000*/  ISETP.GT.U32.AND P6, PT, R0.reuse, R10, PT ;  /* 0x0000000a0000720c */ /* 0x040fe40003fc4070 */
[----:B------:R-:W-:-:S03]  /*15010*/  ISETP.GT.U32.AND P3, PT, R0, R18, PT ;  /* 0x000000120000720c */ /* 0x000fc60003f64070 */
[--C-:B------:R-:W-:Y:S01]  /*15020*/  @!P2 IMAD.IADD R11, R11, 0x1, -R0.reuse ;  /* 0x000000010b0ba824 */ /* 0x100fe200078e0a00 */
[----:B------:R-:W-:Y:S02]  /*15030*/  ISETP.GE.AND P1, PT, R9, RZ, PT ;  /* 0x000000ff0900720c */ /* 0x000fe40003f26270 */
[C---:B------:R-:W-:Y:S02]  /*15040*/  IADD3 R9, R3.reuse, 0x6e, RZ ;  /* 0x0000006e03097810 */ /* 0x040fe40007ffe0ff */
[----:B------:R-:W-:Y:S01]  /*15050*/  IADD3 R7, R3, 0x6d, RZ ;  /* 0x0000006d03077810 */ /* 0x000fe20007ffe0ff */
[--C-:B------:R-:W-:Y:S01]  /*15060*/  @!P0 IMAD.IADD R6, R6, 0x1, -R0.reuse ;  /* 0x0000000106068824 */ /* 0x100fe200078e0a00 */
[----:B------:R-:W-:Y:S02]  /*15070*/  ISETP.GE.AND P0, PT, R8, RZ, PT ;  /* 0x000000ff0800720c */ /* 0x000fe40003f06270 */
[----:B------:R-:W-:Y:S01]  /*15080*/  IABS R16, R9 ;  /* 0x0000000900107213 */ /* 0x000fe20000000000 */
[----:B------:R-:W-:Y:S01]  /*15090*/  @!P6 IMAD.IADD R10, R10, 0x1, -R0 ;  /* 0x000000010a0ae824 */ /* 0x000fe200078e0a00 */
[----:B------:R-:W-:-:S02]  /*150a0*/  IABS R8, R7 ;  /* 0x0000000700087213 */ /* 0x000fc40000000000 */
[----:B------:R-:W-:Y:S01]  /*150b0*/  ISETP.GT.U32.AND P6, PT, R0, R11, PT ;  /* 0x0000000b0000720c */ /* 0x000fe20003fc4070 */
[----:B------:R-:W-:Y:S01]  /*150c0*/  @!P3 IMAD.IADD R18, R18, 0x1, -R0 ;  /* 0x000000011212b824 */ /* 0x000fe200078e0a00 */
[----:B------:R-:W-:Y:S01]  /*150d0*/  ISETP.GE.AND P2, PT, R7, RZ, PT ;  /* 0x000000ff0700720c */ /* 0x000fe20003f46270 */
[----:B------:R-:W-:Y:S01]  /*150e0*/  IMAD.HI.U32 R7, R13, R16, RZ ;  /* 0x000000100d077227 */ /* 0x000fe200078e00ff */
[----:B------:R-:W-:Y:S01]  /*150f0*/  ISETP.GE.AND P3, PT, R9, RZ, PT ;  /* 0x000000ff0900720c */ /* 0x000fe20003f66270 */
[----:B------:R-:W-:Y:S02]  /*15100*/  STL [R1+0x1a8], R4 ;  /* 0x0001a80401007387 */ /* 0x000fe40000100800 */
[----:B------:R-:W-:Y:S02]  /*15110*/  IMAD.MOV.U32 R9, RZ, RZ, R8 ;  /* 0x000000ffff097224 */ /* 0x000fe400078e0008 */
[----:B------:R0:W-:Y:S01]  /*15120*/  STL [R1+0x28], R2 ;  /* 0x0000280201007387 */ /* 0x0001e20000100800 */
[----:B------:R-:W-:-:S03]  /*15130*/  IMAD.MOV R7, RZ, RZ, -R7 ;  /* 0x000000ffff077224 */ /* 0x000fc600078e0a07 */
[----:B------:R-:W-:Y:S02]  /*15140*/  @!P6 IMAD.IADD R11, R11, 0x1, -R0 ;  /* 0x000000010b0be824 */ /* 0x000fe400078e0a00 */
[----:B------:R-:W-:Y:S02]  /*15150*/  IMAD R16, R0, R7, R16 ;  /* 0x0000000700107224 */ /* 0x000fe400078e0210 */
[----:B0-----:R-:W-:Y:S02]  /*15160*/  IMAD.MOV.U32 R2, RZ, RZ, R6 ;  /* 0x000000ffff027224 */ /* 0x001fe400078e0006 */
[----:B------:R-:W-:-:S04]  /*15170*/  IMAD.HI.U32 R6, R13, R9, RZ ;  /* 0x000000090d067227 */ /* 0x000fc800078e00ff */
[----:B------:R-:W-:Y:S01]  /*15180*/  @!P4 IMAD.MOV R2, RZ, RZ, -R2 ;  /* 0x000000ffff02c224 */ /* 0x000fe200078e0a02 */
[C---:B------:R-:W-:Y:S01]  /*15190*/  ISETP.GT.U32.AND P4, PT, R0.reuse, R10, PT ;  /* 0x0000000a0000720c */ /* 0x040fe20003f84070 */
[----:B------:R-:W-:Y:S01]  /*151a0*/  IMAD.MOV R6, RZ, RZ, -R6 ;  /* 0x000000ffff067224 */ /* 0x000fe200078e0a06 */
[C---:B------:R-:W-:Y:S01]  /*151b0*/  ISETP.GT.U32.AND P6, PT, R0.reuse, R16, PT ;  /* 0x000000100000720c */ /* 0x040fe20003fc4070 */
[----:B------:R-:W-:Y:S02]  /*151c0*/  IMAD.MOV.U32 R4, RZ, RZ, R11 ;  /* 0x000000ffff047224 */ /* 0x000fe400078e000b */
[C---:B------:R-:W-:Y:S01]  /*151d0*/  IMAD R9, R0.reuse, R6, R9 ;  /* 0x0000000600097224 */ /* 0x040fe200078e0209 */
[----:B------:R0:W-:Y:S01]  /*151e0*/  STL [R1+0x17c], R2 ;  /* 0x00017c0201007387 */ /* 0x0001e20000100800 */
[----:B------:R-:W-:Y:S01]  /*151f0*/  @!P1 IMAD.MOV R4, RZ, RZ, -R4 ;  /* 0x000000ffff049224 */ /* 0x000fe200078e0a04 */
[----:B------:R-:W-:Y:S02]  /*15200*/  IADD3 R15, R3, 0x6c, RZ ;  /* 0x0000006c030f7810 */ /* 0x000fe40007ffe0ff */
[----:B------:R-:W-:Y:S01]  /*15210*/  ISETP.GT.U32.AND P1, PT, R0, R9, PT ;  /* 0x000000090000720c */ /* 0x000fe20003f24070 */
[----:B0-----:R-:W-:-:S02]  /*15220*/  IMAD.MOV.U32 R2, RZ, RZ, R18 ;  /* 0x000000ffff027224 */ /* 0x001fc400078e0012 */
[----:B------:R-:W-:Y:S02]  /*15230*/  @!P4 IMAD.IADD R10, R10, 0x1, -R0 ;  /* 0x000000010a0ac824 */ /* 0x000fe400078e0a00 */
[----:B------:R-:W-:Y:S01]  /*15240*/  @!P5 IMAD.MOV R2, RZ, RZ, -R2 ;  /* 0x000000ffff02d224 */ /* 0x000fe200078e0a02 */
[----:B------:R-:W-:Y:S02]  /*15250*/  ISETP.GE.AND P5, PT, R15, RZ, PT ;  /* 0x000000ff0f00720c */ /* 0x000fe40003fa6270 */
[----:B------:R-:W-:Y:S01]  /*15260*/  IABS R15, R15 ;  /* 0x0000000f000f7213 */ /* 0x000fe20000000000 */
[----:B------:R-:W-:Y:S01]  /*15270*/  @!P6 IMAD.IADD R16, R16, 0x1, -R0 ;  /* 0x000000011010e824 */ /* 0x000fe200078e0a00 */
[----:B------:R0:W-:Y:S01]  /*15280*/  STL [R1+0x180], R2 ;  /* 0x0001800201007387 */ /* 0x0001e20000100800 */
[C---:B------:R-:W-:Y:S02]  /*15290*/  IADD3 R6, R3.reuse, 0x6b, RZ ;  /* 0x0000006b03067810 */ /* 0x040fe40007ffe0ff */
[----:B------:R-:W-:Y:S01]  /*152a0*/  IADD3 R14, R3, 0x6a, RZ ;  /* 0x0000006a030e7810 */ /* 0x000fe20007ffe0ff */
[----:B------:R-:W-:Y:S01]  /*152b0*/  IMAD.HI.U32 R8, R13, R15, RZ ;  /* 0x0000000f0d087227 */ /* 0x000fe200078e00ff */
[----:B------:R-:W-:-:S03]  /*152c0*/  ISETP.GE.AND P4, PT, R6, RZ, PT ;  /* 0x000000ff0600720c */ /* 0x000fc60003f86270 */
[----:B0-----:R-:W-:Y:S01]  /*152d0*/  IMAD.MOV.U32 R2, RZ, RZ, R10 ;  /* 0x000000ffff027224 */ /* 0x001fe200078e000a */
[----:B------:R-:W-:Y:S01]  /*152e0*/  ISETP.GT.U32.AND P6, PT, R0, R16, PT ;  /* 0x000000100000720c */ /* 0x000fe20003fc4070 */
[----:B------:R-:W-:Y:S02]  /*152f0*/  @!P1 IMAD.IADD R9, R9, 0x1, -R0 ;  /* 0x0000000109099824 */ /* 0x000fe400078e0a00 */
[----:B------:R-:W-:Y:S01]  /*15300*/  @!P0 IMAD.MOV R2, RZ, RZ, -R2 ;  /* 0x000000ffff028224 */ /* 0x000fe200078e0a02 */
[----:B------:R-:W-:Y:S01]  /*15310*/  ISETP.GE.AND P0, PT, R14, RZ, PT ;  /* 0x000000ff0e00720c */ /* 0x000fe20003f06270 */
[----:B------:R-:W-:Y:S01]  /*15320*/  IMAD.MOV R8, RZ, RZ, -R8 ;  /* 0x000000ffff087224 */ /* 0x000fe200078e0a08 */
[----:B------:R-:W-:Y:S02]  /*15330*/  IABS R6, R6 ;  /* 0x0000000600067213 */ /* 0x000fe40000000000 */
[----:B------:R-:W-:Y:S01]  /*15340*/  IABS R14, R14 ;  /* 0x0000000e000e7213 */ /* 0x000fe20000000000 */
[C---:B------:R-:W-:Y:S01]  /*15350*/  IMAD R15, R0.reuse, R8, R15 ;  /* 0x00000008000f7224 */ /* 0x040fe200078e020f */
[----:B------:R-:W-:Y:S01]  /*15360*/  ISETP.GT.U32.AND P1, PT, R0, R9, PT ;  /* 0x000000090000720c */ /* 0x000fe20003f24070 */
[----:B------:R-:W-:Y:S01]  /*15370*/  IMAD.MOV.U32 R11, RZ, RZ, R6 ;  /* 0x000000ffff0b7224 */ /* 0x000fe200078e0006 */
[----:B------:R-:W-:Y:S01]  /*15380*/  IADD3 R7, R3, 0x69, RZ ;  /* 0x0000006903077810 */ /* 0x000fe20007ffe0ff */
[----:B------:R-:W-:-:S03]  /*15390*/  IMAD.HI.U32 R8, R13, R14, RZ ;  /* 0x0000000e0d087227 */ /* 0x000fc600078e00ff */
[----:B------:R-:W-:Y:S01]  /*153a0*/  IABS R12, R7 ;  /* 0x00000007000c7213 */ /* 0x000fe20000000000 */
[----:B------:R-:W-:-:S04]  /*153b0*/  IMAD.HI.U32 R6, R13, R11, RZ ;  /* 0x0000000b0d067227 */ /* 0x000fc800078e00ff */
[----:B------:R-:W-:Y:S02]  /*153c0*/  IMAD.MOV R8, RZ, RZ, -R8 ;  /* 0x000000ffff087224 */ /* 0x000fe400078e0a08 */
[----:B------:R-:W-:Y:S01]  /*153d0*/  @!P6 IMAD.IADD R16, R16, 0x1, -R0 ;  /* 0x000000011010e824 */ /* 0x000fe200078e0a00 */
[C---:B------:R-:W-:Y:S01]  /*153e0*/  ISETP.GT.U32.AND P6, PT, R0.reuse, R15, PT ;  /* 0x0000000f0000720c */ /* 0x040fe20003fc4070 */
[----:B------:R-:W-:Y:S02]  /*153f0*/  IMAD.MOV R6, RZ, RZ, -R6 ;  /* 0x000000ffff067224 */ /* 0x000fe400078e0a06 */
[----:B------:R-:W-:Y:S01]  /*15400*/  IMAD R14, R0, R8, R14 ;  /* 0x00000008000e7224 */ /* 0x000fe200078e020e */
[----:B------:R-:W-:Y:S01]  /*15410*/  STL [R1+0x184], R4 ;  /* 0x0001840401007387 */ /* 0x000fe20000100800 */
[----:B------:R-:W-:-:S03]  /*15420*/  IMAD.HI.U32 R10, R13, R12, RZ ;  /* 0x0000000c0d0a7227 */ /* 0x000fc600078e00ff */
[----:B------:R0:W-:Y:S01]  /*15430*/  STL [R1+0x1a4], R2 ;  /* 0x0001a40201007387 */ /* 0x0001e20000100800 */
[C---:B------:R-:W-:Y:S02]  /*15440*/  IMAD R11, R0.reuse, R6, R11 ;  /* 0x00000006000b7224 */ /* 0x040fe400078e020b */
[----:B------:R-:W-:Y:S01]  /*15450*/  @!P1 IMAD.IADD R9, R9, 0x1, -R0 ;  /* 0x0000000109099824 */ /* 0x000fe200078e0a00 */
[C---:B------:R-:W-:Y:S01]  /*15460*/  ISETP.GT.U32.AND P1, PT, R0.reuse, R14, PT ;  /* 0x0000000e0000720c */ /* 0x040fe20003f24070 */
[----:B------:R-:W-:Y:S02]  /*15470*/  IMAD.MOV R10, RZ, RZ, -R10 ;  /* 0x000000ffff0a7224 */ /* 0x000fe400078e0a0a */
[----:B0-----:R-:W-:Y:S02]  /*15480*/  IMAD.MOV.U32 R2, RZ, RZ, R16 ;  /* 0x000000ffff027224 */ /* 0x001fe400078e0010 */
[C---:B------:R-:W-:Y:S02]  /*15490*/  IMAD R12, R0.reuse, R10, R12 ;  /* 0x0000000a000c7224 */ /* 0x040fe400078e020c */
[----:B------:R-:W-:Y:S01]  /*154a0*/  @!P3 IMAD.MOV R2, RZ, RZ, -R2 ;  /* 0x000000ffff02b224 */ /* 0x000fe200078e0a02 */
[C---:B------:R-:W-:Y:S01]  /*154b0*/  ISETP.GT.U32.AND P3, PT, R0.reuse, R11, PT ;  /* 0x0000000b0000720c */ /* 0x040fe20003f64070 */
[----:B------:R-:W-:Y:S01]  /*154c0*/  @!P6 IMAD.IADD R15, R15, 0x1, -R0 ;  /* 0x000000010f0fe824 */ /* 0x000fe200078e0a00 */
[----:B------:R-:W-:-:S02]  /*154d0*/  ISETP.GT.U32.AND P6, PT, R0, R12, PT ;  /* 0x0000000c0000720c */ /* 0x000fc40003fc4070 */
[C---:B------:R-:W-:Y:S02]  /*154e0*/  IADD3 R21, R3.reuse, 0x68, RZ ;  /* 0x0000006803157810 */ /* 0x040fe40007ffe0ff */
[----:B------:R-:W-:Y:S01]  /*154f0*/  IADD3 R18, R3, 0x67, RZ ;  /* 0x0000006703127810 */ /* 0x000fe20007ffe0ff */
[----:B------:R0:W-:Y:S01]  /*15500*/  STL [R1+0x190], R2 ;  /* 0x0001900201007387 */ /* 0x0001e20000100800 */
[--C-:B------:R-:W-:Y:S01]  /*15510*/  @!P1 IMAD.IADD R14, R14, 0x1, -R0.reuse ;  /* 0x000000010e0e9824 */ /* 0x100fe200078e0a00 */
[----:B------:R-:W-:Y:S02]  /*15520*/  IABS R6, R21 ;  /* 0x0000001500067213 */ /* 0x000fe40000000000 */
[----:B------:R-:W-:Y:S02]  /*15530*/  IABS R16, R18 ;  /* 0x0000001200107213 */ /* 0x000fe40000000000 */
[----:B------:R-:W-:Y:S02]  /*15540*/  @!P3 IMAD.IADD R11, R11, 0x1, -R0 ;  /* 0x000000010b0bb824 */ /* 0x000fe400078e0a00 */
[----:B0-----:R-:W-:Y:S01]  /*15550*/  IMAD.MOV.U32 R2, RZ, RZ, R9 ;  /* 0x000000ffff027224 */ /* 0x001fe200078e0009 */
[----:B------:R-:W-:Y:S01]  /*15560*/  ISETP.GT.U32.AND P3, PT, R0, R15, PT ;  /* 0x0000000f0000720c */ /* 0x000fe20003f64070 */
[----:B------:R-:W-:-:S04]  /*15570*/  IMAD.HI.U32 R8, R13, R6, RZ ;  /* 0x000000060d087227 */ /* 0x000fc800078e00ff */
[----:B------:R-:W-:Y:S01]  /*15580*/  @!P2 IMAD.MOV R2, RZ, RZ, -R2 ;  /* 0x000000ffff02a224 */ /* 0x000fe200078e0a02 */
[----:B------:R-:W-:Y:S01]  /*15590*/  ISETP.GT.U32.AND P2, PT, R0, R14, PT ;  /* 0x0000000e0000720c */ /* 0x000fe20003f44070 */
[----:B------:R-:W-:-:S04]  /*155a0*/  IMAD.HI.U32 R9, R13, R16, RZ ;  /* 0x000000100d097227 */ /* 0x000fc800078e00ff */
[----:B------:R-:W-:Y:S02]  /*155b0*/  @!P6 IMAD.IADD R12, R12, 0x1, -R0 ;  /* 0x000000010c0ce824 */ /* 0x000fe400078e0a00 */
[----:B------:R-:W-:Y:S02]  /*155c0*/  IMAD.MOV R8, RZ, RZ, -R8 ;  /* 0x000000ffff087224 */ /* 0x000fe400078e0a08 */
[----:B------:R-:W-:Y:S01]  /*155d0*/  IMAD.MOV R9, RZ, RZ, -R9 ;  /* 0x000000ffff097224 */ /* 0x000fe200078e0a09 */
[C---:B------:R-:W-:Y:S01]  /*155e0*/  ISETP.GT.U32.AND P1, PT, R0.reuse, R11, PT ;  /* 0x0000000b0000720c */ /* 0x040fe20003f24070 */
[C---:B------:R-:W-:Y:S01]  /*155f0*/  IMAD R6, R0.reuse, R8, R6 ;  /* 0x0000000800067224 */ /* 0x040fe200078e0206 */
[C---:B------:R-:W-:Y:S01]  /*15600*/  ISETP.GT.U32.AND P6, PT, R0.reuse, R12, PT ;  /* 0x0000000c0000720c */ /* 0x040fe20003fc4070 */
[C---:B------:R-:W-:Y:S02]  /*15610*/  IMAD R16, R0.reuse, R9, R16 ;  /* 0x0000000900107224 */ /* 0x040fe400078e0210 */
[--C-:B------:R-:W-:Y:S01]  /*15620*/  @!P3 IMAD.IADD R15, R15, 0x1, -R0.reuse ;  /* 0x000000010f0fb824 */ /* 0x100fe200078e0a00 */
[----:B------:R-:W-:Y:S01]  /*15630*/  ISETP.GT.U32.AND P3, PT, R0, R6, PT ;  /* 0x000000060000720c */ /* 0x000fe20003f64070 */
[----:B------:R-:W-:Y:S01]  /*15640*/  @!P2 IMAD.IADD R14, R14, 0x1, -R0 ;  /* 0x000000010e0ea824 */ /* 0x000fe200078e0a00 */
[----:B------:R-:W-:-:S02]  /*15650*/  ISETP.GT.U32.AND P2, PT, R0, R16, PT ;  /* 0x000000100000720c */ /* 0x000fc40003f44070 */
[C---:B------:R-:W-:Y:S02]  /*15660*/  IADD3 R8, R3.reuse, 0x65, RZ ;  /* 0x0000006503087810 */ /* 0x040fe40007ffe0ff */
[----:B------:R-:W-:Y:S01]  /*15670*/  IADD3 R9, R3, 0x64, RZ ;  /* 0x0000006403097810 */ /* 0x000fe20007ffe0ff */
[--C-:B------:R-:W-:Y:S01]  /*15680*/  @!P1 IMAD.IADD R11, R11, 0x1, -R0.reuse ;  /* 0x000000010b0b9824 */ /* 0x100fe200078e0a00 */
[----:B------:R-:W-:Y:S01]  /*15690*/  IABS R19, R8 ;  /* 0x0000000800137213 */ /* 0x000fe20000000000 */
[--C-:B------:R-:W-:Y:S01]  /*156a0*/  @!P6 IMAD.IADD R12, R12, 0x1, -R0.reuse ;  /* 0x000000010c0ce824 */ /* 0x100fe200078e0a00 */
[----:B------:R-:W-:Y:S01]  /*156b0*/  IADD3 R10, R3, 0x66, RZ ;  /* 0x00000066030a7810 */ /* 0x000fe20007ffe0ff */
[----:B------:R0:W-:Y:S01]  /*156c0*/  STL [R1+0x188], R2 ;  /* 0x0001880201007387 */ /* 0x0001e20000100800 */
[----:B------:R-:W-:Y:S01]  /*156d0*/  ISETP.GE.AND P6, PT, R21, RZ, PT ;  /* 0x000000ff1500720c */ /* 0x000fe20003fc6270 */
[----:B------:R-:W-:Y:S01]  /*156e0*/  IMAD.MOV.U32 R4, RZ, RZ, R15 ;  /* 0x000000ffff047224 */ /* 0x000fe200078e000f */
[----:B------:R-:W-:Y:S01]  /*156f0*/  IABS R21, R9 ;  /* 0x0000000900157213 */ /* 0x000fe20000000000 */
[----:B------:R-:W-:Y:S01]  /*15700*/  @!P3 IMAD.IADD R6, R6, 0x1, -R0 ;  /* 0x000000010606b824 */ /* 0x000fe200078e0a00 */
[----:B------:R-:W-:Y:S01]  /*15710*/  ISETP.GE.AND P1, PT, R7, RZ, PT ;  /* 0x000000ff0700720c */ /* 0x000fe20003f26270 */
[----:B------:R-:W-:Y:S01]  /*15720*/  IMAD.HI.U32 R7, R13, R19, RZ ;  /* 0x000000130d077227 */ /* 0x000fe200078e00ff */
[----:B------:R-:W-:-:S03]  /*15730*/  IABS R20, R10 ;  /* 0x0000000a00147213 */ /* 0x000fc60000000000 */
[----:B0-----:R-:W-:Y:S01]  /*15740*/  IMAD.MOV.U32 R2, RZ, RZ, R11 ;  /* 0x000000ffff027224 */ /* 0x001fe200078e000b */
[----:B------:R-:W-:Y:S01]  /*15750*/  ISETP.GE.AND P3, PT, R18, RZ, PT ;  /* 0x000000ff1200720c */ /* 0x000fe20003f66270 */
[----:B------:R-:W-:Y:S02]  /*15760*/  @!P2 IMAD.IADD R16, R16, 0x1, -R0 ;  /* 0x000000011010a824 */ /* 0x000fe400078e0a00 */
[----:B------:R-:W-:Y:S02]  /*15770*/  @!P5 IMAD.MOV R4, RZ, RZ, -R4 ;  /* 0x000000ffff04d224 */ /* 0x000fe400078e0a04 */
[----:B------:R-:W-:Y:S02]  /*15780*/  IMAD.MOV.U32 R18, RZ, RZ, R21 ;  /* 0x000000ffff127224 */ /* 0x000fe400078e0015 */
[----:B------:R-:W-:Y:S01]  /*15790*/  @!P4 IMAD.MOV R2, RZ, RZ, -R2 ;  /* 0x000000ffff02c224 */ /* 0x000fe200078e0a02 */
[----:B------:R-:W-:Y:S01]  /*157a0*/  ISETP.GT.U32.AND P4, PT, R0, R16, PT ;  /* 0x000000100000720c */ /* 0x000fe20003f84070 */
[----:B------:R-:W-:Y:S01]  /*157b0*/  IMAD.MOV R7, RZ, RZ, -R7 ;  /* 0x000000ffff077224 */ /* 0x000fe200078e0a07 */
[----:B------:R-:W-:Y:S01]  /*157c0*/  STL [R1+0x168], R4 ;  /* 0x0001680401007387 */ /* 0x000fe20000100800 */
[----:B------:R-:W-:-:S03]  /*157d0*/  IMAD.HI.U32 R17, R13, R20, RZ ;  /* 0x000000140d117227 */ /* 0x000fc600078e00ff */
[----:B------:R0:W-:Y:S01]  /*157e0*/  STL [R1+0x16c], R2 ;  /* 0x00016c0201007387 */ /* 0x0001e20000100800 */
[----:B------:R-:W-:-:S04]  /*157f0*/  IMAD.HI.U32 R15, R13, R18, RZ ;  /* 0x000000120d0f7227 */ /* 0x000fc800078e00ff */
[C---:B------:R-:W-:Y:S02]  /*15800*/  IMAD R19, R0.reuse, R7, R19 ;  /* 0x0000000700137224 */ /* 0x040fe400078e0213 */
[----:B------:R-:W-:Y:S02]  /*15810*/  IMAD.MOV R17, RZ, RZ, -R17 ;  /* 0x000000ffff117224 */ /* 0x000fe400078e0a11 */
[----:B0-----:R-:W-:Y:S02]  /*15820*/  IMAD.MOV.U32 R2, RZ, RZ, R12 ;  /* 0x000000ffff027224 */ /* 0x001fe400078e000c */
[----:B------:R-:W-:Y:S02]  /*15830*/  IMAD.MOV R11, RZ, RZ, -R15 ;  /* 0x000000ffff0b7224 */ /* 0x000fe400078e0a0f */
[----:B------:R-:W-:Y:S01]  /*15840*/  @!P1 IMAD.MOV R2, RZ, RZ, -R2 ;  /* 0x000000ffff029224 */ /* 0x000fe200078e0a02 */
[C---:B------:R-:W-:Y:S01]  /*15850*/  ISETP.GT.U32.AND P1, PT, R0.reuse, R19, PT ;  /* 0x000000130000720c */ /* 0x040fe20003f24070 */
[C---:B------:R-:W-:Y:S01]  /*15860*/  IMAD R20, R0.reuse, R17, R20 ;  /* 0x0000001100147224 */ /* 0x040fe200078e0214 */
[C---:B------:R-:W-:Y:S01]  /*15870*/  ISETP.GT.U32.AND P2, PT, R0.reuse, R6, PT ;  /* 0x000000060000720c */ /* 0x040fe20003f44070 */
[----:B------:R-:W-:-:S02]  /*15880*/  IMAD R18, R0, R11, R18 ;  /* 0x0000000b00127224 */ /* 0x000fc400078e0212 */
[----:B------:R-:W-:Y:S01]  /*15890*/  @!P4 IMAD.IADD R16, R16, 0x1, -R0 ;  /* 0x000000011010c824 */ /* 0x000fe200078e0a00 */
[C---:B------:R-:W-:Y:S02]  /*158a0*/  ISETP.GT.U32.AND P5, PT, R0.reuse, R20, PT ;  /* 0x000000140000720c */ /* 0x040fe40003fa4070 */
[----:B------:R-:W-:Y:S01]  /*158b0*/  ISETP.GT.U32.AND P4, PT, R0, R18, PT ;  /* 0x000000120000720c */ /* 0x000fe20003f84070 */
[----:B------:R-:W-:-:S04]  /*158c0*/  IMAD.MOV.U32 R4, RZ, RZ, R14 ;  /* 0x000000ffff047224 */ /* 0x000fc800078e000e */
[--C-:B------:R-:W-:Y:S02]  /*158d0*/  @!P1 IMAD.IADD R19, R19, 0x1, -R0.reuse ;  /* 0x0000000113139824 */ /* 0x100fe400078e0a00 */
[----:B------:R-:W-:Y:S01]  /*158e0*/  @!P2 IMAD.IADD R6, R6, 0x1, -R0 ;  /* 0x000000010606a824 */ /* 0x000fe200078e0a00 */
[----:B------:R-:W-:Y:S01]  /*158f0*/  ISETP.GE.AND P2, PT, R8, RZ, PT ;  /* 0x000000ff0800720c */ /* 0x000fe20003f46270 */
[----:B------:R-:W-:Y:S01]  /*15900*/  @!P0 IMAD.MOV R4, RZ, RZ, -R4 ;  /* 0x000000ffff048224 */ /* 0x000fe200078e0a04 */
[----:B------:R-:W-:Y:S01]  /*15910*/  IADD3 R8, R3, 0x62, RZ ;  /* 0x0000006203087810 */ /* 0x000fe20007ffe0ff */
[--C-:B------:R-:W-:Y:S01]  /*15920*/  @!P5 IMAD.IADD R20, R20, 0x1, -R0.reuse ;  /* 0x000000011414d824 */ /* 0x100fe200078e0a00 */
[----:B------:R-:W-:Y:S01]  /*15930*/  ISETP.GT.U32.AND P1, PT, R0, R19, PT ;  /* 0x000000130000720c */ /* 0x000fe20003f24070 */
[----:B------:R-:W-:Y:S01]  /*15940*/  @!P4 IMAD.IADD R18, R18, 0x1, -R0 ;  /* 0x000000011212c824 */ /* 0x000fe200078e0a00 */
[----:B------:R-:W-:Y:S02]  /*15950*/  ISETP.GE.AND P5, PT, R9, RZ, PT ;  /* 0x000000ff0900720c */ /* 0x000fe40003fa6270 */
[----:B------:R-:W-:Y:S01]  /*15960*/  IABS R9, R8 ;  /* 0x0000000800097213 */ /* 0x000fe20000000000 */
[----:B------:R-:W-:Y:S01]  /*15970*/  STL [R1+0x170], R4 ;  /* 0x0001700401007387 */ /* 0x000fe20000100800 */
[----:B------:R-:W-:-:S02]  /*15980*/  IADD3 R7, R3, 0x63, RZ ;  /* 0x0000006303077810 */ /* 0x000fc40007ffe0ff */
[----:B------:R-:W-:Y:S01]  /*15990*/  ISETP.GT.U32.AND P4, PT, R0, R18, PT ;  /* 0x000000120000720c */ /* 0x000fe20003f84070 */
[----:B------:R0:W-:Y:S01]  /*159a0*/  STL [R1+0x174], R2 ;  /* 0x0001740201007387 */ /* 0x0001e20000100800 */
[----:B------:R-:W-:Y:S01]  /*159b0*/  IABS R15, R7 ;  /* 0x00000007000f7213 */ /* 0x000fe20000000000 */
[----:B------:R-:W-:Y:S01]  /*159c0*/  IMAD.HI.U32 R12, R13, R9, RZ ;  /* 0x000000090d0c7227 */ /* 0x000fe200078e00ff */
[----:B------:R-:W-:-:S03]  /*159d0*/  ISETP.GE.AND P0, PT, R10, RZ, PT ;  /* 0x000000ff0a00720c */ /* 0x000fc60003f06270 */
[----:B0-----:R-:W-:Y:S02]  /*159e0*/  IMAD.MOV.U32 R2, RZ, RZ, R6 ;  /* 0x000000ffff027224 */ /* 0x001fe400078e0006 */
[----:B------:R-:W-:Y:S02]  /*159f0*/  IMAD.MOV R12, RZ, RZ, -R12 ;  /* 0x000000ffff0c7224 */ /* 0x000fe400078e0a0c */
[----:B------:R-:W-:Y:S01]  /*15a00*/  @!P6 IMAD.MOV R2, RZ, RZ, -R2 ;  /* 0x000000ffff02e224 */ /* 0x000fe200078e0a02 */
[----:B------:R-:W-:Y:S01]  /*15a10*/  ISETP.GT.U32.AND P6, PT, R0, R20, PT ;  /* 0x000000140000720c */ /* 0x000fe20003fc4070 */
[----:B------:R-:W-:-:S04]  /*15a20*/  IMAD.HI.U32 R10, R13, R15, RZ ;  /* 0x0000000f0d0a7227 */ /* 0x000fc800078e00ff */
[----:B------:R-:W-:Y:S01]  /*15a30*/  @!P1 IMAD.IADD R19, R19, 0x1, -R0 ;  /* 0x0000000113139824 */ /* 0x000fe200078e0a00 */
[----:B------:R-:W-:Y:S01]  /*15a40*/  ISETP.GE.AND P1, PT, R7, RZ, PT ;  /* 0x000000ff0700720c */ /* 0x000fe20003f26270 */
[----:B------:R-:W-:Y:S02]  /*15a50*/  IMAD R7, R0, R12, R9 ;  /* 0x0000000c00077224 */ /* 0x000fe400078e0209 */
[----:B------:R-:W-:Y:S02]  /*15a60*/  IMAD.MOV R10, RZ, RZ, -R10 ;  /* 0x000000ffff0a7224 */ /* 0x000fe400078e0a0a */
[--C-:B------:R-:W-:Y:S01]  /*15a70*/  @!P4 IMAD.IADD R18, R18, 0x1, -R0.reuse ;  /* 0x000000011212c824 */ /* 0x100fe200078e0a00 */
[C---:B------:R-:W-:Y:S01]  /*15a80*/  ISETP.GT.U32.AND P4, PT, R0.reuse, R7, PT ;  /* 0x000000070000720c */ /* 0x040fe20003f84070 */
[----:B------:R-:W-:Y:S02]  /*15a90*/  IMAD R15, R0, R10, R15 ;  /* 0x0000000a000f7224 */ /* 0x000fe400078e020f */
[----:B------:R-:W-:-:S03]  /*15aa0*/  @!P6 IMAD.IADD R20, R20, 0x1, -R0 ;  /* 0x000000011414e824 */ /* 0x000fc600078e0a00 */
[----:B------:R-:W-:Y:S01]  /*15ab0*/  ISETP.GT.U32.AND P6, PT, R0, R15, PT ;  /* 0x0000000f0000720c */ /* 0x000fe20003fc4070 */
[----:B------:R-:W-:Y:S01]  /*15ac0*/  IMAD.MOV.U32 R4, RZ, RZ, R16 ;  /* 0x000000ffff047224 */ /* 0x000fe200078e0010 */
[C---:B------:R-:W-:Y:S01]  /*15ad0*/  IADD3 R9, R3.reuse, 0x5f, RZ ;  /* 0x0000005f03097810 */ /* 0x040fe20007ffe0ff */
[----:B------:R0:W-:Y:S01]  /*15ae0*/  STL [R1+0x178], R2 ;  /* 0x0001780201007387 */ /* 0x0001e20000100800 */
[----:B------:R-:W-:Y:S01]  /*15af0*/  IADD3 R11, R3, 0x61, RZ ;  /* 0x00000061030b7810 */ /* 0x000fe20007ffe0ff */
[----:B------:R-:W-:Y:S01]  /*15b00*/  @!P3 IMAD.MOV R4, RZ, RZ, -R4 ;  /* 0x000000ffff04b224 */ /* 0x000fe200078e0a04 */
[----:B------:R-:W-:Y:S01]  /*15b10*/  IABS R14, R9 ;  /* 0x00000009000e7213 */ /* 0x000fe20000000000 */
[----:B------:R-:W-:Y:S01]  /*15b20*/  @!P4 IMAD.IADD R7, R7, 0x1, -R0 ;  /* 0x000000010707c824 */ /* 0x000fe200078e0a00 */
[----:B------:R-:W-:Y:S01]  /*15b30*/  IABS R17, R11 ;  /* 0x0000000b00117213 */ /* 0x000fe20000000000 */
[----:B0-----:R-:W-:-:S04]  /*15b40*/  IMAD.MOV.U32 R2, RZ, RZ, R20 ;  /* 0x000000ffff027224 */ /* 0x001fc800078e0014 */
[----:B------:R-:W-:Y:S02]  /*15b50*/  @!P6 IMAD.IADD R15, R15, 0x1, -R0 ;  /* 0x000000010f0fe824 */ /* 0x000fe400078e0a00 */
[----:B------:R-:W-:Y:S01]  /*15b60*/  @!P0 IMAD.MOV R2, RZ, RZ, -R2 ;  /* 0x000000ffff028224 */ /* 0x000fe200078e0a02 */
[C---:B------:R-:W-:Y:S01]  /*15b70*/  ISETP.GT.U32.AND P0, PT, R0.reuse, R7, PT ;  /* 0x000000070000720c */ /* 0x040fe20003f04070 */
[----:B------:R-:W-:Y:S01]  /*15b80*/  IMAD.HI.U32 R16, R13, R14, RZ ;  /* 0x0000000e0d107227 */ /* 0x000fe200078e00ff */
[----:B------:R0:W-:Y:S01]  /*15b90*/  STL [R1+0xe8], R4 ;  /* 0x0000e80401007387 */ /* 0x0001e20000100800 */
[----:B------:R-:W-:Y:S02]  /*15ba0*/  IADD3 R6, R3, 0x60, RZ ;  /* 0x0000006003067810 */ /* 0x000fe40007ffe0ff */
[----:B------:R-:W-:Y:S01]  /*15bb0*/  IMAD.HI.U32 R21, R13, R17, RZ ;  /* 0x000000110d157227 */ /* 0x000fe200078e00ff */
[----:B------:R-:W-:-:S03]  /*15bc0*/  ISETP.GT.U32.AND P3, PT, R0, R15, PT ;  /* 0x0000000f0000720c */ /* 0x000fc60003f64070 */
[----:B------:R-:W-:Y:S02]  /*15bd0*/  IMAD.MOV R16, RZ, RZ, -R16 ;  /* 0x000000ffff107224 */ /* 0x000fe400078e0a10 */
[----:B0-----:R-:W-:Y:S02]  /*15be0*/  IMAD.MOV.U32 R4, RZ, RZ, R19 ;  /* 0x000000ffff047224 */ /* 0x001fe400078e0013 */
[----:B------:R-:W-:Y:S02]  /*15bf0*/  IMAD.MOV R21, RZ, RZ, -R21 ;  /* 0x000000ffff157224 */ /* 0x000fe400078e0a15 */
[----:B------:R-:W-:Y:S01]  /*15c00*/  @!P2 IMAD.MOV R4, RZ, RZ, -R4 ;  /* 0x000000ffff04a224 */ /* 0x000fe200078e0a04 */
[----:B------:R-:W-:Y:S01]  /*15c10*/  ISETP.GE.AND P2, PT, R11, RZ, PT ;  /* 0x000000ff0b00720c */ /* 0x000fe20003f46270 */
[C---:B------:R-:W-:Y:S01]  /*15c20*/  IMAD R11, R0.reuse, R16, R14 ;  /* 0x00000010000b7224 */ /* 0x040fe200078e020e */
[----:B------:R-:W-:Y:S01]  /*15c30*/  IABS R10, R6 ;  /* 0x00000006000a7213 */ /* 0x000fe20000000000 */
[C---:B------:R-:W-:Y:S01]  /*15c40*/  IMAD R17, R0.reuse, R21, R17 ;  /* 0x0000001500117224 */ /* 0x040fe200078e0211 */
[----:B------:R0:W-:Y:S01]  /*15c50*/  STL [R1+0xec], R2 ;  /* 0x0000ec0201007387 */ /* 0x0001e20000100800 */
[----:B------:R-:W-:Y:S01]  /*15c60*/  @!P0 IMAD.IADD R7, R7, 0x1, -R0 ;  /* 0x0000000107078824 */ /* 0x000fe200078e0a00 */
[C---:B------:R-:W-:Y:S01]  /*15c70*/  ISETP.GT.U32.AND P0, PT, R0.reuse, R11, PT ;  /* 0x0000000b0000720c */ /* 0x040fe20003f04070 */
[----:B------:R-:W-:Y:S01]  /*15c80*/  IMAD.HI.U32 R12, R13, R10, RZ ;  /* 0x0000000a0d0c7227 */ /* 0x000fe200078e00ff */
[----:B------:R-:W-:-:S03]  /*15c90*/  ISETP.GT.U32.AND P4, PT, R0, R17, PT ;  /* 0x000000110000720c */ /* 0x000fc60003f84070 */
[----:B0-----:R-:W-:Y:S02]  /*15ca0*/  IMAD.MOV.U32 R2, RZ, RZ, R18 ;  /* 0x000000ffff027224 */ /* 0x001fe400078e0012 */
[----:B------:R-:W-:Y:S02]  /*15cb0*/  IMAD.MOV R12, RZ, RZ, -R12 ;  /* 0x000000ffff0c7224 */ /* 0x000fe400078e0a0c */
[----:B------:R-:W-:Y:S02]  /*15cc0*/  @!P5 IMAD.MOV R2, RZ, RZ, -R2 ;  /* 0x000000ffff02d224 */ /* 0x000fe400078e0a02 */
[----:B------:R-:W-:Y:S01]  /*15cd0*/  @!P3 IMAD.IADD R15, R15, 0x1, -R0 ;  /* 0x000000010f0fb824 */ /* 0x000fe200078e0a00 */
[----:B------:R-:W-:Y:S01]  /*15ce0*/  STL [R1+0xf8], R4 ;  /* 0x0000f80401007387 */ /* 0x000fe20000100800 */
[----:B------:R-:W-:Y:S01]  /*15cf0*/  IMAD R10, R0, R12, R10 ;  /* 0x0000000c000a7224 */ /* 0x000fe200078e020a */
[----:B------:R-:W-:Y:S02]  /*15d00*/  ISETP.GE.AND P3, PT, R6, RZ, PT ;  /* 0x000000ff0600720c */ /* 0x000fe40003f66270 */
[----:B------:R0:W-:Y:S01]  /*15d10*/  STL [R1+0x158], R2 ;  /* 0x0001580201007387 */ /* 0x0001e20000100800 */
[----:B------:R-:W-:-:S02]  /*15d20*/  IADD3 R6, R3, 0x5d, RZ ;  /* 0x0000005d03067810 */ /* 0x000fc40007ffe0ff */
[----:B------:R-:W-:Y:S01]  /*15d30*/  ISETP.GE.AND P6, PT, R8, RZ, PT ;  /* 0x000000ff0800720c */ /* 0x000fe20003fc6270 */
[----:B------:R-:W-:Y:S01]  /*15d40*/  @!P0 IMAD.IADD R11, R11, 0x1, -R0 ;  /* 0x000000010b0b8824 */ /* 0x000fe200078e0a00 */
[----:B------:R-:W-:Y:S01]  /*15d50*/  IADD3 R8, R3, 0x5e, RZ ;  /* 0x0000005e03087810 */ /* 0x000fe20007ffe0ff */
[----:B0-----:R-:W-:Y:S01]  /*15d60*/  IMAD.MOV.U32 R2, RZ, RZ, R15 ;  /* 0x000000ffff027224 */ /* 0x001fe200078e000f */
[----:B------:R-:W-:-:S03]  /*15d70*/  ISETP.GT.U32.AND P5, PT, R0, R10, PT ;  /* 0x0000000a0000720c */ /* 0x000fc60003fa4070 */
[----:B------:R-:W-:Y:S01]  /*15d80*/  @!P1 IMAD.MOV R2, RZ, RZ, -R2 ;  /* 0x000000ffff029224 */ /* 0x000fe200078e0a02 */
[----:B------:R-:W-:Y:S01]  /*15d90*/  IABS R16, R6 ;  /* 0x0000000600107213 */ /* 0x000fe20000000000 */
[----:B------:R-:W-:Y:S01]  /*15da0*/  @!P4 IMAD.IADD R17, R17, 0x1, -R0 ;  /* 0x000000011111c824 */ /* 0x000fe200078e0a00 */
[----:B------:R-:W-:Y:S02]  /*15db0*/  IABS R12, R8 ;  /* 0x00000008000c7213 */ /* 0x000fe40000000000 */
[----:B------:R0:W-:Y:S01]  /*15dc0*/  STL [R1+0x15c], R2 ;  /* 0x00015c0201007387 */ /* 0x0001e20000100800 */
[C---:B------:R-:W-:Y:S02]  /*15dd0*/  ISETP.GT.U32.AND P0, PT, R0.reuse, R11, PT ;  /* 0x0000000b0000720c */ /* 0x040fe40003f04070 */
[----:B------:R-:W-:Y:S01]  /*15de0*/  ISETP.GT.U32.AND P1, PT, R0, R17, PT ;  /* 0x000000110000720c */ /* 0x000fe20003f24070 */
[----:B------:R-:W-:-:S04]  /*15df0*/  IMAD.HI.U32 R14, R13, R12, RZ ;  /* 0x0000000c0d0e7227 */ /* 0x000fc800078e00ff */
[----:B0-----:R-:W-:Y:S02]  /*15e00*/  IMAD.MOV.U32 R2, RZ, RZ, R7 ;  /* 0x000000ffff027224 */ /* 0x001fe400078e0007 */
[----:B------:R-:W-:-:S04]  /*15e10*/  IMAD.HI.U32 R7, R13, R16, RZ ;  /* 0x000000100d077227 */ /* 0x000fc800078e00ff */
[----:B------:R-:W-:Y:S02]  /*15e20*/  IMAD.MOV R7, RZ, RZ, -R7 ;  /* 0x000000ffff077224 */ /* 0x000fe400078e0a07 */
[----:B------:R-:W-:Y:S02]  /*15e30*/  IMAD.MOV R14, RZ, RZ, -R14 ;  /* 0x000000ffff0e7224 */ /* 0x000fe400078e0a0e */
[----:B------:R-:W-:Y:S02]  /*15e40*/  @!P5 IMAD.IADD R10, R10, 0x1, -R0 ;  /* 0x000000010a0ad824 */ /* 0x000fe400078e0a00 */
[C---:B------:R-:W-:Y:S02]  /*15e50*/  IMAD R16, R0.reuse, R7, R16 ;  /* 0x0000000700107224 */ /* 0x040fe400078e0210 */
[C---:B------:R-:W-:Y:S01]  /*15e60*/  IMAD R12, R0.reuse, R14, R12 ;  /* 0x0000000e000c7224 */ /* 0x040fe200078e020c */
[----:B------:R-:W-:Y:S01]  /*15e70*/  ISETP.GE.AND P4, PT, R9, RZ, PT ;  /* 0x000000ff0900720c */ /* 0x000fe20003f86270 */
[--C-:B------:R-:W-:Y:S01]  /*15e80*/  @!P0 IMAD.IADD R11, R11, 0x1, -R0.reuse ;  /* 0x000000010b0b8824 */ /* 0x100fe200078e0a00 */
[----:B------:R-:W-:Y:S01]  /*15e90*/  ISETP.GT.U32.AND P5, PT, R0, R10, PT ;  /* 0x0000000a0000720c */ /* 0x000fe20003fa4070 */
[----:B------:R-:W-:Y:S01]  /*15ea0*/  @!P1 IMAD.IADD R17, R17, 0x1, -R0 ;  /* 0x0000000111119824 */ /* 0x000fe200078e0a00 */
[----:B------:R-:W-:-:S02]  /*15eb0*/  IADD3 R9, R3, 0x5c, RZ ;  /* 0x0000005c03097810 */ /* 0x000fc40007ffe0ff */
[C---:B------:R-:W-:Y:S02]  /*15ec0*/  ISETP.GT.U32.AND P0, PT, R0.reuse, R16, PT ;  /* 0x000000100000720c */ /* 0x040fe40003f04070 */
[----:B------:R-:W-:Y:S02]  /*15ed0*/  ISETP.GT.U32.AND P1, PT, R0, R12, PT ;  /* 0x0000000c0000720c */ /* 0x000fe40003f24070 */
[----:B------:R-:W-:Y:S01]  /*15ee0*/  IABS R14, R9 ;  /* 0x00000009000e7213 */ /* 0x000fe20000000000 */
[----:B------:R-:W-:Y:S01]  /*15ef0*/  @!P6 IMAD.MOV R2, RZ, RZ, -R2 ;  /* 0x000000ffff02e224 */ /* 0x000fe200078e0a02 */
[----:B------:R-:W-:-:S03]  /*15f00*/  IADD3 R7, R3, 0x5b, RZ ;  /* 0x0000005b03077810 */ /* 0x000fc60007ffe0ff */
[----:B------:R-:W-:Y:S01]  /*15f10*/  IMAD.HI.U32 R18, R13, R14, RZ ;  /* 0x0000000e0d127227 */ /* 0x000fe200078e00ff */
[----:B------:R0:W-:Y:S03]  /*15f20*/  STL [R1+0x164], R2 ;  /* 0x0001640201007387 */ /* 0x0001e60000100800 */
[----:B------:R-:W-:Y:S01]  /*15f30*/  @!P5 IMAD.IADD R10, R10, 0x1, -R0 ;  /* 0x000000010a0ad824 */ /* 0x000fe200078e0a00 */
[----:B------:R-:W-:Y:S01]  /*15f40*/  ISETP.GE.AND P5, PT, R6, RZ, PT ;  /* 0x000000ff0600720c */ /* 0x000fe20003fa6270 */
[----:B------:R-:W-:Y:S01]  /*15f50*/  IMAD.MOV R18, RZ, RZ, -R18 ;  /* 0x000000ffff127224 */ /* 0x000fe200078e0a12 */
[----:B------:R-:W-:Y:S01]  /*15f60*/  IABS R6, R7 ;  /* 0x0000000700067213 */ /* 0x000fe20000000000 */
[--C-:B------:R-:W-:Y:S02]  /*15f70*/  @!P0 IMAD.IADD R16, R16, 0x1, -R0.reuse ;  /* 0x0000000110108824 */ /* 0x100fe400078e0a00 */
[----:B------:R-:W-:-:S02]  /*15f80*/  @!P1 IMAD.IADD R12, R12, 0x1, -R0 ;  /* 0x000000010c0c9824 */ /* 0x000fc400078e0a00 */
[----:B0-----:R-:W-:Y:S01]  /*15f90*/  IMAD.MOV.U32 R2, RZ, RZ, R17 ;  /* 0x000000ffff027224 */ /* 0x001fe200078e0011 */
[----:B------:R-:W-:Y:S01]  /*15fa0*/  ISETP.GE.AND P1, PT, R9, RZ, PT ;  /* 0x000000ff0900720c */ /* 0x000fe20003f26270 */
[C---:B------:R-:W-:Y:S01]  /*15fb0*/  IMAD R14, R0.reuse, R18, R14 ;  /* 0x00000012000e7224 */ /* 0x040fe200078e020e */
[----:B------:R-:W-:Y:S01]  /*15fc0*/  ISETP.GT.U32.AND P0, PT, R0, R16, PT ;  /* 0x000000100000720c */ /* 0x000fe20003f04070 */
[----:B------:R-:W-:Y:S01]  /*15fd0*/  IMAD.MOV.U32 R4, RZ, RZ, R10 ;  /* 0x000000ffff047224 */ /* 0x000fe200078e000a */
[----:B------:R-:W-:Y:S01]  /*15fe0*/  ISETP.GE.AND P6, PT, R8, RZ, PT ;  /* 0x000000ff0800720c */ /* 0x000fe20003fc6270 */
[----:B------:R-:W-:Y:S01]  /*15ff0*/  @!P2 IMAD.MOV R2, RZ, RZ, -R2 ;  /* 0x000000ffff02a224 */ /* 0x000fe200078e0a02 */
[----:B------:R-:W-:Y:S01]  /*16000*/  IADD3 R8, R3, 0x5a, RZ ;  /* 0x0000005a03087810 */ /* 0x000fe20007ffe0ff */
[----:B------:R-:W-:Y:S01]  /*16010*/  IMAD.HI.U32 R9, R13, R6, RZ ;  /* 0x000000060d097227 */ /* 0x000fe200078e00ff */
[----:B------:R-:W-:-:S03]  /*16020*/  ISETP.GT.U32.AND P2, PT, R0, R12, PT ;  /* 0x0000000c0000720c */ /* 0x000fc60003f44070 */
[----:B------:R-:W-:Y:S01]  /*16030*/  @!P3 IMAD.MOV R4, RZ, RZ, -R4 ;  /* 0x000000ffff04b224 */ /* 0x000fe200078e0a04 */
[----:B------:R-:W-:Y:S01]  /*16040*/  ISETP.GT.U32.AND P3, PT, R0, R14, PT ;  /* 0x0000000e0000720c */ /* 0x000fe20003f64070 */
[----:B------:R-:W-:Y:S01]  /*16050*/  IMAD.MOV R9, RZ, RZ, -R9 ;  /* 0x000000ffff097224 */ /* 0x000fe200078e0a09 */
[----:B------:R-:W-:-:S03]  /*16060*/  IABS R15, R8 ;  /* 0x00000008000f7213 */ /* 0x000fc60000000000 */
[----:B------:R-:W-:Y:S02]  /*16070*/  IMAD R6, R0, R9, R6 ;  /* 0x0000000900067224 */ /* 0x000fe400078e0206 */
[----:B------:R-:W-:-:S04]  /*16080*/  IMAD.HI.U32 R10, R13, R15, RZ ;  /* 0x0000000f0d0a7227 */ /* 0x000fc800078e00ff */
[----:B------:R-:W-:Y:S01]  /*16090*/  @!P0 IMAD.IADD R16, R16, 0x1, -R0 ;  /* 0x0000000110108824 */ /* 0x000fe200078e0a00 */
[----:B------:R-:W-:Y:S01]  /*160a0*/  ISETP.GT.U32.AND P0, PT, R0, R6, PT ;  /* 0x000000060000720c */ /* 0x000fe20003f04070 */
[----:B------:R-:W-:Y:S02]  /*160b0*/  IMAD.MOV R10, RZ, RZ, -R10 ;  /* 0x000000ffff0a7224 */ /* 0x000fe400078e0a0a */
[--C-:B------:R-:W-:Y:S01]  /*160c0*/  @!P2 IMAD.IADD R12, R12, 0x1, -R0.reuse ;  /* 0x000000010c0ca824 */ /* 0x100fe200078e0a00 */
[----:B------:R0:W-:Y:S01]  /*160d0*/  STL [R1+0x160], R2 ;  /* 0x0001600201007387 */ /* 0x0001e20000100800 */
[----:B------:R-:W-:Y:S02]  /*160e0*/  @!P3 IMAD.IADD R14, R14, 0x1, -R0 ;  /* 0x000000010e0eb824 */ /* 0x000fe400078e0a00 */
[C---:B------:R-:W-:Y:S01]  /*160f0*/  IMAD R15, R0.reuse, R10, R15 ;  /* 0x0000000a000f7224 */ /* 0x040fe200078e020f */
[----:B------:R1:W-:Y:S02]  /*16100*/  STL [R1+0x138], R4 ;  /* 0x0001380401007387 */ /* 0x0003e40000100800 */
[----:B------:R-:W-:Y:S01]  /*16110*/  ISETP.GT.U32.AND P3, PT, R0, R14, PT ;  /* 0x0000000e0000720c */ /* 0x000fe20003f64070 */
[----:B0-----:R-:W-:-:S02]  /*16120*/  IMAD.MOV.U32 R2, RZ, RZ, R11 ;  /* 0x000000ffff027224 */ /* 0x001fc400078e000b */
[----:B-1----:R-:W-:Y:S02]  /*16130*/  IMAD.MOV.U32 R4, RZ, RZ, R12 ;  /* 0x000000ffff047224 */ /* 0x002fe400078e000c */
[----:B------:R-:W-:Y:S02]  /*16140*/  @!P4 IMAD.MOV R2, RZ, RZ, -R2 ;  /* 0x000000ffff02c224 */ /* 0x000fe400078e0a02 */
[----:B------:R-:W-:Y:S01]  /*16150*/  @!P6 IMAD.MOV R4, RZ, RZ, -R4 ;  /* 0x000000ffff04e224 */ /* 0x000fe200078e0a04 */
[----:B------:R-:W-:Y:S01]  /*16160*/  ISETP.GT.U32.AND P6, PT, R0, R15, PT ;  /* 0x0000000f0000720c */ /* 0x000fe20003fc4070 */
[----:B------:R-:W-:Y:S01]  /*16170*/  @!P0 IMAD.IADD R6, R6, 0x1, -R0 ;  /* 0x0000000106068824 */ /* 0x000fe200078e0a00 */
[----:B------:R0:W-:Y:S01]  /*16180*/  STL [R1+0x140], R2 ;  /* 0x0001400201007387 */ /* 0x0001e20000100800 */
[C---:B------:R-:W-:Y:S02]  /*16190*/  IADD3 R11, R3.reuse, 0x59, RZ ;  /* 0x00000059030b7810 */ /* 0x040fe40007ffe0ff */
[----:B------:R-:W-:-:S02]  /*161a0*/  IADD3 R10, R3, 0x58, RZ ;  /* 0x00000058030a7810 */ /* 0x000fc40007ffe0ff */
[----:B------:R-:W-:Y:S01]  /*161b0*/  ISETP.GT.U32.AND P0, PT, R0, R6, PT ;  /* 0x000000060000720c */ /* 0x000fe20003f04070 */
[----:B0-----:R-:W-:Y:S01]  /*161c0*/  IMAD.MOV.U32 R2, RZ, RZ, R16 ;  /* 0x000000ffff027224 */ /* 0x001fe200078e0010 */
[----:B------:R-:W-:Y:S01]  /*161d0*/  ISETP.GE.AND P4, PT, R7, RZ, PT ;  /* 0x000000ff0700720c */ /* 0x000fe20003f86270 */
[----:B------:R-:W-:Y:S01]  /*161e0*/  @!P3 IMAD.IADD R14, R14, 0x1, -R0 ;  /* 0x000000010e0eb824 */ /* 0x000fe200078e0a00 */
[----:B------:R-:W-:Y:S01]  /*161f0*/  IABS R7, R11 ;  /* 0x0000000b00077213 */ /* 0x000fe20000000000 */
[----:B------:R-:W-:Y:S01]  /*16200*/  @!P5 IMAD.MOV R2, RZ, RZ, -R2 ;  /* 0x000000ffff02d224 */ /* 0x000fe200078e0a02 */
[----:B------:R-:W-:Y:S01]  /*16210*/  IABS R9, R10 ;  /* 0x0000000a00097213 */ /* 0x000fe20000000000 */
[----:B------:R-:W-:Y:S01]  /*16220*/  STL [R1+0x154], R4 ;  /* 0x0001540401007387 */ /* 0x000fe20000100800 */
[----:B------:R-:W-:Y:S01]  /*16230*/  @!P6 IMAD.IADD R15, R15, 0x1, -R0 ;  /* 0x000000010f0fe824 */ /* 0x000fe200078e0a00 */
[----:B------:R-:W-:Y:S01]  /*16240*/  ISETP.GE.AND P3, PT, R10, RZ, PT ;  /* 0x000000ff0a00720c */ /* 0x000fe20003f66270 */
[----:B------:R-:W-:Y:S01]  /*16250*/  IMAD.HI.U32 R16, R13, R7, RZ ;  /* 0x000000070d107227 */ /* 0x000fe200078e00ff */
[----:B------:R0:W-:Y:S01]  /*16260*/  STL [R1+0x150], R2 ;  /* 0x0001500201007387 */ /* 0x0001e20000100800 */
[----:B------:R-:W-:-:S02]  /*16270*/  ISETP.GE.AND P2, PT, R8, RZ, PT ;  /* 0x000000ff0800720c */ /* 0x000fc40003f46270 */
[----:B------:R-:W-:Y:S01]  /*16280*/  IMAD.HI.U32 R10, R13, R9, RZ ;  /* 0x000000090d0a7227 */ /* 0x000fe200078e00ff */
[----:B------:R-:W-:Y:S02]  /*16290*/  IADD3 R8, R3, 0x57, RZ ;  /* 0x0000005703087810 */ /* 0x000fe40007ffe0ff */
[----:B------:R-:W-:Y:S01]  /*162a0*/  ISETP.GT.U32.AND P6, PT, R0, R15, PT ;  /* 0x0000000f0000720c */ /* 0x000fe20003fc4070 */
[----:B0-----:R-:W-:Y:S02]  /*162b0*/  IMAD.MOV.U32 R2, RZ, RZ, R14 ;  /* 0x000000ffff027224 */ /* 0x001fe400078e000e */
[----:B------:R-:W-:Y:S02]  /*162c0*/  IMAD.MOV R16, RZ, RZ, -R16 ;  /* 0x000000ffff107224 */ /* 0x000fe400078e0a10 */
[----:B------:R-:W-:Y:S01]  /*162d0*/  @!P1 IMAD.MOV R2, RZ, RZ, -R2 ;  /* 0x000000ffff029224 */ /* 0x000fe200078e0a02 */
[----:B------:R-:W-:Y:S01]  /*162e0*/  IABS R12, R8 ;  /* 0x00000008000c7213 */ /* 0x000fe20000000000 */
[----:B------:R-:W-:-:S02]  /*162f0*/  IMAD.MOV R10, RZ, RZ, -R10 ;  /* 0x000000ffff0a7224 */ /* 0x000fc400078e0a0a */
[----:B------:R-:W-:Y:S01]  /*16300*/  @!P0 IMAD.IADD R6, R6, 0x1, -R0 ;  /* 0x0000000106068824 */ /* 0x000fe200078e0a00 */
[----:B------:R-:W-:Y:S01]  /*16310*/  ISETP.GE.AND P1, PT, R8, RZ, PT ;  /* 0x000000ff0800720c */ /* 0x000fe20003f26270 */
[C---:B------:R-:W-:Y:S01]  /*16320*/  IMAD R7, R0.reuse, R16, R7 ;  /* 0x0000001000077224 */ /* 0x040fe200078e0207 */
[----:B------:R0:W-:Y:S01]  /*16330*/  STL [R1+0x148], R2 ;  /* 0x0001480201007387 */ /* 0x0001e20000100800 */
[C---:B------:R-:W-:Y:S01]  /*16340*/  IMAD R8, R0.reuse, R10, R9 ;  /* 0x0000000a00087224 */ /* 0x040fe200078e0209 */
[----:B------:R-:W-:Y:S01]  /*16350*/  ISETP.GE.AND P5, PT, R11, RZ, PT ;  /* 0x000000ff0b00720c */ /* 0x000fe20003fa6270 */
[----:B------:R-:W-:Y:S01]  /*16360*/  IMAD.HI.U32 R11, R13, R12, RZ ;  /* 0x0000000c0d0b7227 */ /* 0x000fe200078e00ff */
[----:B------:R-:W-:-:S03]  /*16370*/  ISETP.GT.U32.AND P0, PT, R0, R7, PT ;  /* 0x000000070000720c */ /* 0x000fc60003f04070 */
[----:B0-----:R-:W-:Y:S02]  /*16380*/  IMAD.MOV.U32 R2, RZ, RZ, R6 ;  /* 0x000000ffff027224 */ /* 0x001fe400078e0006 */
[----:B------:R-:W-:Y:S02]  /*16390*/  IMAD.MOV R11, RZ, RZ, -R11 ;  /* 0x000000ffff0b7224 */ /* 0x000fe400078e0a0b */
[----:B------:R-:W-:Y:S01]  /*163a0*/  @!P4 IMAD.MOV R2, RZ, RZ, -R2 ;  /* 0x000000ffff02c224 */ /* 0x000fe200078e0a02 */
[C---:B------:R-:W-:Y:S01]  /*163b0*/  ISETP.GT.U32.AND P4, PT, R0.reuse, R8, PT ;  /* 0x000000080000720c */ /* 0x040fe20003f84070 */
[----:B------:R-:W-:Y:S02]  /*163c0*/  @!P6 IMAD.IADD R15, R15, 0x1, -R0 ;  /* 0x000000010f0fe824 */ /* 0x000fe400078e0a00 */
[----:B------:R-:W-:Y:S01]  /*163d0*/  IMAD R12, R0, R11, R12 ;  /* 0x0000000b000c7224 */ /* 0x000fe200078e020c */
[----:B------:R0:W-:Y:S01]  /*163e0*/  STL [R1+0x14c], R2 ;  /* 0x00014c0201007387 */ /* 0x0001e20000100800 */
[----:B------:R-:W-:Y:S01]  /*163f0*/  @!P0 IMAD.IADD R7, R7, 0x1, -R0 ;  /* 0x0000000107078824 */ /* 0x000fe200078e0a00 */
[----:B------:R-:W-:Y:S01]  /*16400*/  IADD3 R18, R3, 0x56, RZ ;  /* 0x0000005603127810 */ /* 0x000fe20007ffe0ff */
[----:B0-----:R-:W-:-:S04]  /*16410*/  IMAD.MOV.U32 R2, RZ, RZ, R15 ;  /* 0x000000ffff027224 */ /* 0x001fc800078e000f */
[----:B------:R-:W-:Y:S01]  /*16420*/  @!P2 IMAD.MOV R2, RZ, RZ, -R2 ;  /* 0x000000ffff02a224 */ /* 0x000fe200078e0a02 */
[----:B------:R-:W-:Y:S01]  /*16430*/  ISETP.GT.U32.AND P2, PT, R0, R12, PT ;  /* 0x0000000c0000720c */ /* 0x000fe20003f44070 */
[----:B------:R-:W-:Y:S01]  /*16440*/  @!P4 IMAD.IADD R8, R8, 0x1, -R0 ;  /* 0x000000010808c824 */ /* 0x000fe200078e0a00 */
[----:B------:R-:W-:Y:S02]  /*16450*/  ISETP.GT.U32.AND P0, PT, R0, R7, PT ;  /* 0x000000070000720c */ /* 0x000fe40003f04070 */
[----:B------:R-:W-:Y:S02]  /*16460*/  ISETP.GE.AND P6, PT, R18, RZ, PT ;  /* 0x000000ff1200720c */ /* 0x000fe40003fc6270 */
[----:B------:R-:W-:Y:S02]  /*16470*/  IABS R18, R18 ;  /* 0x0000001200127213 */ /* 0x000fe40000000000 */
[----:B------:R-:W-:Y:S02]  /*16480*/  ISETP.GT.U32.AND P4, PT, R0, R8, PT ;  /* 0x000000080000720c */ /* 0x000fe40003f84070 */
[----:B------:R-:W-:Y:S01]  /*16490*/  IADD3 R14, R3, 0x55, RZ ;  /* 0x00000055030e7810 */ /* 0x000fe20007ffe0ff */
[----:B------:R-:W-:-:S04]  /*164a0*/  IMAD.HI.U32 R19, R13, R18, RZ ;  /* 0x000000120d137227 */ /* 0x000fc800078e00ff */
[--C-:B------:R-:W-:Y:S01]  /*164b0*/  @!P2 IMAD.IADD R12, R12, 0x1, -R0.reuse ;  /* 0x000000010c0ca824 */ /* 0x100fe200078e0a00 */
[----:B------:R-:W-:Y:S01]  /*164c0*/  IABS R17, R14 ;  /* 0x0000000e00117213 */ /* 0x000fe20000000000 */
[----:B------:R-:W-:Y:S01]  /*164d0*/  IMAD.MOV R19, RZ, RZ, -R19 ;  /* 0x000000ffff137224 */ /* 0x000fe200078e0a13 */
[----:B------:R-:W-:Y:S01]  /*164e0*/  IADD3 R9, R3, 0x54, RZ ;  /* 0x0000005403097810 */ /* 0x000fe20007ffe0ff */
[----:B------:R-:W-:Y:S01]  /*164f0*/  @!P0 IMAD.IADD R7, R7, 0x1, -R0 ;  /* 0x0000000107078824 */ /* 0x000fe200078e0a00 */
[----:B------:R-:W-:Y:S02]  /*16500*/  IADD3 R11, R3, 0x53, RZ ;  /* 0x00000053030b7810 */ /* 0x000fe40007ffe0ff */
[----:B------:R-:W-:Y:S01]  /*16510*/  ISETP.GT.U32.AND P2, PT, R0, R12, PT ;  /* 0x0000000c0000720c */ /* 0x000fe20003f44070 */
[----:B------:R-:W-:Y:S01]  /*16520*/  IMAD.HI.U32 R16, R13, R17, RZ ;  /* 0x000000110d107227 */ /* 0x000fe200078e00ff */
[----:B------:R-:W-:Y:S02]  /*16530*/  ISETP.GE.AND P0, PT, R14, RZ, PT ;  /* 0x000000ff0e00720c */ /* 0x000fe40003f06270 */
[----:B------:R-:W-:Y:S01]  /*16540*/  IABS R10, R9 ;  /* 0x00000009000a7213 */ /* 0x000fe20000000000 */
[----:B------:R-:W-:Y:S01]  /*16550*/  IMAD R14, R0, R19, R18 ;  /* 0x00000013000e7224 */ /* 0x000fe200078e0212 */
[----:B------:R-:W-:Y:S01]  /*16560*/  IABS R6, R11 ;  /* 0x0000000b00067213 */ /* 0x000fe20000000000 */
[----:B------:R-:W-:Y:S01]  /*16570*/  @!P4 IMAD.IADD R8, R8, 0x1, -R0 ;  /* 0x000000010808c824 */ /* 0x000fe200078e0a00 */
[----:B------:R0:W-:Y:S01]  /*16580*/  STL [R1+0x144], R2 ;  /* 0x0001440201007387 */ /* 0x0001e20000100800 */
[----:B------:R-:W-:Y:S01]  /*16590*/  IMAD.MOV.U32 R4, RZ, RZ, R7 ;  /* 0x000000ffff047224 */ /* 0x000fe200078e0007 */
[----:B------:R-:W-:Y:S01]  /*165a0*/  ISETP.GT.U32.AND P4, PT, R0, R14, PT ;  /* 0x0000000e0000720c */ /* 0x000fe20003f84070 */
[----:B------:R-:W-:-:S02]  /*165b0*/  IMAD.MOV R16, RZ, RZ, -R16 ;  /* 0x000000ffff107224 */ /* 0x000fc400078e0a10 */
[----:B------:R-:W-:-:S04]  /*165c0*/  IMAD.HI.U32 R15, R13, R10, RZ ;  /* 0x0000000a0d0f7227 */ /* 0x000fc800078e00ff */
[----:B0-----:R-:W-:Y:S02]  /*165d0*/  IMAD.MOV.U32 R2, RZ, RZ, R8 ;  /* 0x000000ffff027224 */ /* 0x001fe400078e0008 */
[----:B------:R-:W-:-:S04]  /*165e0*/  IMAD.HI.U32 R18, R13, R6, RZ ;  /* 0x000000060d127227 */ /* 0x000fc800078e00ff */
[----:B------:R-:W-:Y:S02]  /*165f0*/  @!P5 IMAD.MOV R4, RZ, RZ, -R4 ;  /* 0x000000ffff04d224 */ /* 0x000fe400078e0a04 */
[----:B------:R-:W-:Y:S02]  /*16600*/  IMAD R17, R0, R16, R17 ;  /* 0x0000001000117224 */ /* 0x000fe400078e0211 */
[----:B------:R-:W-:Y:S02]  /*16610*/  @!P3 IMAD.MOV R2, RZ, RZ, -R2 ;  /* 0x000000ffff02b224 */ /* 0x000fe400078e0a02 */
[----:B------:R-:W-:Y:S02]  /*16620*/  IMAD.MOV R16, RZ, RZ, -R15 ;  /* 0x000000ffff107224 */ /* 0x000fe400078e0a0f */
[----:B------:R-:W-:Y:S02]  /*16630*/  IMAD.MOV R15, RZ, RZ, -R18 ;  /* 0x000000ffff0f7224 */ /* 0x000fe400078e0a12 */
[----:B------:R-:W-:Y:S01]  /*16640*/  @!P2 IMAD.IADD R12, R12, 0x1, -R0 ;  /* 0x000000010c0ca824 */ /* 0x000fe200078e0a00 */
[----:B------:R-:W-:Y:S01]  /*16650*/  STL [R1+0x134], R4 ;  /* 0x0001340401007387 */ /* 0x000fe20000100800 */
[----:B------:R-:W-:-:S03]  /*16660*/  IMAD R6, R0, R15, R6 ;  /* 0x0000000f00067224 */ /* 0x000fc600078e0206 */
[----:B------:R0:W-:Y:S01]  /*16670*/  STL [R1+0x130], R2 ;  /* 0x0001300201007387 */ /* 0x0001e20000100800 */
[----:B------:R-:W-:Y:S02]  /*16680*/  @!P4 IMAD.IADD R14, R14, 0x1, -R0 ;  /* 0x000000010e0ec824 */ /* 0x000fe400078e0a00 */
[----:B0-----:R-:W-:-:S04]  /*16690*/  IMAD.MOV.U32 R2, RZ, RZ, R12 ;  /* 0x000000ffff027224 */ /* 0x001fc800078e000c */
[----:B------:R-:W-:Y:S01]  /*166a0*/  @!P1 IMAD.MOV R2, RZ, RZ, -R2 ;  /* 0x000000ffff029224 */ /* 0x000fe200078e0a02 */
[C---:B------:R-:W-:Y:S02]  /*166b0*/  ISETP.GT.U32.AND P1, PT, R0.reuse, R6, PT ;  /* 0x000000060000720c */ /* 0x040fe40003f24070 */
[C---:B------:R-:W-:Y:S02]  /*166c0*/  ISETP.GT.U32.AND P5, PT, R0.reuse, R17, PT ;  /* 0x000000110000720c */ /* 0x040fe40003fa4070 */
[C---:B------:R-:W-:Y:S02]  /*166d0*/  ISETP.GT.U32.AND P4, PT, R0.reuse, R14, PT ;  /* 0x0000000e0000720c */ /* 0x040fe40003f84070 */
[----:B------:R-:W-:Y:S02]  /*166e0*/  ISETP.GE.AND P3, PT, R9, RZ, PT ;  /* 0x000000ff0900720c */ /* 0x000fe40003f66270 */
[C---:B------:R-:W-:Y:S01]  /*166f0*/  IADD3 R9, R3.reuse, 0x51, RZ ;  /* 0x0000005103097810 */ /* 0x040fe20007ffe0ff */
[----:B------:R-:W-:Y:S01]  /*16700*/  IMAD R7, R0, R16, R10 ;  /* 0x0000001000077224 */ /* 0x000fe200078e020a */
[----:B------:R-:W-:-:S02]  /*16710*/  IADD3 R8, R3, 0x52, RZ ;  /* 0x0000005203087810 */ /* 0x000fc40007ffe0ff */
[----:B------:R-:W-:Y:S01]  /*16720*/  IABS R12, R9 ;  /* 0x00000009000c7213 */ /* 0x000fe20000000000 */
[--C-:B------:R-:W-:Y:S01]  /*16730*/  @!P1 IMAD.IADD R6, R6, 0x1, -R0.reuse ;  /* 0x0000000106069824 */ /* 0x100fe200078e0a00 */
[----:B------:R-:W-:Y:S01]  /*16740*/  IABS R16, R8 ;  /* 0x0000000800107213 */ /* 0x000fe20000000000 */
[--C-:B------:R-:W-:Y:S01]  /*16750*/  @!P5 IMAD.IADD R17, R17, 0x1, -R0.reuse ;  /* 0x000000011111d824 */ /* 0x100fe200078e0a00 */
[----:B------:R-:W-:Y:S01]  /*16760*/  ISETP.GT.U32.AND P2, PT, R0, R7, PT ;  /* 0x000000070000720c */ /* 0x000fe20003f44070 */
[----:B------:R-:W-:Y:S01]  /*16770*/  @!P4 IMAD.IADD R14, R14, 0x1, -R0 ;  /* 0x000000010e0ec824 */ /* 0x000fe200078e0a00 */
[----:B------:R-:W-:Y:S01]  /*16780*/  ISETP.GE.AND P4, PT, R11, RZ, PT ;  /* 0x000000ff0b00720c */ /* 0x000fe20003f86270 */
[C---:B------:R-:W-:Y:S01]  /*16790*/  IMAD.HI.U32 R11, R13.reuse, R12, RZ ;  /* 0x0000000c0d0b7227 */ /* 0x040fe200078e00ff */
[C---:B------:R-:W-:Y:S02]  /*167a0*/  ISETP.GT.U32.AND P1, PT, R0.reuse, R6, PT ;  /* 0x000000060000720c */ /* 0x040fe40003f24070 */
[----:B------:R-:W-:Y:S01]  /*167b0*/  ISETP.GT.U32.AND P5, PT, R0, R17, PT ;  /* 0x000000110000720c */ /* 0x000fe20003fa4070 */
[----:B------:R-:W-:-:S04]  /*167c0*/  IMAD.HI.U32 R18, R13, R16, RZ ;  /* 0x000000100d127227 */ /* 0x000fc800078e00ff */
[----:B------:R-:W-:Y:S02]  /*167d0*/  IMAD.MOV R11, RZ, RZ, -R11 ;  /* 0x000000ffff0b7224 */ /* 0x000fe400078e0a0b */
[----:B------:R-:W-:Y:S02]  /*167e0*/  IMAD.MOV R18, RZ, RZ, -R18 ;  /* 0x000000ffff127224 */ /* 0x000fe400078e0a12 */
[C---:B------:R-:W-:Y:S02]  /*167f0*/  IMAD R12, R0.reuse, R11, R12 ;  /* 0x0000000b000c7224 */ /* 0x040fe400078e020c */
[----:B------:R-:W-:Y:S02]  /*16800*/  @!P2 IMAD.IADD R7, R7, 0x1, -R0 ;  /* 0x000000010707a824 */ /* 0x000fe400078e0a00 */
[----:B------:R-:W-:Y:S02]  /*16810*/  IMAD R16, R0, R18, R16 ;  /* 0x0000001200107224 */ /* 0x000fe400078e0210 */
[--C-:B------:R-:W-:Y:S01]  /*16820*/  @!P1 IMAD.IADD R6, R6, 0x1, -R0.reuse ;  /* 0x0000000106069824 */ /* 0x100fe200078e0a00 */
[C---:B------:R-:W-:Y:S01]  /*16830*/  ISETP.GT.U32.AND P1, PT, R0.reuse, R12, PT ;  /* 0x0000000c0000720c */ /* 0x040fe20003f24070 */
[----:B------:R-:W-:Y:S01]  /*16840*/  @!P5 IMAD.IADD R17, R17, 0x1, -R0 ;  /* 0x000000011111d824 */ /* 0x000fe200078e0a00 */
[C---:B------:R-:W-:Y:S01]  /*16850*/  ISETP.GT.U32.AND P2, PT, R0.reuse, R7, PT ;  /* 0x000000070000720c */ /* 0x040fe20003f44070 */
[----:B------:R-:W-:Y:S01]  /*16860*/  IMAD.MOV.U32 R4, RZ, RZ, R14 ;  /* 0x000000ffff047224 */ /* 0x000fe200078e000e */
[----:B------:R-:W-:-:S03]  /*16870*/  ISETP.GT.U32.AND P5, PT, R0, R16, PT ;  /* 0x000000100000720c */ /* 0x000fc60003fa4070 */
[----:B------:R-:W-:Y:S01]  /*16880*/  @!P6 IMAD.MOV R4, RZ, RZ, -R4 ;  /* 0x000000ffff04e224 */ /* 0x000fe200078e0a04 */
[----:B------:R-:W-:Y:S02]  /*16890*/  ISETP.GE.AND P6, PT, R8, RZ, PT ;  /* 0x000000ff0800720c */ /* 0x000fe40003fc6270 */
[----:B------:R-:W-:Y:S01]  /*168a0*/  IADD3 R8, R3, 0x4f, RZ ;  /* 0x0000004f03087810 */ /* 0x000fe20007ffe0ff */
[----:B------:R0:W-:Y:S02]  /*168b0*/  STL [R1+0x10c], R2 ;  /* 0x00010c0201007387 */ /* 0x0001e40000100800 */
[--C-:B------:R-:W-:Y:S02]  /*168c0*/  @!P1 IMAD.IADD R12, R12, 0x1, -R0.reuse ;  /* 0x000000010c0c9824 */ /* 0x100fe400078e0a00 */
[--C-:B------:R-:W-:Y:S02]  /*168d0*/  @!P2 IMAD.IADD R7, R7, 0x1, -R0.reuse ;  /* 0x000000010707a824 */ /* 0x100fe400078e0a00 */
[----:B------:R-:W-:-:S02]  /*168e0*/  @!P5 IMAD.IADD R16, R16, 0x1, -R0 ;  /* 0x000000011010d824 */ /* 0x000fc400078e0a00 */
[----:B0-----:R-:W-:Y:S01]  /*168f0*/  IMAD.MOV.U32 R2, RZ, RZ, R17 ;  /* 0x000000ffff027224 */ /* 0x001fe200078e0011 */
[----:B------:R-:W-:Y:S02]  /*16900*/  IABS R17, R8 ;  /* 0x0000000800117213 */ /* 0x000fe40000000000 */
[C---:B------:R-:W-:Y:S01]  /*16910*/  ISETP.GT.U32.AND P1, PT, R0.reuse, R12, PT ;  /* 0x0000000c0000720c */ /* 0x040fe20003f24070 */
[----:B------:R-:W-:Y:S01]  /*16920*/  @!P0 IMAD.MOV R2, RZ, RZ, -R2 ;  /* 0x000000ffff028224 */ /* 0x000fe200078e0a02 */
[----:B------:R0:W-:Y:S01]  /*16930*/  STL [R1+0x110], R4 ;  /* 0x0001100401007387 */ /* 0x0001e20000100800 */
[----:B------:R-:W-:Y:S01]  /*16940*/  IMAD.HI.U32 R11, R13, R17, RZ ;  /* 0x000000110d0b7227 */ /* 0x000fe200078e00ff */
[----:B------:R-:W-:Y:S02]  /*16950*/  ISETP.GT.U32.AND P5, PT, R0, R16, PT ;  /* 0x000000100000720c */ /* 0x000fe40003fa4070 */
[C---:B------:R-:W-:Y:S01]  /*16960*/  IADD3 R10, R3.reuse, 0x50, RZ ;  /* 0x00000050030a7810 */ /* 0x040fe20007ffe0ff */
[----:B------:R-:W-:Y:S01]  /*16970*/  IMAD.MOV R11, RZ, RZ, -R11 ;  /* 0x000000ffff0b7224 */ /* 0x000fe200078e0a0b */
[----:B------:R1:W-:Y:S01]  /*16980*/  STL [R1+0x11c], R2 ;  /* 0x00011c0201007387 */ /* 0x0003e20000100800 */
[----:B0-----:R-:W-:Y:S01]  /*16990*/  IMAD.MOV.U32 R4, RZ, RZ, R7 ;  /* 0x000000ffff047224 */ /* 0x001fe200078e0007 */
[----:B------:R-:W-:-:S02]  /*169a0*/  IADD3 R7, R3, 0x4e, RZ ;  /* 0x0000004e03077810 */ /* 0x000fc40007ffe0ff */
[----:B------:R-:W-:Y:S01]  /*169b0*/  ISETP.GE.AND P0, PT, R9, RZ, PT ;  /* 0x000000ff0900720c */ /* 0x000fe20003f06270 */
[----:B------:R-:W-:Y:S01]  /*169c0*/  IMAD R17, R0, R11, R17 ;  /* 0x0000000b00117224 */ /* 0x000fe200078e0211 */
[----:B------:R-:W-:Y:S01]  /*169d0*/  IABS R9, R7 ;  /* 0x0000000700097213 */ /* 0x000fe20000000000 */
[----:B-1----:R-:W-:Y:S01]  /*169e0*/  IMAD.MOV.U32 R2, RZ, RZ, R6 ;  /* 0x000000ffff027224 */ /* 0x002fe200078e0006 */
[----:B------:R-:W-:Y:S01]  /*169f0*/  IABS R15, R10 ;  /* 0x0000000a000f7213 */ /* 0x000fe20000000000 */
[----:B------:R-:W-:Y:S02]  /*16a00*/  @!P1 IMAD.IADD R12, R12, 0x1, -R0 ;  /* 0x000000010c0c9824 */ /* 0x000fe400078e0a00 */
[----:B------:R-:W-:Y:S01]  /*16a10*/  @!P4 IMAD.MOV R2, RZ, RZ, -R2 ;  /* 0x000000ffff02c224 */ /* 0x000fe200078e0a02 */
[----:B------:R-:W-:Y:S01]  /*16a20*/  ISETP.GE.AND P4, PT, R7, RZ, PT ;  /* 0x000000ff0700720c */ /* 0x000fe20003f86270 */
[----:B------:R-:W-:Y:S01]  /*16a30*/  IMAD.HI.U32 R7, R13, R9, RZ ;  /* 0x000000090d077227 */ /* 0x000fe200078e00ff */
[----:B------:R-:W-:-:S03]  /*16a40*/  ISETP.GT.U32.AND P1, PT, R0, R17, PT ;  /* 0x000000110000720c */ /* 0x000fc60003f24070 */
[----:B------:R-:W-:-:S04]  /*16a50*/  IMAD.HI.U32 R14, R13, R15, RZ ;  /* 0x0000000f0d0e7227 */ /* 0x000fc800078e00ff */
[----:B------:R-:W-:Y:S02]  /*16a60*/  @!P3 IMAD.MOV R4, RZ, RZ, -R4 ;  /* 0x000000ffff04b224 */ /* 0x000fe400078e0a04 */
[----:B------:R-:W-:Y:S02]  /*16a70*/  @!P5 IMAD.IADD R16, R16, 0x1, -R0 ;  /* 0x000000011010d824 */ /* 0x000fe400078e0a00 */
[----:B------:R-:W-:Y:S02]  /*16a80*/  IMAD.MOV R7, RZ, RZ, -R7 ;  /* 0x000000ffff077224 */ /* 0x000fe400078e0a07 */
[----:B------:R-:W-:Y:S01]  /*16a90*/  IMAD.MOV R14, RZ, RZ, -R14 ;  /* 0x000000ffff0e7224 */ /* 0x000fe200078e0a0e */
[----:B------:R0:W-:Y:S01]  /*16aa0*/  STL [R1+0x120], R4 ;  /* 0x0001200401007387 */ /* 0x0001e20000100800 */
[C---:B------:R-:W-:Y:S02]  /*16ab0*/  IMAD R9, R0.reuse, R7, R9 ;  /* 0x0000000700097224 */ /* 0x040fe400078e0209 */
[----:B------:R-:W-:Y:S01]  /*16ac0*/  IMAD R15, R0, R14, R15 ;  /* 0x0000000e000f7224 */ /* 0x000fe200078e020f */
[----:B------:R-:W-:Y:S01]  /*16ad0*/  IADD3 R6, R3, 0x4d, RZ ;  /* 0x0000004d03067810 */ /* 0x000fe20007ffe0ff */
[----:B0-----:R-:W-:Y:S01]  /*16ae0*/  IMAD.MOV.U32 R4, RZ, RZ, R16 ;  /* 0x000000ffff047224 */ /* 0x001fe200078e0010 */
[----:B------:R-:W-:Y:S01]  /*16af0*/  ISETP.GE.AND P3, PT, R8, RZ, PT ;  /* 0x000000ff0800720c */ /* 0x000fe20003f66270 */
[----:B------:R-:W-:-:S02]  /*16b00*/  @!P1 IMAD.IADD R17, R17, 0x1, -R0 ;  /* 0x0000000111119824 */ /* 0x000fc400078e0a00 */
[----:B------:R-:W-:Y:S01]  /*16b10*/  @!P6 IMAD.MOV R4, RZ, RZ, -R4 ;  /* 0x000000ffff04e224 */ /* 0x000fe200078e0a04 */
[C---:B------:R-:W-:Y:S02]  /*16b20*/  ISETP.GT.U32.AND P6, PT, R0.reuse, R9, PT ;  /* 0x000000090000720c */ /* 0x040fe40003fc4070 */
[C---:B------:R-:W-:Y:S02]  /*16b30*/  ISETP.GT.U32.AND P5, PT, R0.reuse, R15, PT ;  /* 0x0000000f0000720c */ /* 0x040fe40003fa4070 */
[----:B------:R-:W-:Y:S02]  /*16b40*/  IABS R8, R6 ;  /* 0x0000000600087213 */ /* 0x000fe40000000000 */
[----:B------:R-:W-:Y:S01]  /*16b50*/  ISETP.GT.U32.AND P1, PT, R0, R17, PT ;  /* 0x000000110000720c */ /* 0x000fe20003f24070 */
[----:B------:R0:W-:Y:S02]  /*16b60*/  STL [R1+0x4b8], R2 ;  /* 0x0004b80201007387 */ /* 0x0001e40000100800 */
[----:B------:R-:W-:Y:S01]  /*16b70*/  IMAD.HI.U32 R11, R13, R8, RZ ;  /* 0x000000080d0b7227 */ /* 0x000fe200078e00ff */
[----:B------:R-:W-:-:S02]  /*16b80*/  ISETP.GE.AND P2, PT, R10, RZ, PT ;  /* 0x000000ff0a00720c */ /* 0x000fc40003f46270 */
[C---:B------:R-:W-:Y:S01]  /*16b90*/  IADD3 R10, R3.reuse, 0x4c, RZ ;  /* 0x0000004c030a7810 */ /* 0x040fe20007ffe0ff */
[----:B------:R-:W-:Y:S02]  /*16ba0*/  IMAD.MOV R11, RZ, RZ, -R11 ;  /* 0x000000ffff0b7224 */ /* 0x000fe400078e0a0b */
[----:B0-----:R-:W-:Y:S01]  /*16bb0*/  IMAD.MOV.U32 R2, RZ, RZ, R12 ;  /* 0x000000ffff027224 */ /* 0x001fe200078e000c */
[----:B------:R-:W-:Y:S01]  /*16bc0*/  IADD3 R12, R3, 0x4b, RZ ;  /* 0x0000004b030c7810 */ /* 0x000fe20007ffe0ff */
[----:B------:R-:W-:Y:S01]  /*16bd0*/  @!P6 IMAD.IADD R9, R9, 0x1, -R0 ;  /* 0x000000010909e824 */ /* 0x000fe200078e0a00 */
[----:B------:R-:W-:Y:S01]  /*16be0*/  IABS R14, R10 ;  /* 0x0000000a000e7213 */ /* 0x000fe20000000000 */
[----:B------:R-:W-:Y:S01]  /*16bf0*/  @!P0 IMAD.MOV R2, RZ, RZ, -R2 ;  /* 0x000000ffff028224 */ /* 0x000fe200078e0a02 */
[----:B------:R-:W-:Y:S01]  /*16c00*/  ISETP.GE.AND P0, PT, R6, RZ, PT ;  /* 0x000000ff0600720c */ /* 0x000fe20003f06270 */
[----:B------:R-:W-:Y:S01]  /*16c10*/  @!P5 IMAD.IADD R15, R15, 0x1, -R0 ;  /* 0x000000010f0fd824 */ /* 0x000fe200078e0a00 */
[----:B------:R-:W-:Y:S01]  /*16c20*/  IABS R18, R12 ;  /* 0x0000000c00127213 */ /* 0x000fe20000000000 */
[C---:B------:R-:W-:Y:S01]  /*16c30*/  IMAD R6, R0.reuse, R11, R8 ;  /* 0x0000000b00067224 */ /* 0x040fe200078e0208 */
[C---:B------:R-:W-:Y:S01]  /*16c40*/  ISETP.GT.U32.AND P6, PT, R0.reuse, R9, PT ;  /* 0x000000090000720c */ /* 0x040fe20003fc4070 */
[----:B------:R-:W-:Y:S01]  /*16c50*/  IMAD.HI.U32 R7, R13, R14, RZ ;  /* 0x0000000e0d077227 */ /* 0x000fe200078e00ff */
[----:B------:R-:W-:-:S03]  /*16c60*/  ISETP.GT.U32.AND P5, PT, R0, R15, PT ;  /* 0x0000000f0000720c */ /* 0x000fc60003fa4070 */
[----:B------:R-:W-:Y:S01]  /*16c70*/  @!P1 IMAD.IADD R17, R17, 0x1, -R0 ;  /* 0x0000000111119824 */ /* 0x000fe200078e0a00 */
[----:B------:R-:W-:Y:S01]  /*16c80*/  ISETP.GT.U32.AND P1, PT, R0, R6, PT ;  /* 0x000000060000720c */ /* 0x000fe20003f24070 */
[----:B------:R-:W-:Y:S01]  /*16c90*/  IMAD.HI.U32 R19, R13, R18, RZ ;  /* 0x000000120d137227 */ /* 0x000fe200078e00ff */
[----:B------:R-:W-:-:S03]  /*16ca0*/  IADD3 R16, R3, 0x4a, RZ ;  /* 0x0000004a03107810 */ /* 0x000fc60007ffe0ff */
[----:B------:R-:W-:Y:S02]  /*16cb0*/  IMAD.MOV R7, RZ, RZ, -R7 ;  /* 0x000000ffff077224 */ /* 0x000fe400078e0a07 */
[----:B------:R-:W-:Y:S01]  /*16cc0*/  IMAD.MOV R19, RZ, RZ, -R19 ;  /* 0x000000ffff137224 */ /* 0x000fe200078e0a13 */
[----:B------:R-:W-:Y:S01]  /*16cd0*/  IABS R24, R16 ;  /* 0x0000001000187213 */ /* 0x000fe20000000000 */
[C---:B------:R-:W-:Y:S02]  /*16ce0*/  IMAD R14, R0.reuse, R7, R14 ;  /* 0x00000007000e7224 */ /* 0x040fe400078e020e */
[C---:B------:R-:W-:Y:S02]  /*16cf0*/  IMAD R18, R0.reuse, R19, R18 ;  /* 0x0000001300127224 */ /* 0x040fe400078e0212 */
[--C-:B------:R-:W-:Y:S01]  /*16d00*/  @!P6 IMAD.IADD R9, R9, 0x1, -R0.reuse ;  /* 0x000000010909e824 */ /* 0x100fe200078e0a00 */
[----:B------:R-:W-:Y:S01]  /*16d10*/  ISETP.GT.U32.AND P6, PT, R0, R14, PT ;  /* 0x0000000e0000720c */ /* 0x000fe20003fc4070 */
[----:B------:R-:W-:Y:S01]  /*16d20*/  @!P5 IMAD.IADD R15, R15, 0x1, -R0 ;  /* 0x000000010f0fd824 */ /* 0x000fe200078e0a00 */
[----:B------:R-:W-:Y:S01]  /*16d30*/  STL [R1+0x114], R4 ;  /* 0x0001140401007387 */ /* 0x000fe20000100800 */
[----:B------:R-:W-:-:S04]  /*16d40*/  IMAD.HI.U32 R23, R13, R24, RZ ;  /* 0x000000180d177227 */ /* 0x000fc800078e00ff */
[----:B------:R-:W-:Y:S01]  /*16d50*/  @!P1 IMAD.IADD R6, R6, 0x1, -R0 ;  /* 0x0000000106069824 */ /* 0x000fe200078e0a00 */
[C---:B------:R-:W-:Y:S01]  /*16d60*/  ISETP.GT.U32.AND P1, PT, R0.reuse, R18, PT ;  /* 0x000000120000720c */ /* 0x040fe20003f24070 */
[----:B------:R0:W-:Y:S01]  /*16d70*/  STL [R1+0x118], R2 ;  /* 0x0001180201007387 */ /* 0x0001e20000100800 */
[----:B------:R-:W-:Y:S01]  /*16d80*/  IMAD.MOV R23, RZ, RZ, -R23 ;  /* 0x000000ffff177224 */ /* 0x000fe200078e0a17 */
[C---:B------:R-:W-:Y:S02]  /*16d90*/  IADD3 R21, R3.reuse, 0x49, RZ ;  /* 0x0000004903157810 */ /* 0x040fe40007ffe0ff */
[----:B------:R-:W-:Y:S01]  /*16da0*/  IADD3 R8, R3, 0x48, RZ ;  /* 0x0000004803087810 */ /* 0x000fe20007ffe0ff */
[----:B------:R-:W-:Y:S02]  /*16db0*/  IMAD R23, R0, R23, R24 ;  /* 0x0000001700177224 */ /* 0x000fe400078e0218 */
[----:B0-----:R-:W-:Y:S01]  /*16dc0*/  IMAD.MOV.U32 R2, RZ, RZ, R15 ;  /* 0x000000ffff027224 */ /* 0x001fe200078e000f */
[----:B------:R-:W-:-:S03]  /*16dd0*/  ISETP.GE.AND P5, PT, R10, RZ, PT ;  /* 0x000000ff0a00720c */ /* 0x000fc60003fa6270 */
[----:B------:R-:W-:Y:S01]  /*16de0*/  @!P2 IMAD.MOV R2, RZ, RZ, -R2 ;  /* 0x000000ffff02a224 */ /* 0x000fe200078e0a02 */
[----:B------:R-:W-:Y:S01]  /*16df0*/  IABS R22, R21 ;  /* 0x0000001500167213 */ /* 0x000fe20000000000 */
[--C-:B------:R-:W-:Y:S01]  /*16e00*/  @!P6 IMAD.IADD R14, R14, 0x1, -R0.reuse ;  /* 0x000000010e0ee824 */ /* 0x100fe200078e0a00 */
[----:B------:R-:W-:Y:S02]  /*16e10*/  IADD3 R10, R3, 0x47, RZ ;  /* 0x00000047030a7810 */ /* 0x000fe40007ffe0ff */
[----:B------:R-:W-:Y:S01]  /*16e20*/  IABS R11, R8 ;  /* 0x00000008000b7213 */ /* 0x000fe20000000000 */
[----:B------:R0:W-:Y:S01]  /*16e30*/  STL [R1+0x108], R2 ;  /* 0x0001080201007387 */ /* 0x0001e20000100800 */
[----:B------:R-:W-:Y:S01]  /*16e40*/  ISETP.GT.U32.AND P6, PT, R0, R23, PT ;  /* 0x000000170000720c */ /* 0x000fe20003fc4070 */
[----:B------:R-:W-:Y:S01]  /*16e50*/  @!P1 IMAD.IADD R18, R18, 0x1, -R0 ;  /* 0x0000000112129824 */ /* 0x000fe200078e0a00 */
[----:B------:R-:W-:Y:S01]  /*16e60*/  IABS R7, R10 ;  /* 0x0000000a00077213 */ /* 0x000fe20000000000 */
[----:B------:R-:W-:Y:S01]  /*16e70*/  IMAD.HI.U32 R25, R13, R22, RZ ;  /* 0x000000160d197227 */ /* 0x000fe200078e00ff */
[----:B------:R-:W-:-:S03]  /*16e80*/  ISETP.GT.U32.AND P2, PT, R0, R6, PT ;  /* 0x000000060000720c */ /* 0x000fc60003f44070 */
[----:B0-----:R-:W-:Y:S02]  /*16e90*/  IMAD.MOV.U32 R2, RZ, RZ, R17 ;  /* 0x000000ffff027224 */ /* 0x001fe400078e0011 */
[----:B------:R-:W-:-:S04]  /*16ea0*/  IMAD.HI.U32 R20, R13, R11, RZ ;  /* 0x0000000b0d147227 */ /* 0x000fc800078e00ff */
[----:B------:R-:W-:Y:S01]  /*16eb0*/  @!P3 IMAD.MOV R2, RZ, RZ, -R2 ;  /* 0x000000ffff02b224 */ /* 0x000fe200078e0a02 */
[C---:B------:R-:W-:Y:S01]  /*16ec0*/  ISETP.GT.U32.AND P3, PT, R0.reuse, R18, PT ;  /* 0x000000120000720c */ /* 0x040fe20003f64070 */
[----:B------:R-:W-:Y:S02]  /*16ed0*/  IMAD.MOV R25, RZ, RZ, -R25 ;  /* 0x000000ffff197224 */ /* 0x000fe400078e0a19 */
[----:B------:R-:W-:Y:S01]  /*16ee0*/  IMAD.HI.U32 R19, R13, R7, RZ ;  /* 0x000000070d137227 */ /* 0x000fe200078e00ff */
[----:B------:R0:W-:Y:S03]  /*16ef0*/  STL [R1+0x104], R2 ;  /* 0x0001040201007387 */ /* 0x0001e60000100800 */
[----:B------:R-:W-:Y:S02]  /*16f00*/  IMAD.MOV R20, RZ, RZ, -R20 ;  /* 0x000000ffff147224 */ /* 0x000fe400078e0a14 */
[----:B------:R-:W-:-:S02]  /*16f10*/  IMAD R22, R0, R25, R22 ;  /* 0x0000001900167224 */ /* 0x000fc400078e0216 */
[----:B------:R-:W-:Y:S02]  /*16f20*/  IMAD.MOV R19, RZ, RZ, -R19 ;  /* 0x000000ffff137224 */ /* 0x000fe400078e0a13 */
[C---:B------:R-:W-:Y:S02]  /*16f30*/  IMAD R11, R0.reuse, R20, R11 ;  /* 0x00000014000b7224 */ /* 0x040fe400078e020b */
[----:B0-----:R-:W-:Y:S01]  /*16f40*/  IMAD.MOV.U32 R2, RZ, RZ, R9 ;  /* 0x000000ffff027224 */ /* 0x001fe200078e0009 */
[C---:B------:R-:W-:Y:S01]  /*16f50*/  ISETP.GT.U32.AND P1, PT, R0.reuse, R14, PT ;  /* 0x0000000e0000720c */ /* 0x040fe20003f24070 */
[----:B------:R-:W-:Y:S02]  /*16f60*/  @!P6 IMAD.IADD R23, R23, 0x1, -R0 ;  /* 0x000000011717e824 */ /* 0x000fe400078e0a00 */
[----:B------:R-:W-:Y:S01]  /*16f70*/  @!P4 IMAD.MOV R2, RZ, RZ, -R2 ;  /* 0x000000ffff02c224 */ /* 0x000fe200078e0a02 */
[C---:B------:R-:W-:Y:S01]  /*16f80*/  ISETP.GT.U32.AND P4, PT, R0.reuse, R22, PT ;  /* 0x000000160000720c */ /* 0x040fe20003f84070 */
[----:B------:R-:W-:-:S02]  /*16f90*/  IMAD R7, R0, R19, R7 ;  /* 0x0000001300077224 */ /* 0x000fc400078e0207 */
[--C-:B------:R-:W-:Y:S01]  /*16fa0*/  @!P2 IMAD.IADD R6, R6, 0x1, -R0.reuse ;  /* 0x000000010606a824 */ /* 0x100fe200078e0a00 */
[----:B------:R-:W-:Y:S01]  /*16fb0*/  ISETP.GT.U32.AND P2, PT, R0, R11, PT ;  /* 0x0000000b0000720c */ /* 0x000fe20003f44070 */
[--C-:B------:R-:W-:Y:S01]  /*16fc0*/  @!P3 IMAD.IADD R18, R18, 0x1, -R0.reuse ;  /* 0x000000011212b824 */ /* 0x100fe200078e0a00 */
[C---:B------:R-:W-:Y:S02]  /*16fd0*/  ISETP.GT.U32.AND P6, PT, R0.reuse, R23, PT ;  /* 0x000000170000720c */ /* 0x040fe40003fc4070 */
[----:B------:R-:W-:Y:S02]  /*16fe0*/  ISETP.GT.U32.AND P3, PT, R0, R7, PT ;  /* 0x000000070000720c */ /* 0x000fe40003f64070 */
[C---:B------:R-:W-:Y:S01]  /*16ff0*/  IADD3 R20, R3.reuse, 0x46, RZ ;  /* 0x0000004603147810 */ /* 0x040fe20007ffe0ff */
[--C-:B------:R-:W-:Y:S01]  /*17000*/  @!P1 IMAD.IADD R14, R14, 0x1, -R0.reuse ;  /* 0x000000010e0e9824 */ /* 0x100fe200078e0a00 */
[----:B------:R-:W-:Y:S01]  /*17010*/  IADD3 R15, R3, 0x45, RZ ;  /* 0x00000045030f7810 */ /* 0x000fe20007ffe0ff */
[----:B------:R-:W-:Y:S01]  /*17020*/  @!P4 IMAD.IADD R22, R22, 0x1, -R0 ;  /* 0x000000011616c824 */ /* 0x000fe200078e0a00 */
[----:B------:R-:W-:Y:S01]  /*17030*/  IABS R19, R20 ;  /* 0x0000001400137213 */ /* 0x000fe20000000000 */
[----:B------:R-:W-:Y:S01]  /*17040*/  IMAD.MOV.U32 R4, RZ, RZ, R6 ;  /* 0x000000ffff047224 */ /* 0x000fe200078e0006 */
[----:B------:R0:W-:Y:S01]  /*17050*/  STL [R1+0x100], R2 ;  /* 0x0001000201007387 */ /* 0x0001e20000100800 */
        /* <DEDUP_REMOVED lines=8> */
[----:B0-----:R-:W-:Y:S01]  /*170e0*/  IMAD.MOV.U32 R2, RZ, RZ, R14 ;  /* 0x000000ffff027224 */ /* 0x001fe200078e000e */
[----:B------:R-:W-:Y:S01]  /*170f0*/  ISETP.GT.U32.AND P3, PT, R0, R11, PT ;  /* 0x0000000b0000720c */ /* 0x000fe20003f64070 */
[----:B------:R-:W-:-:S04]  /*17100*/  IMAD.HI.U32 R12, R13, R19, RZ ;  /* 0x000000130d0c7227 */ /* 0x000fc800078e00ff */
[----:B------:R-:W-:Y:S02]  /*17110*/  @!P5 IMAD.MOV R2, RZ, RZ, -R2 ;  /* 0x000000ffff02d224 */ /* 0x000fe400078e0a02 */
[----:B------:R-:W-:Y:S01]  /*17120*/  IMAD.HI.U32 R9, R13, R17, RZ ;  /* 0x000000110d097227 */ /* 0x000fe200078e00ff */
[----:B------:R0:W-:Y:S03]  /*17130*/  STL [R1+0xe0], R4 ;  /* 0x0000e00401007387 */ /* 0x0001e60000100800 */
[----:B------:R-:W-:Y:S01]  /*17140*/  IMAD.MOV R12, RZ, RZ, -R12 ;  /* 0x000000ffff0c7224 */ /* 0x000fe200078e0a0c */
[----:B------:R1:W-:Y:S01]  /*17150*/  STL [R1+0xdc], R2 ;  /* 0x0000dc0201007387 */ /* 0x0003e20000100800 */
[----:B------:R-:W-:Y:S01]  /*17160*/  IMAD.MOV R16, RZ, RZ, -R9 ;  /* 0x000000ffff107224 */ /* 0x000fe200078e0a09 */
[----:B------:R-:W-:Y:S01]  /*17170*/  ISETP.GE.AND P4, PT, R21, RZ, PT ;  /* 0x000000ff1500720c */ /* 0x000fe20003f86270 */
[----:B------:R-:W-:Y:S01]  /*17180*/  IMAD R9, R0, R12, R19 ;  /* 0x0000000c00097224 */ /* 0x000fe200078e0213 */
[----:B------:R-:W-:Y:S01]  /*17190*/  ISETP.GE.AND P2, PT, R8, RZ, PT ;  /* 0x000000ff0800720c */ /* 0x000fe20003f46270 */
[----:B0-----:R-:W-:Y:S01]  /*171a0*/  IMAD.MOV.U32 R4, RZ, RZ, R18 ;  /* 0x000000ffff047224 */ /* 0x001fe200078e0012 */
[----:B------:R-:W-:Y:S01]  /*171b0*/  IADD3 R6, R3, 0x44, RZ ;  /* 0x0000004403067810 */ /* 0x000fe20007ffe0ff */
[----:B-1----:R-:W-:Y:S01]  /*171c0*/  IMAD.MOV.U32 R2, RZ, RZ, R23 ;  /* 0x000000ffff027224 */ /* 0x002fe200078e0017 */
[----:B------:R-:W-:Y:S01]  /*171d0*/  ISETP.GT.U32.AND P5, PT, R0, R7, PT ;  /* 0x000000070000720c */ /* 0x000fe20003fa4070 */
[----:B------:R-:W-:-:S02]  /*171e0*/  @!P1 IMAD.MOV R4, RZ, RZ, -R4 ;  /* 0x000000ffff049224 */ /* 0x000fc400078e0a04 */
[C---:B------:R-:W-:Y:S02]  /*171f0*/  IMAD R8, R0.reuse, R16, R17 ;  /* 0x0000001000087224 */ /* 0x040fe400078e0211 */
[----:B------:R-:W-:Y:S01]  /*17200*/  @!P6 IMAD.MOV R2, RZ, RZ, -R2 ;  /* 0x000000ffff02e224 */ /* 0x000fe200078e0a02 */
[----:B------:R-:W-:Y:S01]  /*17210*/  ISETP.GT.U32.AND P1, PT, R0, R9, PT ;  /* 0x000000090000720c */ /* 0x000fe20003f24070 */
[--C-:B------:R-:W-:Y:S01]  /*17220*/  @!P0 IMAD.IADD R22, R22, 0x1, -R0.reuse ;  /* 0x0000000116168824 */ /* 0x100fe200078e0a00 */
[----:B------:R-:W-:Y:S01]  /*17230*/  IABS R14, R6 ;  /* 0x00000006000e7213 */ /* 0x000fe20000000000 */
[----:B------:R-:W-:Y:S01]  /*17240*/  @!P3 IMAD.IADD R11, R11, 0x1, -R0 ;  /* 0x000000010b0bb824 */ /* 0x000fe200078e0a00 */
[----:B------:R0:W-:Y:S01]  /*17250*/  STL [R1+0xd8], R4 ;  /* 0x0000d80401007387 */ /* 0x0001e20000100800 */
[----:B------:R-:W-:-:S03]  /*17260*/  ISETP.GT.U32.AND P0, PT, R0, R8, PT ;  /* 0x000000080000720c */ /* 0x000fc60003f04070 */
[----:B------:R1:W-:Y:S01]  /*17270*/  STL [R1+0xd0], R2 ;  /* 0x0000d00201007387 */ /* 0x0003e20000100800 */
[----:B------:R-:W-:Y:S01]  /*17280*/  ISETP.GE.AND P6, PT, R10, RZ, PT ;  /* 0x000000ff0a00720c */ /* 0x000fe20003fc6270 */
[----:B------:R-:W-:-:S04]  /*17290*/  IMAD.HI.U32 R10, R13, R14, RZ ;  /* 0x0000000e0d0a7227 */ /* 0x000fc800078e00ff */
[----:B0-----:R-:W-:Y:S02]  /*172a0*/  IMAD.MOV.U32 R4, RZ, RZ, R22 ;  /* 0x000000ffff047224 */ /* 0x001fe400078e0016 */
[----:B-1----:R-:W-:Y:S02]  /*172b0*/  IMAD.MOV.U32 R2, RZ, RZ, R11 ;  /* 0x000000ffff027224 */ /* 0x002fe400078e000b */
[----:B------:R-:W-:Y:S02]  /*172c0*/  @!P4 IMAD.MOV R4, RZ, RZ, -R4 ;  /* 0x000000ffff04c224 */ /* 0x000fe400078e0a04 */
[----:B------:R-:W-:Y:S02]  /*172d0*/  @!P2 IMAD.MOV R2, RZ, RZ, -R2 ;  /* 0x000000ffff02a224 */ /* 0x000fe400078e0a02 */
[----:B------:R-:W-:Y:S02]  /*172e0*/  @!P5 IMAD.IADD R7, R7, 0x1, -R0 ;  /* 0x000000010707d824 */ /* 0x000fe400078e0a00 */
[----:B------:R-:W-:Y:S01]  /*172f0*/  IMAD.MOV R10, RZ, RZ, -R10 ;  /* 0x000000ffff0a7224 */ /* 0x000fe200078e0a0a */
[----:B------:R-:W-:Y:S01]  /*17300*/  STL [R1+0x24], R4 ;  /* 0x0000240401007387 */ /* 0x000fe20000100800 */
[----:B------:R-:W-:Y:S01]  /*17310*/  IADD3 R12, R3, 0x43, RZ ;  /* 0x00000043030c7810 */ /* 0x000fe20007ffe0ff */
[----:B------:R-:W-:-:S02]  /*17320*/  @!P1 IMAD.IADD R9, R9, 0x1, -R0 ;  /* 0x0000000109099824 */ /* 0x000fc400078e0a00 */
[----:B------:R0:W-:Y:S01]  /*17330*/  STL [R1+0x20], R2 ;  /* 0x0000200201007387 */ /* 0x0001e20000100800 */
[----:B------:R-:W-:Y:S01]  /*17340*/  IMAD R14, R0, R10, R14 ;  /* 0x0000000a000e7224 */ /* 0x000fe200078e020e */
[----:B------:R-:W-:Y:S01]  /*17350*/  IABS R19, R12 ;  /* 0x0000000c00137213 */ /* 0x000fe20000000000 */
[----:B------:R-:W-:Y:S01]  /*17360*/  @!P0 IMAD.IADD R8, R8, 0x1, -R0 ;  /* 0x0000000108088824 */ /* 0x000fe200078e0a00 */
[----:B------:R-:W-:Y:S01]  /*17370*/  ISETP.GT.U32.AND P0, PT, R0, R9, PT ;  /* 0x000000090000720c */ /* 0x000fe20003f04070 */
[----:B0-----:R-:W-:Y:S01]  /*17380*/  IMAD.MOV.U32 R2, RZ, RZ, R7 ;  /* 0x000000ffff027224 */ /* 0x001fe200078e0007 */
[----:B------:R-:W-:-:S03]  /*17390*/  ISETP.GE.AND P1, PT, R6, RZ, PT ;  /* 0x000000ff0600720c */ /* 0x000fc60003f26270 */
[----:B------:R-:W-:Y:S01]  /*173a0*/  @!P6 IMAD.MOV R2, RZ, RZ, -R2 ;  /* 0x000000ffff02e224 */ /* 0x000fe200078e0a02 */
[C---:B------:R-:W-:Y:S01]  /*173b0*/  ISETP.GT.U32.AND P6, PT, R0.reuse, R14, PT ;  /* 0x0000000e0000720c */ /* 0x040fe20003fc4070 */
[----:B------:R-:W-:Y:S01]  /*173c0*/  IMAD.HI.U32 R6, R13, R19, RZ ;  /* 0x000000130d067227 */ /* 0x000fe200078e00ff */
[----:B------:R-:W-:-:S03]  /*173d0*/  ISETP.GT.U32.AND P4, PT, R0, R8, PT ;  /* 0x000000080000720c */ /* 0x000fc60003f84070 */
[----:B------:R-:W-:Y:S01]  /*173e0*/  IMAD.MOV R6, RZ, RZ, -R6 ;  /* 0x000000ffff067224 */ /* 0x000fe200078e0a06 */
[----:B------:R-:W-:Y:S01]  /*173f0*/  IADD3 R16, R3, 0x42, RZ ;  /* 0x0000004203107810 */ /* 0x000fe20007ffe0ff */
[--C-:B------:R-:W-:Y:S02]  /*17400*/  @!P0 IMAD.IADD R9, R9, 0x1, -R0.reuse ;  /* 0x0000000109098824 */ /* 0x100fe400078e0a00 */
[----:B------:R-:W-:Y:S01]  /*17410*/  IMAD R19, R0, R6, R19 ;  /* 0x0000000600137224 */ /* 0x000fe200078e0213 */
[----:B------:R-:W-:Y:S02]  /*17420*/  ISETP.GE.AND P0, PT, R16, RZ, PT ;  /* 0x000000ff1000720c */ /* 0x000fe40003f06270 */
[----:B------:R-:W-:Y:S01]  /*17430*/  IABS R16, R16 ;  /* 0x0000001000107213 */ /* 0x000fe20000000000 */
[--C-:B------:R-:W-:Y:S02]  /*17440*/  @!P6 IMAD.IADD R14, R14, 0x1, -R0.reuse ;  /* 0x000000010e0ee824 */ /* 0x100fe400078e0a00 */
[----:B------:R-:W-:Y:S01]  /*17450*/  @!P4 IMAD.IADD R8, R8, 0x1, -R0 ;  /* 0x000000010808c824 */ /* 0x000fe200078e0a00 */
[----:B------:R-:W-:-:S02]  /*17460*/  ISETP.GT.U32.AND P4, PT, R0, R19, PT ;  /* 0x000000130000720c */ /* 0x000fc40003f84070 */
[----:B------:R-:W-:Y:S02]  /*17470*/  ISETP.GE.AND P3, PT, R20, RZ, PT ;  /* 0x000000ff1400720c */ /* 0x000fe40003f66270 */
[----:B------:R-:W-:Y:S01]  /*17480*/  ISETP.GE.AND P2, PT, R12, RZ, PT ;  /* 0x000000ff0c00720c */ /* 0x000fe20003f46270 */
[----:B------:R-:W-:Y:S01]  /*17490*/  IMAD.HI.U32 R12, R13, R16, RZ ;  /* 0x000000100d0c7227 */ /* 0x000fe200078e00ff */
[C---:B------:R-:W-:Y:S02]  /*174a0*/  ISETP.GT.U32.AND P6, PT, R0.reuse, R14, PT ;  /* 0x0000000e0000720c */ /* 0x040fe40003fc4070 */
[C---:B------:R-:W-:Y:S01]  /*174b0*/  IADD3 R6, R3.reuse, 0x40, RZ ;  /* 0x0000004003067810 */ /* 0x040fe20007ffe0ff */
[----:B------:R-:W-:Y:S01]  /*174c0*/  IMAD.MOV R12, RZ, RZ, -R12 ;  /* 0x000000ffff0c7224 */ /* 0x000fe200078e0a0c */
[----:B------:R-:W-:Y:S01]  /*174d0*/  IADD3 R7, R3, 0x41, RZ ;  /* 0x0000004103077810 */ /* 0x000fe20007ffe0ff */
[----:B------:R0:W-:Y:S01]  /*174e0*/  STL [R1+0xc], R2 ;  /* 0x00000c0201007387 */ /* 0x0001e20000100800 */
[----:B------:R-:W-:Y:S01]  /*174f0*/  IABS R10, R6 ;  /* 0x00000006000a7213 */ /* 0x000fe20000000000 */
[----:B------:R-:W-:Y:S01]  /*17500*/  IMAD R16, R0, R12, R16 ;  /* 0x0000000c00107224 */ /* 0x000fe200078e0210 */
[----:B------:R-:W-:Y:S01]  /*17510*/  ISETP.GE.AND P5, PT, R15, RZ, PT ;  /* 0x000000ff0f00720c */ /* 0x000fe20003fa6270 */
[----:B------:R-:W-:Y:S01]  /*17520*/  @!P4 IMAD.IADD R19, R19, 0x1, -R0 ;  /* 0x000000011313c824 */ /* 0x000fe200078e0a00 */
[----:B------:R-:W-:Y:S01]  /*17530*/  IABS R11, R7 ;  /* 0x00000007000b7213 */ /* 0x000fe20000000000 */
[----:B0-----:R-:W-:-:S02]  /*17540*/  IMAD.MOV.U32 R2, RZ, RZ, R9 ;  /* 0x000000ffff027224 */ /* 0x001fc400078e0009 */
[----:B------:R-:W-:Y:S01]  /*17550*/  @!P6 IMAD.IADD R14, R14, 0x1, -R0 ;  /* 0x000000010e0ee824 */ /* 0x000fe200078e0a00 */
[C---:B------:R-:W-:Y:S01]  /*17560*/  ISETP.GT.U32.AND P6, PT, R0.reuse, R16, PT ;  /* 0x000000100000720c */ /* 0x040fe20003fc4070 */
[----:B------:R-:W-:Y:S01]  /*17570*/  @!P3 IMAD.MOV R2, RZ, RZ, -R2 ;  /* 0x000000ffff02b224 */ /* 0x000fe200078e0a02 */
[----:B------:R-:W-:Y:S01]  /*17580*/  ISETP.GE.AND P3, PT, R7, RZ, PT ;  /* 0x000000ff0700720c */ /* 0x000fe20003f66270 */
[----:B------:R-:W-:Y:S01]  /*17590*/  IMAD.HI.U32 R7, R13, R10, RZ ;  /* 0x0000000a0d077227 */ /* 0x000fe200078e00ff */
[----:B------:R-:W-:-:S03]  /*175a0*/  ISETP.GT.U32.AND P4, PT, R0, R19, PT ;  /* 0x000000130000720c */ /* 0x000fc60003f84070 */
[----:B------:R-:W-:Y:S01]  /*175b0*/  IMAD.HI.U32 R9, R13, R11, RZ ;  /* 0x0000000b0d097227 */ /* 0x000fe200078e00ff */
[----:B------:R0:W-:Y:S03]  /*175c0*/  STL [R1+0x8], R2 ;  /* 0x0000080201007387 */ /* 0x0001e60000100800 */
[----:B------:R-:W-:Y:S02]  /*175d0*/  IMAD.MOV R7, RZ, RZ, -R7 ;  /* 0x000000ffff077224 */ /* 0x000fe400078e0a07 */
[----:B------:R-:W-:Y:S02]  /*175e0*/  IMAD.MOV R9, RZ, RZ, -R9 ;  /* 0x000000ffff097224 */ /* 0x000fe400078e0a09 */
[----:B------:R-:W-:Y:S02]  /*175f0*/  IMAD R10, R0, R7, R10 ;  /* 0x00000007000a7224 */ /* 0x000fe400078e020a */
[----:B0-----:R-:W-:-:S02]  /*17600*/  IMAD.MOV.U32 R2, RZ, RZ, R8 ;  /* 0x000000ffff027224 */ /* 0x001fc400078e0008 */
[----:B------:R-:W-:Y:S02]  /*17610*/  IMAD R11, R0, R9, R11 ;  /* 0x00000009000b7224 */ /* 0x000fe400078e020b */
[----:B------:R-:W-:Y:S02]  /*17620*/  @!P5 IMAD.MOV R2, RZ, RZ, -R2 ;  /* 0x000000ffff02d224 */ /* 0x000fe400078e0a02 */
[--C-:B------:R-:W-:Y:S01]  /*17630*/  @!P6 IMAD.IADD R16, R16, 0x1, -R0.reuse ;  /* 0x000000011010e824 */ /* 0x100fe200078e0a00 */
[C---:B------:R-:W-:Y:S01]  /*17640*/  ISETP.GT.U32.AND P6, PT, R0.reuse, R10, PT ;  /* 0x0000000a0000720c */ /* 0x040fe20003fc4070 */
[----:B------:R-:W-:Y:S01]  /*17650*/  @!P4 IMAD.IADD R19, R19, 0x1, -R0 ;  /* 0x000000011313c824 */ /* 0x000fe200078e0a00 */
[----:B------:R0:W-:Y:S01]  /*17660*/  STL [R1+0xc4], R2 ;  /* 0x0000c40201007387 */ /* 0x0001e20000100800 */
[----:B------:R-:W-:Y:S02]  /*17670*/  ISETP.GT.U32.AND P4, PT, R0, R11, PT ;  /* 0x0000000b0000720c */ /* 0x000fe40003f84070 */
[----:B------:R-:W-:-:S02]  /*17680*/  ISETP.GE.AND P5, PT, R6, RZ, PT ;  /* 0x000000ff0600720c */ /* 0x000fc40003fa6270 */
[----:B------:R-:W-:Y:S01]  /*17690*/  IADD3 R6, R3, 0x3f, RZ ;  /* 0x0000003f03067810 */ /* 0x000fe20007ffe0ff */
[----:B0-----:R-:W-:-:S03]  /*176a0*/  IMAD.MOV.U32 R2, RZ, RZ, R14 ;  /* 0x000000ffff027224 */ /* 0x001fc600078e000e */
[----:B------:R-:W-:Y:S01]  /*176b0*/  IABS R9, R6 ;  /* 0x0000000600097213 */ /* 0x000fe20000000000 */
[----:B------:R-:W-:Y:S01]  /*176c0*/  @!P1 IMAD.MOV R2, RZ, RZ, -R2 ;  /* 0x000000ffff029224 */ /* 0x000fe200078e0a02 */
[----:B------:R-:W-:Y:S01]  /*176d0*/  ISETP.GT.U32.AND P1, PT, R0, R16, PT ;  /* 0x000000100000720c */ /* 0x000fe20003f24070 */
[--C-:B------:R-:W-:Y:S01]  /*176e0*/  @!P6 IMAD.IADD R10, R10, 0x1, -R0.reuse ;  /* 0x000000010a0ae824 */ /* 0x100fe200078e0a00 */
[----:B------:R-:W-:Y:S01]  /*176f0*/  IADD3 R8, R3, 0x3d, RZ ;  /* 0x0000003d03087810 */ /* 0x000fe20007ffe0ff */
[----:B------:R-:W-:Y:S01]  /*17700*/  IMAD.HI.U32 R14, R13, R9, RZ ;  /* 0x000000090d0e7227 */ /* 0x000fe200078e00ff */
[----:B------:R0:W-:Y:S03]  /*17710*/  STL [R1+0xc0], R2 ;  /* 0x0000c00201007387 */ /* 0x0001e60000100800 */
[----:B------:R-:W-:Y:S01]  /*17720*/  @!P4 IMAD.IADD R11, R11, 0x1, -R0 ;  /* 0x000000010b0bc824 */ /* 0x000fe200078e0a00 */
[C---:B------:R-:W-:Y:S01]  /*17730*/  IADD3 R15, R3.reuse, 0x3e, RZ ;  /* 0x0000003e030f7810 */ /* 0x040fe20007ffe0ff */
[----:B------:R-:W-:Y:S01]  /*17740*/  IMAD.MOV R14, RZ, RZ, -R14 ;  /* 0x000000ffff0e7224 */ /* 0x000fe200078e0a0e */
[----:B------:R-:W-:Y:S01]  /*17750*/  IADD3 R7, R3, 0x3c, RZ ;  /* 0x0000003c03077810 */ /* 0x000fe20007ffe0ff */
[----:B0-----:R-:W-:Y:S01]  /*17760*/  IMAD.MOV.U32 R2, RZ, RZ, R19 ;  /* 0x000000ffff027224 */ /* 0x001fe200078e0013 */
[----:B------:R-:W-:-:S02]  /*17770*/  IABS R17, R8 ;  /* 0x0000000800117213 */ /* 0x000fc40000000000 */
[C---:B------:R-:W-:Y:S01]  /*17780*/  ISETP.GT.U32.AND P6, PT, R0.reuse, R10, PT ;  /* 0x0000000a0000720c */ /* 0x040fe20003fc4070 */
[----:B------:R-:W-:Y:S01]  /*17790*/  @!P2 IMAD.MOV R2, RZ, RZ, -R2 ;  /* 0x000000ffff02a224 */ /* 0x000fe200078e0a02 */
[----:B------:R-:W-:Y:S01]  /*177a0*/  ISETP.GT.U32.AND P4, PT, R0, R11, PT ;  /* 0x0000000b0000720c */ /* 0x000fe20003f84070 */
[----:B------:R-:W-:Y:S01]  /*177b0*/  @!P1 IMAD.IADD R16, R16, 0x1, -R0 ;  /* 0x0000000110109824 */ /* 0x000fe200078e0a00 */
[----:B------:R-:W-:Y:S01]  /*177c0*/  ISETP.GE.AND P2, PT, R6, RZ, PT ;  /* 0x000000ff0600720c */ /* 0x000fe20003f46270 */
[C---:B------:R-:W-:Y:S01]  /*177d0*/  IMAD R6, R0.reuse, R14, R9 ;  /* 0x0000000e00067224 */ /* 0x040fe200078e0209 */
[----:B------:R-:W-:Y:S01]  /*177e0*/  IABS R18, R15 ;  /* 0x0000000f00127213 */ /* 0x000fe20000000000 */
[C---:B------:R-:W-:Y:S01]  /*177f0*/  IMAD.HI.U32 R9, R13.reuse, R17, RZ ;  /* 0x000000110d097227 */ /* 0x040fe200078e00ff */
[----:B------:R-:W-:Y:S01]  /*17800*/  IABS R12, R7 ;  /* 0x00000007000c7213 */ /* 0x000fe20000000000 */
[----:B------:R0:W-:Y:S01]  /*17810*/  STL [R1+0xbc], R2 ;  /* 0x0000bc0201007387 */ /* 0x0001e20000100800 */
[----:B------:R-:W-:Y:S01]  /*17820*/  ISETP.GT.U32.AND P1, PT, R0, R6, PT ;  /* 0x000000060000720c */ /* 0x000fe20003f24070 */
[----:B------:R-:W-:-:S04]  /*17830*/  IMAD.HI.U32 R19, R13, R18, RZ ;  /* 0x000000120d137227 */ /* 0x000fc800078e00ff */
[----:B------:R-:W-:-:S04]  /*17840*/  IMAD.HI.U32 R14, R13, R12, RZ ;  /* 0x0000000c0d0e7227 */ /* 0x000fc800078e00ff */
[----:B0-----:R-:W-:Y:S02]  /*17850*/  IMAD.MOV.U32 R2, RZ, RZ, R16 ;  /* 0x000000ffff027224 */ /* 0x001fe400078e0010 */
[----:B------:R-:W-:Y:S02]  /*17860*/  IMAD.MOV R9, RZ, RZ, -R9 ;  /* 0x000000ffff097224 */ /* 0x000fe400078e0a09 */
[----:B------:R-:W-:Y:S02]  /*17870*/  @!P0 IMAD.MOV R2, RZ, RZ, -R2 ;  /* 0x000000ffff028224 */ /* 0x000fe400078e0a02 */
[----:B------:R-:W-:Y:S02]  /*17880*/  IMAD.MOV R19, RZ, RZ, -R19 ;  /* 0x000000ffff137224 */ /* 0x000fe400078e0a13 */
[----:B------:R-:W-:Y:S02]  /*17890*/  IMAD.MOV R14, RZ, RZ, -R14 ;  /* 0x000000ffff0e7224 */ /* 0x000fe400078e0a0e */
[----:B------:R-:W-:-:S02]  /*178a0*/  IMAD R17, R0, R9, R17 ;  /* 0x0000000900117224 */ /* 0x000fc400078e0211 */
[--C-:B------:R-:W-:Y:S01]  /*178b0*/  @!P6 IMAD.IADD R10, R10, 0x1, -R0.reuse ;  /* 0x000000010a0ae824 */ /* 0x100fe200078e0a00 */
[----:B------:R0:W-:Y:S01]  /*178c0*/  STL [R1+0x90], R2 ;  /* 0x0000900201007387 */ /* 0x0001e20000100800 */
[----:B------:R-:W-:Y:S01]  /*178d0*/  @!P4 IMAD.IADD R11, R11, 0x1, -R0 ;  /* 0x000000010b0bc824 */ /* 0x000fe200078e0a00 */
[----:B------:R-:W-:Y:S01]  /*178e0*/  ISETP.GE.AND P4, PT, R15, RZ, PT ;  /* 0x000000ff0f00720c */ /* 0x000fe20003f86270 */
[C---:B------:R-:W-:Y:S01]  /*178f0*/  IMAD R15, R0.reuse, R19, R18 ;  /* 0x00000013000f7224 */ /* 0x040fe200078e0212 */
[C---:B------:R-:W-:Y:S01]  /*17900*/  ISETP.GT.U32.AND P6, PT, R0.reuse, R17, PT ;  /* 0x000000110000720c */ /* 0x040fe20003fc4070 */
[C---:B------:R-:W-:Y:S02]  /*17910*/  IMAD R12, R0.reuse, R14, R12 ;  /* 0x0000000e000c7224 */ /* 0x040fe400078e020c */
[----:B0-----:R-:W-:Y:S01]  /*17920*/  IMAD.MOV.U32 R2, RZ, RZ, R10 ;  /* 0x000000ffff027224 */ /* 0x001fe200078e000a */
[----:B------:R-:W-:Y:S01]  /*17930*/  ISETP.GT.U32.AND P0, PT, R0, R15, PT ;  /* 0x0000000f0000720c */ /* 0x000fe20003f04070 */
[----:B------:R-:W-:-:S02]  /*17940*/  IMAD.MOV.U32 R4, RZ, RZ, R11 ;  /* 0x000000ffff047224 */ /* 0x000fc400078e000b */
[----:B------:R-:W-:Y:S01]  /*17950*/  @!P5 IMAD.MOV R2, RZ, RZ, -R2 ;  /* 0x000000ffff02d224 */ /* 0x000fe200078e0a02 */
[----:B------:R-:W-:Y:S01]  /*17960*/  ISETP.GT.U32.AND P5, PT, R0, R12, PT ;  /* 0x0000000c0000720c */ /* 0x000fe20003fa4070 */
[----:B------:R-:W-:Y:S02]  /*17970*/  @!P1 IMAD.IADD R6, R6, 0x1, -R0 ;  /* 0x0000000106069824 */ /* 0x000fe400078e0a00 */
[----:B------:R-:W-:Y:S01]  /*17980*/  @!P3 IMAD.MOV R4, RZ, RZ, -R4 ;  /* 0x000000ffff04b224 */ /* 0x000fe200078e0a04 */
[----:B------:R-:W-:Y:S02]  /*17990*/  ISETP.GE.AND P3, PT, R8, RZ, PT ;  /* 0x000000ff0800720c */ /* 0x000fe40003f66270 */
[----:B------:R-:W-:Y:S02]  /*179a0*/  ISETP.GT.U32.AND P1, PT, R0, R6, PT ;  /* 0x000000060000720c */ /* 0x000fe40003f24070 */
[----:B------:R-:W-:Y:S01]  /*179b0*/  IADD3 R8, R3, 0x3a, RZ ;  /* 0x0000003a03087810 */ /* 0x000fe20007ffe0ff */
[----:B------:R-:W-:Y:S01]  /*179c0*/  @!P6 IMAD.IADD R17, R17, 0x1, -R0 ;  /* 0x000000011111e824 */ /* 0x000fe200078e0a00 */
[----:B------:R-:W-:-:S02]  /*179d0*/  IADD3 R9, R3, 0x3b, RZ ;  /* 0x0000003b03097810 */ /* 0x000fc40007ffe0ff */
[----:B------:R-:W-:Y:S01]  /*179e0*/  IABS R11, R8 ;  /* 0x00000008000b7213 */ /* 0x000fe20000000000 */
[--C-:B------:R-:W-:Y:S01]  /*179f0*/  @!P0 IMAD.IADD R15, R15, 0x1, -R0.reuse ;  /* 0x000000010f0f8824 */ /* 0x100fe200078e0a00 */
[----:B------:R-:W-:Y:S01]  /*17a00*/  IABS R16, R9 ;  /* 0x0000000900107213 */ /* 0x000fe20000000000 */
[--C-:B------:R-:W-:Y:S01]  /*17a10*/  @!P5 IMAD.IADD R12, R12, 0x1, -R0.reuse ;  /* 0x000000010c0cd824 */ /* 0x100fe200078e0a00 */
[----:B------:R-:W-:Y:S01]  /*17a20*/  ISETP.GE.AND P0, PT, R9, RZ, PT ;  /* 0x000000ff0900720c */ /* 0x000fe20003f06270 */
[C---:B------:R-:W-:Y:S01]  /*17a30*/  IMAD.HI.U32 R9, R13.reuse, R11, RZ ;  /* 0x0000000b0d097227 */ /* 0x040fe200078e00ff */
[C---:B------:R-:W-:Y:S02]  /*17a40*/  ISETP.GT.U32.AND P5, PT, R0.reuse, R17, PT ;  /* 0x000000110000720c */ /* 0x040fe40003fa4070 */
[----:B------:R-:W-:Y:S01]  /*17a50*/  ISETP.GT.U32.AND P6, PT, R0, R15, PT ;  /* 0x0000000f0000720c */ /* 0x000fe20003fc4070 */
[----:B------:R-:W-:Y:S01]  /*17a60*/  IMAD.HI.U32 R10, R13, R16, RZ ;  /* 0x000000100d0a7227 */ /* 0x000fe200078e00ff */
[----:B------:R-:W-:Y:S03]  /*17a70*/  STL [R1+0xb0], R4 ;  /* 0x0000b00401007387 */ /* 0x000fe60000100800 */
[----:B------:R-:W-:-:S02]  /*17a80*/  @!P1 IMAD.IADD R6, R6, 0x1, -R0 ;  /* 0x0000000106069824 */ /* 0x000fc400078e0a00 */
[----:B------:R-:W-:Y:S01]  /*17a90*/  IMAD.MOV R9, RZ, RZ, -R9 ;  /* 0x000000ffff097224 */ /* 0x000fe200078e0a09 */
[----:B------:R0:W-:Y:S01]  /*17aa0*/  STL [R1+0xb4], R2 ;  /* 0x0000b40201007387 */ /* 0x0001e20000100800 */
[----:B------:R-:W-:Y:S02]  /*17ab0*/  IMAD.MOV R10, RZ, RZ, -R10 ;  /* 0x000000ffff0a7224 */ /* 0x000fe400078e0a0a */
[C---:B------:R-:W-:Y:S02]  /*17ac0*/  IMAD R11, R0.reuse, R9, R11 ;  /* 0x00000009000b7224 */ /* 0x040fe400078e020b */
[C---:B------:R-:W-:Y:S02]  /*17ad0*/  IMAD R16, R0.reuse, R10, R16 ;  /* 0x0000000a00107224 */ /* 0x040fe400078e0210 */
[----:B0-----:R-:W-:Y:S02]  /*17ae0*/  IMAD.MOV.U32 R2, RZ, RZ, R6 ;  /* 0x000000ffff027224 */ /* 0x001fe400078e0006 */
[----:B------:R-:W-:Y:S01]  /*17af0*/  @!P5 IMAD.IADD R17, R17, 0x1, -R0 ;  /* 0x000000011111d824 */ /* 0x000fe200078e0a00 */
[C---:B------:R-:W-:Y:S01]  /*17b00*/  ISETP.GT.U32.AND P5, PT, R0.reuse, R11, PT ;  /* 0x0000000b0000720c */ /* 0x040fe20003fa4070 */
[----:B------:R-:W-:Y:S01]  /*17b10*/  @!P2 IMAD.MOV R2, RZ, RZ, -R2 ;  /* 0x000000ffff02a224 */ /* 0x000fe200078e0a02 */
[C---:B------:R-:W-:Y:S01]  /*17b20*/  ISETP.GT.U32.AND P2, PT, R0.reuse, R12, PT ;  /* 0x0000000c0000720c */ /* 0x040fe20003f44070 */
[----:B------:R-:W-:Y:S01]  /*17b30*/  @!P6 IMAD.IADD R15, R15, 0x1, -R0 ;  /* 0x000000010f0fe824 */ /* 0x000fe200078e0a00 */
[----:B------:R-:W-:-:S02]  /*17b40*/  ISETP.GT.U32.AND P6, PT, R0, R16, PT ;  /* 0x000000100000720c */ /* 0x000fc40003fc4070 */
[C---:B------:R-:W-:Y:S02]  /*17b50*/  IADD3 R6, R3.reuse, 0x38, RZ ;  /* 0x0000003803067810 */ /* 0x040fe40007ffe0ff */
[----:B------:R-:W-:Y:S02]  /*17b60*/  IADD3 R14, R3, 0x37, RZ ;  /* 0x00000037030e7810 */ /* 0x000fe40007ffe0ff */
[----:B------:R-:W-:Y:S02]  /*17b70*/  IABS R9, R6 ;  /* 0x0000000600097213 */ /* 0x000fe40000000000 */
[----:B------:R-:W-:Y:S01]  /*17b80*/  IABS R18, R14 ;  /* 0x0000000e00127213 */ /* 0x000fe20000000000 */
[----:B------:R0:W-:Y:S01]  /*17b90*/  STL [R1+0xb8], R2 ;  /* 0x0000b80201007387 */ /* 0x0001e20000100800 */
[----:B------:R-:W-:Y:S01]  /*17ba0*/  ISETP.GE.AND P1, PT, R7, RZ, PT ;  /* 0x000000ff0700720c */ /* 0x000fe20003f26270 */
[--C-:B------:R-:W-:Y:S01]  /*17bb0*/  @!P2 IMAD.IADD R12, R12, 0x1, -R0.reuse ;  /* 0x000000010c0ca824 */ /* 0x100fe200078e0a00 */
[----:B------:R-:W-:Y:S01]  /*17bc0*/  IADD3 R7, R3, 0x39, RZ ;  /* 0x0000003903077810 */ /* 0x000fe20007ffe0ff */
[----:B------:R-:W-:Y:S01]  /*17bd0*/  @!P5 IMAD.IADD R11, R11, 0x1, -R0 ;  /* 0x000000010b0bd824 */ /* 0x000fe200078e0a00 */
[----:B------:R-:W-:Y:S01]  /*17be0*/  ISETP.GE.AND P2, PT, R8, RZ, PT ;  /* 0x000000ff0800720c */ /* 0x000fe20003f46270 */
[----:B------:R-:W-:-:S02]  /*17bf0*/  IMAD.MOV.U32 R8, RZ, RZ, R18 ;  /* 0x000000ffff087224 */ /* 0x000fc400078e0012 */
[----:B------:R-:W-:-:S04]  /*17c00*/  IMAD.HI.U32 R19, R13, R9, RZ ;  /* 0x000000090d137227 */ /* 0x000fc800078e00ff */
[----:B0-----:R-:W-:Y:S01]  /*17c10*/  IMAD.MOV.U32 R2, RZ, RZ, R15 ;  /* 0x000000ffff027224 */ /* 0x001fe200078e000f */
[----:B------:R-:W-:Y:S01]  /*17c20*/  IABS R10, R7 ;  /* 0x00000007000a7213 */ /* 0x000fe20000000000 */
[----:B------:R-:W-:Y:S01]  /*17c30*/  @!P6 IMAD.IADD R16, R16, 0x1, -R0 ;  /* 0x000000011010e824 */ /* 0x000fe200078e0a00 */
[----:B------:R-:W-:Y:S01]  /*17c40*/  ISETP.GE.AND P6, PT, R7, RZ, PT ;  /* 0x000000ff0700720c */ /* 0x000fe20003fc6270 */
[----:B------:R-:W-:Y:S01]  /*17c50*/  @!P4 IMAD.MOV R2, RZ, RZ, -R2 ;  /* 0x000000ffff02c224 */ /* 0x000fe200078e0a02 */
[----:B------:R-:W-:Y:S01]  /*17c60*/  ISETP.GT.U32.AND P5, PT, R0, R11, PT ;  /* 0x0000000b0000720c */ /* 0x000fe20003fa4070 */
[----:B------:R-:W-:-:S04]  /*17c70*/  IMAD.HI.U32 R7, R13, R8, RZ ;  /* 0x000000080d077227 */ /* 0x000fc800078e00ff */
[----:B------:R-:W-:Y:S01]  /*17c80*/  IMAD.MOV R15, RZ, RZ, -R19 ;  /* 0x000000ffff0f7224 */ /* 0x000fe200078e0a13 */
[----:B------:R0:W-:Y:S01]  /*17c90*/  STL [R1+0xac], R2 ;  /* 0x0000ac0201007387 */ /* 0x0001e20000100800 */
[----:B------:R-:W-:Y:S02]  /*17ca0*/  IMAD.MOV R7, RZ, RZ, -R7 ;  /* 0x000000ffff077224 */ /* 0x000fe400078e0a07 */
[C---:B------:R-:W-:Y:S01]  /*17cb0*/  IMAD R9, R0.reuse, R15, R9 ;  /* 0x0000000f00097224 */ /* 0x040fe200078e0209 */
[----:B------:R-:W-:Y:S01]  /*17cc0*/  ISETP.GT.U32.AND P4, PT, R0, R16, PT ;  /* 0x000000100000720c */ /* 0x000fe20003f84070 */
[----:B------:R-:W-:-:S04]  /*17cd0*/  IMAD.HI.U32 R18, R13, R10, RZ ;  /* 0x0000000a0d127227 */ /* 0x000fc800078e00ff */
[----:B0-----:R-:W-:Y:S02]  /*17ce0*/  IMAD.MOV.U32 R2, RZ, RZ, R12 ;  /* 0x000000ffff027224 */ /* 0x001fe400078e000c */
[C---:B------:R-:W-:Y:S02]  /*17cf0*/  IMAD R8, R0.reuse, R7, R8 ;  /* 0x0000000700087224 */ /* 0x040fe400078e0208 */
[----:B------:R-:W-:Y:S01]  /*17d00*/  @!P1 IMAD.MOV R2, RZ, RZ, -R2 ;  /* 0x000000ffff029224 */ /* 0x000fe200078e0a02 */
[C---:B------:R-:W-:Y:S01]  /*17d10*/  ISETP.GT.U32.AND P1, PT, R0.reuse, R9, PT ;  /* 0x000000090000720c */ /* 0x040fe20003f24070 */
[----:B------:R-:W-:Y:S02]  /*17d20*/  IMAD.MOV R18, RZ, RZ, -R18 ;  /* 0x000000ffff127224 */ /* 0x000fe400078e0a12 */
[----:B------:R-:W-:Y:S01]  /*17d30*/  @!P5 IMAD.IADD R11, R11, 0x1, -R0 ;  /* 0x000000010b0bd824 */ /* 0x000fe200078e0a00 */
[C---:B------:R-:W-:Y:S01]  /*17d40*/  ISETP.GT.U32.AND P5, PT, R0.reuse, R8, PT ;  /* 0x000000080000720c */ /* 0x040fe20003fa4070 */
[----:B------:R-:W-:-:S02]  /*17d50*/  IMAD R10, R0, R18, R10 ;  /* 0x00000012000a7224 */ /* 0x000fc400078e020a */
[----:B------:R-:W-:Y:S01]  /*17d60*/  IMAD.MOV.U32 R4, RZ, RZ, R17 ;  /* 0x000000ffff047224 */ /* 0x000fe200078e0011 */
[----:B------:R-:W-:Y:S01]  /*17d70*/  IADD3 R12, R3, 0x35, RZ ;  /* 0x00000035030c7810 */ /* 0x000fe20007ffe0ff */
[----:B------:R-:W-:Y:S02]  /*17d80*/  @!P4 IMAD.IADD R16, R16, 0x1, -R0 ;  /* 0x000000011010c824 */ /* 0x000fe400078e0a00 */
[----:B------:R-:W-:Y:S01]  /*17d90*/  @!P3 IMAD.MOV R4, RZ, RZ, -R4 ;  /* 0x000000ffff04b224 */ /* 0x000fe200078e0a04 */
[----:B------:R-:W-:Y:S01]  /*17da0*/  ISETP.GT.U32.AND P3, PT, R0, R10, PT ;  /* 0x0000000a0000720c */ /* 0x000fe20003f64070 */
[--C-:B------:R-:W-:Y:S01]  /*17db0*/  @!P1 IMAD.IADD R9, R9, 0x1, -R0.reuse ;  /* 0x0000000109099824 */ /* 0x100fe200078e0a00 */
[----:B------:R-:W-:Y:S02]  /*17dc0*/  ISETP.GE.AND P4, PT, R6, RZ, PT ;  /* 0x000000ff0600720c */ /* 0x000fe40003f86270 */
[----:B------:R-:W-:Y:S01]  /*17dd0*/  IABS R6, R12 ;  /* 0x0000000c00067213 */ /* 0x000fe20000000000 */
[----:B------:R-:W-:Y:S01]  /*17de0*/  @!P5 IMAD.IADD R8, R8, 0x1, -R0 ;  /* 0x000000010808d824 */ /* 0x000fe200078e0a00 */
[----:B------:R-:W-:-:S03]  /*17df0*/  ISETP.GT.U32.AND P5, PT, R0, R9, PT ;  /* 0x000000090000720c */ /* 0x000fc60003fa4070 */
[----:B------:R-:W-:Y:S01]  /*17e00*/  IMAD.HI.U32 R17, R13, R6, RZ ;  /* 0x000000060d117227 */ /* 0x000fe200078e00ff */
[----:B------:R-:W-:Y:S01]  /*17e10*/  IADD3 R19, R3, 0x36, RZ ;  /* 0x0000003603137810 */ /* 0x000fe20007ffe0ff */
[----:B------:R-:W-:Y:S02]  /*17e20*/  STL [R1+0x98], R4 ;  /* 0x0000980401007387 */ /* 0x000fe40000100800 */
[----:B------:R-:W-:Y:S01]  /*17e30*/  IMAD.MOV R17, RZ, RZ, -R17 ;  /* 0x000000ffff117224 */ /* 0x000fe200078e0a11 */
[----:B------:R-:W-:Y:S01]  /*17e40*/  IABS R7, R19 ;  /* 0x0000001300077213 */ /* 0x000fe20000000000 */
[----:B------:R0:W-:Y:S01]  /*17e50*/  STL [R1+0xa0], R2 ;  /* 0x0000a00201007387 */ /* 0x0001e20000100800 */
[----:B------:R-:W-:Y:S02]  /*17e60*/  @!P3 IMAD.IADD R10, R10, 0x1, -R0 ;  /* 0x000000010a0ab824 */ /* 0x000fe400078e0a00 */
[----:B------:R-:W-:Y:S01]  /*17e70*/  IMAD R6, R0, R17, R6 ;  /* 0x0000001100067224 */ /* 0x000fe200078e0206 */
[----:B------:R-:W-:Y:S01]  /*17e80*/  ISETP.GE.AND P3, PT, R14, RZ, PT ;  /* 0x000000ff0e00720c */ /* 0x000fe20003f66270 */
[----:B------:R-:W-:Y:S01]  /*17e90*/  IMAD.HI.U32 R15, R13, R7, RZ ;  /* 0x000000070d0f7227 */ /* 0x000fe200078e00ff */
[----:B------:R-:W-:-:S03]  /*17ea0*/  ISETP.GT.U32.AND P1, PT, R0, R10, PT ;  /* 0x0000000a0000720c */ /* 0x000fc60003f24070 */
[----:B0-----:R-:W-:Y:S01]  /*17eb0*/  IMAD.MOV.U32 R2, RZ, RZ, R16 ;  /* 0x000000ffff027224 */ /* 0x001fe200078e0010 */
[----:B------:R-:W-:Y:S01]  /*17ec0*/  IADD3 R14, R3, 0x34, RZ ;  /* 0x00000034030e7810 */ /* 0x000fe20007ffe0ff */
[----:B------:R-:W-:Y:S02]  /*17ed0*/  @!P5 IMAD.IADD R9, R9, 0x1, -R0 ;  /* 0x000000010909d824 */ /* 0x000fe400078e0a00 */
[----:B------:R-:W-:Y:S01]  /*17ee0*/  @!P0 IMAD.MOV R2, RZ, RZ, -R2 ;  /* 0x000000ffff028224 */ /* 0x000fe200078e0a02 */
[C---:B------:R-:W-:Y:S02]  /*17ef0*/  ISETP.GT.U32.AND P0, PT, R0.reuse, R8, PT ;  /* 0x000000080000720c */ /* 0x040fe40003f04070 */
[----:B------:R-:W-:Y:S01]  /*17f00*/  ISETP.GT.U32.AND P5, PT, R0, R6, PT ;  /* 0x000000060000720c */ /* 0x000fe20003fa4070 */
[----:B------:R-:W-:Y:S01]  /*17f10*/  IMAD.MOV R15, RZ, RZ, -R15 ;  /* 0x000000ffff0f7224 */ /* 0x000fe200078e0a0f */
[----:B------:R-:W-:-:S03]  /*17f20*/  IABS R16, R14 ;  /* 0x0000000e00107213 */ /* 0x000fc60000000000 */
[----:B------:R-:W-:Y:S01]  /*17f30*/  IMAD R7, R0, R15, R7 ;  /* 0x0000000f00077224 */ /* 0x000fe200078e0207 */
[----:B------:R-:W-:Y:S01]  /*17f40*/  IADD3 R15, R3, 0x33, RZ ;  /* 0x00000033030f7810 */ /* 0x000fe20007ffe0ff */
[----:B------:R-:W-:-:S04]  /*17f50*/  IMAD.HI.U32 R20, R13, R16, RZ ;  /* 0x000000100d147227 */ /* 0x000fc800078e00ff */
[--C-:B------:R-:W-:Y:S01]  /*17f60*/  @!P1 IMAD.IADD R10, R10, 0x1, -R0.reuse ;  /* 0x000000010a0a9824 */ /* 0x100fe200078e0a00 */
[----:B------:R-:W-:Y:S01]  /*17f70*/  ISETP.GT.U32.AND P1, PT, R0, R7, PT ;  /* 0x000000070000720c */ /* 0x000fe20003f24070 */
[----:B------:R-:W-:Y:S01]  /*17f80*/  @!P0 IMAD.IADD R8, R8, 0x1, -R0 ;  /* 0x0000000108088824 */ /* 0x000fe200078e0a00 */
[----:B------:R-:W-:Y:S01]  /*17f90*/  ISETP.GE.AND P0, PT, R19, RZ, PT ;  /* 0x000000ff1300720c */ /* 0x000fe20003f06270 */
[----:B------:R-:W-:Y:S01]  /*17fa0*/  IMAD.MOV R19, RZ, RZ, -R20 ;  /* 0x000000ffff137224 */ /* 0x000fe200078e0a14 */
[----:B------:R-:W-:Y:S01]  /*17fb0*/  IABS R18, R15 ;  /* 0x0000000f00127213 */ /* 0x000fe20000000000 */
[----:B------:R-:W-:Y:S02]  /*17fc0*/  @!P5 IMAD.IADD R6, R6, 0x1, -R0 ;  /* 0x000000010606d824 */ /* 0x000fe400078e0a00 */
[C---:B------:R-:W-:Y:S02]  /*17fd0*/  IMAD R16, R0.reuse, R19, R16 ;  /* 0x0000001300107224 */ /* 0x040fe400078e0210 */
[----:B------:R-:W-:Y:S01]  /*17fe0*/  IMAD.MOV.U32 R5, RZ, RZ, R10 ;  /* 0x000000ffff057224 */ /* 0x000fe200078e000a */
[C---:B------:R-:W-:Y:S01]  /*17ff0*/  ISETP.GT.U32.AND P5, PT, R0.reuse, R6, PT ;  /* 0x000000060000720c */ /* 0x040fe20003fa4070 */
[----:B------:R-:W-:Y:S01]  /*18000*/  IMAD.HI.U32 R21, R13, R18, RZ ;  /* 0x000000120d157227 */ /* 0x000fe200078e00ff */
[----:B------:R0:W-:Y:S03]  /*18010*/  STL [R1+0xa4], R2 ;  /* 0x0000a40201007387 */ /* 0x0001e60000100800 */
[----:B------:R-:W-:Y:S01]  /*18020*/  @!P6 IMAD.MOV R5, RZ, RZ, -R5 ;  /* 0x000000ffff05e224 */ /* 0x000fe200078e0a05 */
[----:B------:R-:W-:Y:S01]  /*18030*/  ISETP.GT.U32.AND P6, PT, R0, R16, PT ;  /* 0x000000100000720c */ /* 0x000fe20003fc4070 */
[----:B------:R-:W-:-:S02]  /*18040*/  IMAD.MOV R21, RZ, RZ, -R21 ;  /* 0x000000ffff157224 */ /* 0x000fc400078e0a15 */
[----:B------:R-:W-:Y:S02]  /*18050*/  @!P1 IMAD.IADD R7, R7, 0x1, -R0 ;  /* 0x0000000107079824 */ /* 0x000fe400078e0a00 */
[----:B0-----:R-:W-:Y:S02]  /*18060*/  IMAD.MOV.U32 R2, RZ, RZ, R11 ;  /* 0x000000ffff027224 */ /* 0x001fe400078e000b */
[C---:B------:R-:W-:Y:S02]  /*18070*/  IMAD R18, R0.reuse, R21, R18 ;  /* 0x0000001500127224 */ /* 0x040fe400078e0212 */
[----:B------:R-:W-:Y:S01]  /*18080*/  @!P2 IMAD.MOV R2, RZ, RZ, -R2 ;  /* 0x000000ffff02a224 */ /* 0x000fe200078e0a02 */
[----:B------:R-:W-:Y:S01]  /*18090*/  ISETP.GT.U32.AND P2, PT, R0, R7, PT ;  /* 0x000000070000720c */ /* 0x000fe20003f44070 */
[--C-:B------:R-:W-:Y:S01]  /*180a0*/  @!P5 IMAD.IADD R6, R6, 0x1, -R0.reuse ;  /* 0x000000010606d824 */ /* 0x100fe200078e0a00 */
[----:B------:R-:W-:Y:S02]  /*180b0*/  IADD3 R17, R3, 0x32, RZ ;  /* 0x0000003203117810 */ /* 0x000fe40007ffe0ff */
[----:B------:R-:W-:Y:S01]  /*180c0*/  ISETP.GT.U32.AND P5, PT, R0, R18, PT ;  /* 0x000000120000720c */ /* 0x000fe20003fa4070 */
[----:B------:R-:W-:Y:S01]  /*180d0*/  @!P6 IMAD.IADD R16, R16, 0x1, -R0 ;  /* 0x000000011010e824 */ /* 0x000fe200078e0a00 */
[----:B------:R-:W-:Y:S01]  /*180e0*/  IABS R20, R17 ;  /* 0x0000001100147213 */ /* 0x000fe20000000000 */
[----:B------:R0:W-:Y:S01]  /*180f0*/  STL [R1+0x94], R2 ;  /* 0x0000940201007387 */ /* 0x0001e20000100800 */
[----:B------:R-:W-:Y:S01]  /*18100*/  IMAD.MOV.U32 R4, RZ, RZ, R9 ;  /* 0x000000ffff047224 */ /* 0x000fe200078e0009 */
[----:B------:R-:W-:-:S02]  /*18110*/  ISETP.GE.AND P1, PT, R12, RZ, PT ;  /* 0x000000ff0c00720c */ /* 0x000fc40003f26270 */
[----:B------:R-:W-:Y:S01]  /*18120*/  ISETP.GT.U32.AND P6, PT, R0, R16, PT ;  /* 0x000000100000720c */ /* 0x000fe20003fc4070 */
[----:B------:R-:W-:Y:S01]  /*18130*/  @!P4 IMAD.MOV R4, RZ, RZ, -R4 ;  /* 0x000000ffff04c224 */ /* 0x000fe200078e0a04 */
[----:B------:R-:W-:Y:S01]  /*18140*/  IADD3 R9, R3, 0x31, RZ ;  /* 0x0000003103097810 */ /* 0x000fe20007ffe0ff */
[----:B0-----:R-:W-:Y:S02]  /*18150*/  IMAD.MOV.U32 R2, RZ, RZ, R8 ;  /* 0x000000ffff027224 */ /* 0x001fe400078e0008 */
[----:B------:R-:W-:Y:S01]  /*18160*/  IMAD.HI.U32 R8, R13, R20, RZ ;  /* 0x000000140d087227 */ /* 0x000fe200078e00ff */
[----:B------:R-:W-:-:S03]  /*18170*/  ISETP.GE.AND P4, PT, R14, RZ, PT ;  /* 0x000000ff0e00720c */ /* 0x000fc60003f86270 */
[----:B------:R-:W-:Y:S02]  /*18180*/  @!P3 IMAD.MOV R2, RZ, RZ, -R2 ;  /* 0x000000ffff02b224 */ /* 0x000fe400078e0a02 */
[----:B------:R-:W-:Y:S01]  /*18190*/  @!P2 IMAD.IADD R7, R7, 0x1, -R0 ;  /* 0x000000010707a824 */ /* 0x000fe200078e0a00 */
[----:B------:R-:W-:Y:S01]  /*181a0*/  STL [R1+0x88], R5 ;  /* 0x0000880501007387 */ /* 0x000fe20000100800 */
[----:B------:R-:W-:Y:S01]  /*181b0*/  IMAD.MOV R8, RZ, RZ, -R8 ;  /* 0x000000ffff087224 */ /* 0x000fe200078e0a08 */
[----:B------:R-:W-:Y:S01]  /*181c0*/  IABS R14, R9 ;  /* 0x00000009000e7213 */ /* 0x000fe20000000000 */
[----:B------:R-:W-:Y:S01]  /*181d0*/  @!P5 IMAD.IADD R18, R18, 0x1, -R0 ;  /* 0x000000011212d824 */ /* 0x000fe200078e0a00 */
[----:B------:R0:W-:Y:S01]  /*181e0*/  STL [R1+0x80], R4 ;  /* 0x0000800401007387 */ /* 0x0001e20000100800 */
[----:B------:R-:W-:-:S03]  /*181f0*/  IMAD R8, R0, R8, R20 ;  /* 0x0000000800087224 */ /* 0x000fc600078e0214 */
[----:B------:R1:W-:Y:S01]  /*18200*/  STL [R1+0x7c], R2 ;  /* 0x00007c0201007387 */ /* 0x0003e20000100800 */
[----:B------:R-:W-:Y:S01]  /*18210*/  IMAD.HI.U32 R10, R13, R14, RZ ;  /* 0x0000000e0d0a7227 */ /* 0x000fe200078e00ff */
[----:B------:R-:W-:-:S03]  /*18220*/  ISETP.GT.U32.AND P5, PT, R0, R18, PT ;  /* 0x000000120000720c */ /* 0x000fc60003fa4070 */
[----:B0-----:R-:W-:Y:S02]  /*18230*/  IMAD.MOV.U32 R4, RZ, RZ, R7 ;  /* 0x000000ffff047224 */ /* 0x001fe400078e0007 */
[----:B-1----:R-:W-:Y:S01]  /*18240*/  IMAD.MOV.U32 R2, RZ, RZ, R6 ;  /* 0x000000ffff027224 */ /* 0x002fe200078e0006 */
[----:B------:R-:W-:Y:S01]  /*18250*/  IADD3 R6, R3, 0x30, RZ ;  /* 0x0000003003067810 */ /* 0x000fe20007ffe0ff */
[----:B------:R-:W-:Y:S02]  /*18260*/  @!P0 IMAD.MOV R4, RZ, RZ, -R4 ;  /* 0x000000ffff048224 */ /* 0x000fe400078e0a04 */
[----:B------:R-:W-:Y:S01]  /*18270*/  @!P1 IMAD.MOV R2, RZ, RZ, -R2 ;  /* 0x000000ffff029224 */ /* 0x000fe200078e0a02 */
[----:B------:R-:W-:Y:S01]  /*18280*/  ISETP.GE.AND P0, PT, R9, RZ, PT ;  /* 0x000000ff0900720c */ /* 0x000fe20003f06270 */
[----:B------:R-:W-:Y:S01]  /*18290*/  @!P6 IMAD.IADD R16, R16, 0x1, -R0 ;  /* 0x000000011010e824 */ /* 0x000fe200078e0a00 */
[C---:B------:R-:W-:Y:S01]  /*182a0*/  ISETP.GT.U32.AND P1, PT, R0.reuse, R8, PT ;  /* 0x000000080000720c */ /* 0x040fe20003f24070 */
[----:B------:R-:W-:Y:S01]  /*182b0*/  IMAD.MOV R10, RZ, RZ, -R10 ;  /* 0x000000ffff0a7224 */ /* 0x000fe200078e0a0a */
[----:B------:R-:W-:Y:S01]  /*182c0*/  IABS R9, R6 ;  /* 0x0000000600097213 */ /* 0x000fe20000000000 */
[----:B------:R-:W-:Y:S01]  /*182d0*/  STL [R1+0x74], R4 ;  /* 0x0000740401007387 */ /* 0x000fe20000100800 */
[----:B------:R-:W-:Y:S01]  /*182e0*/  ISETP.GE.AND P3, PT, R15, RZ, PT ;  /* 0x000000ff0f00720c */ /* 0x000fe20003f66270 */
[----:B------:R-:W-:-:S02]  /*182f0*/  IMAD R14, R0, R10, R14 ;  /* 0x0000000a000e7224 */ /* 0x000fc400078e020e */
[----:B------:R0:W-:Y:S01]  /*18300*/  STL [R1+0x70], R2 ;  /* 0x0000700201007387 */ /* 0x0001e20000100800 */
[----:B------:R-:W-:-:S04]  /*18310*/  IMAD.HI.U32 R10, R13, R9, RZ ;  /* 0x000000090d0a7227 */ /* 0x000fc800078e00ff */
[----:B0-----:R-:W-:Y:S02]  /*18320*/  IMAD.MOV.U32 R2, RZ, RZ, R16 ;  /* 0x000000ffff027224 */ /* 0x001fe400078e0010 */
[----:B------:R-:W-:Y:S02]  /*18330*/  IMAD.MOV R10, RZ, RZ, -R10 ;  /* 0x000000ffff0a7224 */ /* 0x000fe400078e0a0a */
[----:B------:R-:W-:Y:S02]  /*18340*/  @!P4 IMAD.MOV R2, RZ, RZ, -R2 ;  /* 0x000000ffff02c224 */ /* 0x000fe400078e0a02 */
[--C-:B------:R-:W-:Y:S02]  /*18350*/  @!P5 IMAD.IADD R18, R18, 0x1, -R0.reuse ;  /* 0x000000011212d824 */ /* 0x100fe400078e0a00 */
[----:B------:R-:W-:Y:S01]  /*18360*/  @!P1 IMAD.IADD R8, R8, 0x1, -R0 ;  /* 0x0000000108089824 */ /* 0x000fe200078e0a00 */
[----:B------:R0:W-:Y:S01]  /*18370*/  STL [R1+0x58], R2 ;  /* 0x0000580201007387 */ /* 0x0001e20000100800 */
[----:B------:R-:W-:Y:S01]  /*18380*/  IMAD R9, R0, R10, R9 ;  /* 0x0000000a00097224 */ /* 0x000fe200078e0209 */
[----:B------:R-:W-:-:S02]  /*18390*/  IADD3 R7, R3, 0x2f, RZ ;  /* 0x0000002f03077810 */ /* 0x000fc40007ffe0ff */
[----:B------:R-:W-:Y:S01]  /*183a0*/  ISETP.GT.U32.AND P1, PT, R0, R8, PT ;  /* 0x000000080000720c */ /* 0x000fe20003f24070 */
[----:B0-----:R-:W-:-:S04]  /*183b0*/  IMAD.MOV.U32 R2, RZ, RZ, R18 ;  /* 0x000000ffff027224 */ /* 0x001fc800078e0012 */
[----:B------:R-:W-:Y:S01]  /*183c0*/  @!P3 IMAD.MOV R2, RZ, RZ, -R2 ;  /* 0x000000ffff02b224 */ /* 0x000fe200078e0a02 */
[C---:B------:R-:W-:Y:S02]  /*183d0*/  ISETP.GT.U32.AND P3, PT, R0.reuse, R9, PT ;  /* 0x000000090000720c */ /* 0x040fe40003f64070 */
[----:B------:R-:W-:Y:S02]  /*183e0*/  IABS R15, R7 ;  /* 0x00000007000f7213 */ /* 0x000fe40000000000 */
[----:B------:R-:W-:Y:S02]  /*183f0*/  ISETP.GT.U32.AND P4, PT, R0, R14, PT ;  /* 0x0000000e0000720c */ /* 0x000fe40003f84070 */
[----:B------:R-:W-:Y:S02]  /*18400*/  ISETP.GE.AND P2, PT, R17, RZ, PT ;  /* 0x000000ff1100720c */ /* 0x000fe40003f46270 */
[----:B------:R-:W-:Y:S01]  /*18410*/  ISETP.GE.AND P5, PT, R7, RZ, PT ;  /* 0x000000ff0700720c */ /* 0x000fe20003fa6270 */
[----:B------:R-:W-:Y:S01]  /*18420*/  IMAD.HI.U32 R7, R13, R15, RZ ;  /* 0x0000000f0d077227 */ /* 0x000fe200078e00ff */
[----:B------:R-:W-:-:S02]  /*18430*/  IADD3 R11, R3, 0x2d, RZ ;  /* 0x0000002d030b7810 */ /* 0x000fc40007ffe0ff */
[----:B------:R-:W-:Y:S01]  /*18440*/  ISETP.GE.AND P6, PT, R6, RZ, PT ;  /* 0x000000ff0600720c */ /* 0x000fe20003fc6270 */
[----:B------:R-:W-:Y:S01]  /*18450*/  IMAD.MOV R7, RZ, RZ, -R7 ;  /* 0x000000ffff077224 */ /* 0x000fe200078e0a07 */
[----:B------:R-:W-:Y:S01]  /*18460*/  IADD3 R6, R3, 0x2e, RZ ;  /* 0x0000002e03067810 */ /* 0x000fe20007ffe0ff */
[--C-:B------:R-:W-:Y:S01]  /*18470*/  @!P1 IMAD.IADD R8, R8, 0x1, -R0.reuse ;  /* 0x0000000108089824 */ /* 0x100fe200078e0a00 */
[----:B------:R-:W-:Y:S01]  /*18480*/  IABS R10, R11 ;  /* 0x0000000b000a7213 */ /* 0x000fe20000000000 */
[--C-:B------:R-:W-:Y:S01]  /*18490*/  @!P3 IMAD.IADD R9, R9, 0x1, -R0.reuse ;  /* 0x000000010909b824 */ /* 0x100fe200078e0a00 */
[----:B------:R0:W-:Y:S01]  /*184a0*/  STL [R1+0x78], R2 ;  /* 0x0000780201007387 */ /* 0x0001e20000100800 */
[----:B------:R-:W-:Y:S01]  /*184b0*/  @!P4 IMAD.IADD R14, R14, 0x1, -R0 ;  /* 0x000000010e0ec824 */ /* 0x000fe200078e0a00 */
[----:B------:R-:W-:Y:S01]  /*184c0*/  IABS R12, R6 ;  /* 0x00000006000c7213 */ /* 0x000fe20000000000 */
[C---:B------:R-:W-:Y:S01]  /*184d0*/  IMAD R15, R0.reuse, R7, R15 ;  /* 0x00000007000f7224 */ /* 0x040fe200078e020f */
[----:B------:R-:W-:Y:S01]  /*184e0*/  ISETP.GT.U32.AND P3, PT, R0, R9, PT ;  /* 0x000000090000720c */ /* 0x000fe20003f64070 */
[----:B------:R-:W-:-:S04]  /*184f0*/  IMAD.HI.U32 R16, R13, R10, RZ ;  /* 0x0000000a0d107227 */ /* 0x000fc800078e00ff */
[----:B0-----:R-:W-:Y:S01]  /*18500*/  IMAD.MOV.U32 R2, RZ, RZ, R8 ;  /* 0x000000ffff027224 */ /* 0x001fe200078e0008 */
[----:B------:R-:W-:Y:S01]  /*18510*/  ISETP.GT.U32.AND P4, PT, R0, R14, PT ;  /* 0x0000000e0000720c */ /* 0x000fe20003f84070 */
[----:B------:R-:W-:-:S04]  /*18520*/  IMAD.HI.U32 R7, R13, R12, RZ ;  /* 0x0000000c0d077227 */ /* 0x000fc800078e00ff */
[----:B------:R-:W-:Y:S01]  /*18530*/  @!P2 IMAD.MOV R2, RZ, RZ, -R2 ;  /* 0x000000ffff02a224 */ /* 0x000fe200078e0a02 */
[C---:B------:R-:W-:Y:S01]  /*18540*/  ISETP.GT.U32.AND P2, PT, R0.reuse, R15, PT ;  /* 0x0000000f0000720c */ /* 0x040fe20003f44070 */
[----:B------:R-:W-:Y:S02]  /*18550*/  IMAD.MOV R16, RZ, RZ, -R16 ;  /* 0x000000ffff107224 */ /* 0x000fe400078e0a10 */
[----:B------:R-:W-:Y:S02]  /*18560*/  IMAD.MOV R7, RZ, RZ, -R7 ;  /* 0x000000ffff077224 */ /* 0x000fe400078e0a07 */
[----:B------:R-:W-:Y:S01]  /*18570*/  IMAD R10, R0, R16, R10 ;  /* 0x00000010000a7224 */ /* 0x000fe200078e020a */
[----:B------:R-:W-:Y:S01]  /*18580*/  ISETP.GE.AND P1, PT, R6, RZ, PT ;  /* 0x000000ff0600720c */ /* 0x000fe20003f26270 */
[C---:B------:R-:W-:Y:S01]  /*18590*/  IMAD R12, R0.reuse, R7, R12 ;  /* 0x00000007000c7224 */ /* 0x040fe200078e020c */
[----:B------:R-:W-:Y:S01]  /*185a0*/  IADD3 R6, R3, 0x2c, RZ ;  /* 0x0000002c03067810 */ /* 0x000fe20007ffe0ff */
[--C-:B------:R-:W-:Y:S01]  /*185b0*/  @!P3 IMAD.IADD R9, R9, 0x1, -R0.reuse ;  /* 0x000000010909b824 */ /* 0x100fe200078e0a00 */
[----:B------:R-:W-:Y:S01]  /*185c0*/  ISETP.GT.U32.AND P3, PT, R0, R10, PT ;  /* 0x0000000a0000720c */ /* 0x000fe20003f64070 */
[--C-:B------:R-:W-:Y:S01]  /*185d0*/  @!P4 IMAD.IADD R14, R14, 0x1, -R0.reuse ;  /* 0x000000010e0ec824 */ /* 0x100fe200078e0a00 */
[----:B------:R-:W-:Y:S01]  /*185e0*/  IABS R19, R6 ;  /* 0x0000000600137213 */ /* 0x000fe20000000000 */
[----:B------:R-:W-:Y:S01]  /*185f0*/  @!P2 IMAD.IADD R15, R15, 0x1, -R0 ;  /* 0x000000010f0fa824 */ /* 0x000fe200078e0a00 */
[----:B------:R-:W-:-:S02]  /*18600*/  ISETP.GT.U32.AND P4, PT, R0, R12, PT ;  /* 0x0000000c0000720c */ /* 0x000fc40003f84070 */
[----:B------:R-:W-:Y:S01]  /*18610*/  IADD3 R8, R3, 0x2b, RZ ;  /* 0x0000002b03087810 */ /* 0x000fe20007ffe0ff */
[----:B------:R-:W-:Y:S01]  /*18620*/  IMAD.HI.U32 R18, R13, R19, RZ ;  /* 0x000000130d127227 */ /* 0x000fe200078e00ff */
[----:B------:R-:W-:Y:S02]  /*18630*/  ISETP.GT.U32.AND P2, PT, R0, R15, PT ;  /* 0x0000000f0000720c */ /* 0x000fe40003f44070 */
[----:B------:R-:W-:Y:S01]  /*18640*/  IABS R17, R8 ;  /* 0x0000000800117213 */ /* 0x000fe20000000000 */
[----:B------:R0:W-:Y:S01]  /*18650*/  STL [R1+0x284], R2 ;  /* 0x0002840201007387 */ /* 0x0001e20000100800 */
[----:B------:R-:W-:Y:S02]  /*18660*/  IMAD.MOV R18, RZ, RZ, -R18 ;  /* 0x000000ffff127224 */ /* 0x000fe400078e0a12 */
[----:B------:R-:W-:Y:S02]  /*18670*/  @!P3 IMAD.IADD R10, R10, 0x1, -R0 ;  /* 0x000000010a0ab824 */ /* 0x000fe400078e0a00 */
[----:B------:R-:W-:-:S02]  /*18680*/  IMAD R19, R0, R18, R19 ;  /* 0x0000001200137224 */ /* 0x000fc400078e0213 */
[----:B------:R-:W-:Y:S02]  /*18690*/  @!P4 IMAD.IADD R12, R12, 0x1, -R0 ;  /* 0x000000010c0cc824 */ /* 0x000fe400078e0a00 */
[----:B0-----:R-:W-:Y:S02]  /*186a0*/  IMAD.MOV.U32 R2, RZ, RZ, R14 ;  /* 0x000000ffff027224 */ /* 0x001fe400078e000e */
[----:B------:R-:W-:Y:S01]  /*186b0*/  IMAD.MOV.U32 R14, RZ, RZ, R17 ;  /* 0x000000ffff0e7224 */ /* 0x000fe200078e0011 */
[----:B------:R-:W-:Y:S02]  /*186c0*/  ISETP.GE.AND P4, PT, R11, RZ, PT ;  /* 0x000000ff0b00720c */ /* 0x000fe40003f86270 */
[----:B------:R-:W-:Y:S01]  /*186d0*/  ISETP.GT.U32.AND P3, PT, R0, R10, PT ;  /* 0x0000000a0000720c */ /* 0x000fe20003f64070 */
[----:B------:R-:W-:Y:S01]  /*186e0*/  IMAD.HI.U32 R11, R13, R14, RZ ;  /* 0x0000000e0d0b7227 */ /* 0x000fe200078e00ff */
[----:B------:R-:W-:-:S03]  /*186f0*/  IADD3 R7, R3, 0x2a, RZ ;  /* 0x0000002a03077810 */ /* 0x000fc60007ffe0ff */
[----:B------:R-:W-:Y:S01]  /*18700*/  @!P2 IMAD.IADD R15, R15, 0x1, -R0 ;  /* 0x000000010f0fa824 */ /* 0x000fe200078e0a00 */
[C---:B------:R-:W-:Y:S01]  /*18710*/  ISETP.GT.U32.AND P2, PT, R0.reuse, R19, PT ;  /* 0x000000130000720c */ /* 0x040fe20003f44070 */
[----:B------:R-:W-:Y:S01]  /*18720*/  @!P0 IMAD.MOV R2, RZ, RZ, -R2 ;  /* 0x000000ffff028224 */ /* 0x000fe200078e0a02 */
[----:B------:R-:W-:Y:S01]  /*18730*/  IABS R16, R7 ;  /* 0x0000000700107213 */ /* 0x000fe20000000000 */
[----:B------:R-:W-:Y:S01]  /*18740*/  IMAD.MOV R11, RZ, RZ, -R11 ;  /* 0x000000ffff0b7224 */ /* 0x000fe200078e0a0b */
[C---:B------:R-:W-:Y:S02]  /*18750*/  ISETP.GT.U32.AND P0, PT, R0.reuse, R12, PT ;  /* 0x0000000c0000720c */ /* 0x040fe40003f04070 */
[----:B------:R0:W-:Y:S01]  /*18760*/  STL [R1+0x278], R2 ;  /* 0x0002780201007387 */ /* 0x0001e20000100800 */
[----:B------:R-:W-:Y:S02]  /*18770*/  IMAD R14, R0, R11, R14 ;  /* 0x0000000b000e7224 */ /* 0x000fe400078e020e */
[----:B------:R-:W-:-:S03]  /*18780*/  @!P3 IMAD.IADD R10, R10, 0x1, -R0 ;  /* 0x000000010a0ab824 */ /* 0x000fc600078e0a00 */
[----:B------:R-:W-:Y:S01]  /*18790*/  ISETP.GT.U32.AND P3, PT, R0, R14, PT ;  /* 0x0000000e0000720c */ /* 0x000fe20003f64070 */
[----:B0-----:R-:W-:Y:S02]  /*187a0*/  IMAD.MOV.U32 R2, RZ, RZ, R9 ;  /* 0x000000ffff027224 */ /* 0x001fe400078e0009 */
[----:B------:R-:W-:-:S04]  /*187b0*/  IMAD.HI.U32 R9, R13, R16, RZ ;  /* 0x000000100d097227 */ /* 0x000fc800078e00ff */
[----:B------:R-:W-:Y:S02]  /*187c0*/  IMAD.MOV R9, RZ, RZ, -R9 ;  /* 0x000000ffff097224 */ /* 0x000fe400078e0a09 */
[----:B------:R-:W-:Y:S02]  /*187d0*/  @!P2 IMAD.IADD R19, R19, 0x1, -R0 ;  /* 0x000000011313a824 */ /* 0x000fe400078e0a00 */
[C---:B------:R-:W-:Y:S02]  /*187e0*/  IMAD R16, R0.reuse, R9, R16 ;  /* 0x0000000900107224 */ /* 0x040fe400078e0210 */
[----:B------:R-:W-:Y:S01]  /*187f0*/  IMAD.MOV.U32 R5, RZ, RZ, R15 ;  /* 0x000000ffff057224 */ /* 0x000fe200078e000f */
[----:B------:R-:W-:Y:S01]  /*18800*/  ISETP.GT.U32.AND P2, PT, R0, R19, PT ;  /* 0x000000130000720c */ /* 0x000fe20003f44070 */
[----:B------:R-:W-:Y:S02]  /*18810*/  @!P6 IMAD.MOV R2, RZ, RZ, -R2 ;  /* 0x000000ffff02e224 */ /* 0x000fe400078e0a02 */
[----:B------:R-:W-:Y:S01]  /*18820*/  @!P0 IMAD.IADD R12, R12, 0x1, -R0 ;  /* 0x000000010c0c8824 */ /* 0x000fe200078e0a00 */
[----:B------:R-:W-:Y:S01]  /*18830*/  ISETP.GE.AND P0, PT, R8, RZ, PT ;  /* 0x000000ff0800720c */ /* 0x000fe20003f06270 */
[----:B------:R-:W-:Y:S01]  /*18840*/  @!P5 IMAD.MOV R5, RZ, RZ, -R5 ;  /* 0x000000ffff05d224 */ /* 0x000fe200078e0a05 */
[----:B------:R-:W-:-:S02]  /*18850*/  IADD3 R8, R3, 0x29, RZ ;  /* 0x0000002903087810 */ /* 0x000fc40007ffe0ff */
[----:B------:R-:W-:Y:S01]  /*18860*/  ISETP.GT.U32.AND P5, PT, R0, R16, PT ;  /* 0x000000100000720c */ /* 0x000fe20003fa4070 */
[----:B------:R0:W-:Y:S01]  /*18870*/  STL [R1+0x64], R2 ;  /* 0x0000640201007387 */ /* 0x0001e20000100800 */
[----:B------:R-:W-:Y:S01]  /*18880*/  @!P3 IMAD.IADD R14, R14, 0x1, -R0 ;  /* 0x000000010e0eb824 */ /* 0x000fe200078e0a00 */
[----:B------:R-:W-:Y:S02]  /*18890*/  ISETP.GE.AND P6, PT, R6, RZ, PT ;  /* 0x000000ff0600720c */ /* 0x000fe40003fc6270 */
[----:B------:R-:W-:Y:S02]  /*188a0*/  IABS R11, R8 ;  /* 0x00000008000b7213 */ /* 0x000fe40000000000 */
[----:B------:R-:W-:Y:S01]  /*188b0*/  IADD3 R6, R3, 0x28, RZ ;  /* 0x0000002803067810 */ /* 0x000fe20007ffe0ff */
[----:B0-----:R-:W-:Y:S01]  /*188c0*/  IMAD.MOV.U32 R2, RZ, RZ, R10 ;  /* 0x000000ffff027224 */ /* 0x001fe200078e000a */
[----:B------:R-:W-:Y:S01]  /*188d0*/  ISETP.GT.U32.AND P3, PT, R0, R14, PT ;  /* 0x0000000e0000720c */ /* 0x000fe20003f64070 */
[----:B------:R-:W-:-:S02]  /*188e0*/  IMAD.MOV.U32 R4, RZ, RZ, R12 ;  /* 0x000000ffff047224 */ /* 0x000fc400078e000c */
[----:B------:R-:W-:Y:S01]  /*188f0*/  @!P4 IMAD.MOV R2, RZ, RZ, -R2 ;  /* 0x000000ffff02c224 */ /* 0x000fe200078e0a02 */
[----:B------:R-:W-:Y:S01]  /*18900*/  ISETP.GE.AND P4, PT, R8, RZ, PT ;  /* 0x000000ff0800720c */ /* 0x000fe20003f86270 */
[----:B------:R-:W-:Y:S01]  /*18910*/  IMAD.HI.U32 R8, R13, R11, RZ ;  /* 0x0000000b0d087227 */ /* 0x000fe200078e00ff */
[----:B------:R-:W-:-:S03]  /*18920*/  IABS R9, R6 ;  /* 0x0000000600097213 */ /* 0x000fc60000000000 */
[----:B------:R-:W-:Y:S01]  /*18930*/  @!P2 IMAD.IADD R19, R19, 0x1, -R0 ;  /* 0x000000011313a824 */ /* 0x000fe200078e0a00 */
[----:B------:R-:W-:Y:S01]  /*18940*/  ISETP.GE.AND P2, PT, R6, RZ, PT ;  /* 0x000000ff0600720c */ /* 0x000fe20003f46270 */
[----:B------:R-:W-:Y:S01]  /*18950*/  @!P1 IMAD.MOV R4, RZ, RZ, -R4 ;  /* 0x000000ffff049224 */ /* 0x000fe200078e0a04 */
[----:B------:R-:W-:Y:S01]  /*18960*/  ISETP.GE.AND P1, PT, R7, RZ, PT ;  /* 0x000000ff0700720c */ /* 0x000fe20003f26270 */
[----:B------:R-:W-:Y:S01]  /*18970*/  IMAD.MOV R6, RZ, RZ, -R8 ;  /* 0x000000ffff067224 */ /* 0x000fe200078e0a08 */
[----:B------:R-:W-:Y:S01]  /*18980*/  IADD3 R17, R3, 0x27, RZ ;  /* 0x0000002703117810 */ /* 0x000fe20007ffe0ff */
[----:B------:R-:W-:Y:S02]  /*18990*/  @!P5 IMAD.IADD R16, R16, 0x1, -R0 ;  /* 0x000000011010d824 */ /* 0x000fe400078e0a00 */
[----:B------:R-:W-:Y:S01]  /*189a0*/  IMAD.HI.U32 R7, R13, R9, RZ ;  /* 0x000000090d077227 */ /* 0x000fe200078e00ff */
[----:B------:R-:W-:Y:S02]  /*189b0*/  IABS R8, R17 ;  /* 0x0000001100087213 */ /* 0x000fe40000000000 */
[C---:B------:R-:W-:Y:S01]  /*189c0*/  ISETP.GT.U32.AND P5, PT, R0.reuse, R16, PT ;  /* 0x000000100000720c */ /* 0x040fe20003fa4070 */
[----:B------:R-:W-:-:S02]  /*189d0*/  IMAD R11, R0, R6, R11 ;  /* 0x00000006000b7224 */ /* 0x000fc400078e020b */
[----:B------:R-:W-:Y:S02]  /*189e0*/  IMAD.MOV R7, RZ, RZ, -R7 ;  /* 0x000000ffff077224 */ /* 0x000fe400078e0a07 */
[----:B------:R-:W-:Y:S01]  /*189f0*/  @!P3 IMAD.IADD R14, R14, 0x1, -R0 ;  /* 0x000000010e0eb824 */ /* 0x000fe200078e0a00 */
[C---:B------:R-:W-:Y:S01]  /*18a00*/  ISETP.GT.U32.AND P3, PT, R0.reuse, R11, PT ;  /* 0x0000000b0000720c */ /* 0x040fe20003f64070 */
[----:B------:R-:W-:Y:S02]  /*18a10*/  IMAD R9, R0, R7, R9 ;  /* 0x0000000700097224 */ /* 0x000fe400078e0209 */
[----:B------:R-:W-:-:S04]  /*18a20*/  IMAD.HI.U32 R7, R13, R8, RZ ;  /* 0x000000080d077227 */ /* 0x000fc800078e00ff */
[----:B------:R-:W-:Y:S01]  /*18a30*/  IMAD.MOV R7, RZ, RZ, -R7 ;  /* 0x000000ffff077224 */ /* 0x000fe200078e0a07 */
[----:B------:R-:W-:Y:S01]  /*18a40*/  STL [R1+0x68], R5 ;  /* 0x0000680501007387 */ /* 0x000fe20000100800 */
[----:B------:R-:W-:Y:S01]  /*18a50*/  @!P5 IMAD.IADD R16, R16, 0x1, -R0 ;  /* 0x000000011010d824 */ /* 0x000fe200078e0a00 */
[C---:B------:R-:W-:Y:S01]  /*18a60*/  ISETP.GT.U32.AND P5, PT, R0.reuse, R9, PT ;  /* 0x000000090000720c */ /* 0x040fe20003fa4070 */
[----:B------:R-:W-:Y:S01]  /*18a70*/  IMAD R8, R0, R7, R8 ;  /* 0x0000000700087224 */ /* 0x000fe200078e0208 */
[----:B------:R-:W-:Y:S01]  /*18a80*/  STL [R1+0x210], R4 ;  /* 0x0002100401007387 */ /* 0x000fe20000100800 */
[----:B------:R-:W-:-:S03]  /*18a90*/  @!P3 IMAD.IADD R11, R11, 0x1, -R0 ;  /* 0x000000010b0bb824 */ /* 0x000fc600078e0a00 */
[----:B------:R0:W-:Y:S01]  /*18aa0*/  STL [R1+0x218], R2 ;  /* 0x0002180201007387 */ /* 0x0001e20000100800 */
[----:B------:R-:W-:Y:S02]  /*18ab0*/  ISETP.GT.U32.AND P3, PT, R0, R8, PT ;  /* 0x000000080000720c */ /* 0x000fe40003f64070 */
[----:B------:R-:W-:Y:S01]  /*18ac0*/  IADD3 R15, R3, 0x25, RZ ;  /* 0x00000025030f7810 */ /* 0x000fe20007ffe0ff */
[----:B0-----:R-:W-:-:S03]  /*18ad0*/  IMAD.MOV.U32 R2, RZ, RZ, R19 ;  /* 0x000000ffff027224 */ /* 0x001fc600078e0013 */
[----:B------:R-:W-:Y:S01]  /*18ae0*/  IABS R21, R15 ;  /* 0x0000000f00157213 */ /* 0x000fe20000000000 */
[----:B------:R-:W-:Y:S01]  /*18af0*/  @!P6 IMAD.MOV R2, RZ, RZ, -R2 ;  /* 0x000000ffff02e224 */ /* 0x000fe200078e0a02 */
[----:B------:R-:W-:Y:S02]  /*18b00*/  IADD3 R6, R3, 0x26, RZ ;  /* 0x0000002603067810 */ /* 0x000fe40007ffe0ff */
[----:B------:R-:W-:Y:S02]  /*18b10*/  ISETP.GT.U32.AND P6, PT, R0, R11, PT ;  /* 0x0000000b0000720c */ /* 0x000fe40003fc4070 */
[----:B------:R0:W-:Y:S01]  /*18b20*/  STL [R1+0x60], R2 ;  /* 0x0000600201007387 */ /* 0x0001e20000100800 */
[----:B------:R-:W-:Y:S01]  /*18b30*/  @!P5 IMAD.IADD R9, R9, 0x1, -R0 ;  /* 0x000000010909d824 */ /* 0x000fe200078e0a00 */
[----:B------:R-:W-:Y:S01]  /*18b40*/  IABS R20, R6 ;  /* 0x0000000600147213 */ /* 0x000fe20000000000 */
[----:B------:R-:W-:Y:S01]  /*18b50*/  IMAD.HI.U32 R18, R13, R21, RZ ;  /* 0x000000150d127227 */ /* 0x000fe200078e00ff */
[----:B------:R-:W-:-:S03]  /*18b60*/  IADD3 R10, R3, 0x24, RZ ;  /* 0x00000024030a7810 */ /* 0x000fc60007ffe0ff */
[----:B0-----:R-:W-:Y:S02]  /*18b70*/  IMAD.MOV.U32 R2, RZ, RZ, R14 ;  /* 0x000000ffff027224 */ /* 0x001fe400078e000e */
[----:B------:R-:W-:Y:S02]  /*18b80*/  @!P3 IMAD.IADD R8, R8, 0x1, -R0 ;  /* 0x000000010808b824 */ /* 0x000fe400078e0a00 */
[----:B------:R-:W-:Y:S01]  /*18b90*/  @!P0 IMAD.MOV R2, RZ, RZ, -R2 ;  /* 0x000000ffff028224 */ /* 0x000fe200078e0a02 */
[----:B------:R-:W-:Y:S01]  /*18ba0*/  ISETP.GT.U32.AND P3, PT, R0, R9, PT ;  /* 0x000000090000720c */ /* 0x000fe20003f64070 */
[----:B------:R-:W-:Y:S01]  /*18bb0*/  IMAD.MOV R18, RZ, RZ, -R18 ;  /* 0x000000ffff127224 */ /* 0x000fe200078e0a12 */
[----:B------:R-:W-:Y:S01]  /*18bc0*/  IABS R12, R10 ;  /* 0x0000000a000c7213 */ /* 0x000fe20000000000 */
[----:B------:R-:W-:Y:S01]  /*18bd0*/  IMAD.HI.U32 R22, R13, R20, RZ ;  /* 0x000000140d167227 */ /* 0x000fe200078e00ff */
[----:B------:R0:W-:Y:S01]  /*18be0*/  STL [R1+0x54], R2 ;  /* 0x0000540201007387 */ /* 0x0001e20000100800 */
[----:B------:R-:W-:-:S02]  /*18bf0*/  IADD3 R7, R3, 0x23, RZ ;  /* 0x0000002303077810 */ /* 0x000fc40007ffe0ff */
[----:B------:R-:W-:Y:S01]  /*18c00*/  IMAD R21, R0, R18, R21 ;  /* 0x0000001200157224 */ /* 0x000fe200078e0215 */
[----:B------:R-:W-:Y:S01]  /*18c10*/  ISETP.GE.AND P5, PT, R17, RZ, PT ;  /* 0x000000ff1100720c */ /* 0x000fe20003fa6270 */
[----:B------:R-:W-:Y:S02]  /*18c20*/  IMAD.MOV R22, RZ, RZ, -R22 ;  /* 0x000000ffff167224 */ /* 0x000fe400078e0a16 */
[----:B------:R-:W-:Y:S02]  /*18c30*/  @!P6 IMAD.IADD R11, R11, 0x1, -R0 ;  /* 0x000000010b0be824 */ /* 0x000fe400078e0a00 */
[----:B0-----:R-:W-:Y:S02]  /*18c40*/  IMAD.MOV.U32 R2, RZ, RZ, R16 ;  /* 0x000000ffff027224 */ /* 0x001fe400078e0010 */
[----:B------:R-:W-:Y:S01]  /*18c50*/  IMAD.HI.U32 R17, R13, R12, RZ ;  /* 0x0000000c0d117227 */ /* 0x000fe200078e00ff */
[----:B------:R-:W-:-:S03]  /*18c60*/  IABS R19, R7 ;  /* 0x0000000700137213 */ /* 0x000fc60000000000 */
[----:B------:R-:W-:Y:S01]  /*18c70*/  @!P1 IMAD.MOV R2, RZ, RZ, -R2 ;  /* 0x000000ffff029224 */ /* 0x000fe200078e0a02 */
[C---:B------:R-:W-:Y:S01]  /*18c80*/  ISETP.GT.U32.AND P1, PT, R0.reuse, R21, PT ;  /* 0x000000150000720c */ /* 0x040fe20003f24070 */
[C---:B------:R-:W-:Y:S01]  /*18c90*/  IMAD R20, R0.reuse, R22, R20 ;  /* 0x0000001600147224 */ /* 0x040fe200078e0214 */
[C---:B------:R-:W-:Y:S01]  /*18ca0*/  ISETP.GT.U32.AND P0, PT, R0.reuse, R8, PT ;  /* 0x000000080000720c */ /* 0x040fe20003f04070 */
[----:B------:R-:W-:Y:S02]  /*18cb0*/  @!P4 IMAD.MOV R11, RZ, RZ, -R11 ;  /* 0x000000ffff0bc224 */ /* 0x000fe400078e0a0b */
[----:B------:R-:W-:Y:S01]  /*18cc0*/  IMAD.MOV R17, RZ, RZ, -R17 ;  /* 0x000000ffff117224 */ /* 0x000fe200078e0a11 */
[----:B------:R-:W-:Y:S01]  /*18cd0*/  ISETP.GT.U32.AND P6, PT, R0, R20, PT ;  /* 0x000000140000720c */ /* 0x000fe20003fc4070 */
[----:B------:R-:W-:Y:S01]  /*18ce0*/  @!P3 IMAD.IADD R9, R9, 0x1, -R0 ;  /* 0x000000010909b824 */ /* 0x000fe200078e0a00 */
[----:B------:R-:W-:Y:S01]  /*18cf0*/  STL [R1+0x31ec], R11 ;  /* 0x0031ec0b01007387 */ /* 0x000fe20000100800 */
[----:B------:R-:W-:-:S02]  /*18d00*/  IMAD.MOV.U32 R14, RZ, RZ, R19 ;  /* 0x000000ffff0e7224 */ /* 0x000fc400078e0013 */
[----:B------:R-:W-:Y:S01]  /*18d10*/  IMAD R12, R0, R17, R12 ;  /* 0x00000011000c7224 */ /* 0x000fe200078e020c */
[----:B------:R0:W-:Y:S01]  /*18d20*/  STL [R1+0x4], R2 ;  /* 0x0000040201007387 */ /* 0x0001e20000100800 */
[----:B------:R-:W-:-:S03]  /*18d30*/  IMAD.HI.U32 R16, R13, R14, RZ ;  /* 0x0000000e0d107227 */ /* 0x000fc600078e00ff */
[----:B------:R-:W-:Y:S01]  /*18d40*/  ISETP.GT.U32.AND P3, PT, R0, R12, PT ;  /* 0x0000000c0000720c */ /* 0x000fe20003f64070 */
[----:B------:R-:W-:Y:S02]  /*18d50*/  @!P1 IMAD.IADD R21, R21, 0x1, -R0 ;  /* 0x0000000115159824 */ /* 0x000fe400078e0a00 */
[----:B0-----:R-:W-:Y:S02]  /*18d60*/  IMAD.MOV.U32 R2, RZ, RZ, R9 ;  /* 0x000000ffff027224 */ /* 0x001fe400078e0009 */
[----:B------:R-:W-:Y:S02]  /*18d70*/  IMAD.MOV R16, RZ, RZ, -R16 ;  /* 0x000000ffff107224 */ /* 0x000fe400078e0a10 */
[----:B------:R-:W-:Y:S02]  /*18d80*/  @!P2 IMAD.MOV R2, RZ, RZ, -R2 ;  /* 0x000000ffff02a224 */ /* 0x000fe400078e0a02 */
[--C-:B------:R-:W-:Y:S01]  /*18d90*/  @!P0 IMAD.IADD R8, R8, 0x1, -R0.reuse ;  /* 0x0000000108088824 */ /* 0x100fe200078e0a00 */
[----:B------:R-:W-:Y:S01]  /*18da0*/  ISETP.GT.U32.AND P2, PT, R0, R21, PT ;  /* 0x000000150000720c */ /* 0x000fe20003f44070 */
[----:B------:R-:W-:Y:S01]  /*18db0*/  @!P6 IMAD.IADD R20, R20, 0x1, -R0 ;  /* 0x000000011414e824 */ /* 0x000fe200078e0a00 */
[----:B------:R0:W-:Y:S01]  /*18dc0*/  STL [R1+0x198], R2 ;  /* 0x0001980201007387 */ /* 0x0001e20000100800 */
[----:B------:R-:W-:Y:S01]  /*18dd0*/  IMAD R14, R0, R16, R14 ;  /* 0x00000010000e7224 */ /* 0x000fe200078e020e */
[----:B------:R-:W-:-:S02]  /*18de0*/  ISETP.GE.AND P4, PT, R6, RZ, PT ;  /* 0x000000ff0600720c */ /* 0x000fc40003f86270 */
[----:B------:R-:W-:Y:S01]  /*18df0*/  IADD3 R6, R3, 0x22, RZ ;  /* 0x0000002203067810 */ /* 0x000fe20007ffe0ff */
[----:B0-----:R-:W-:Y:S01]  /*18e00*/  IMAD.MOV.U32 R2, RZ, RZ, R8 ;  /* 0x000000ffff027224 */ /* 0x001fe200078e0008 */
[----:B------:R-:W-:Y:S01]  /*18e10*/  ISETP.GT.U32.AND P1, PT, R0, R20, PT ;  /* 0x000000140000720c */ /* 0x000fe20003f24070 */
[----:B------:R-:W-:Y:S02]  /*18e20*/  @!P3 IMAD.IADD R12, R12, 0x1, -R0 ;  /* 0x000000010c0cb824 */ /* 0x000fe400078e0a00 */
[----:B------:R-:W-:Y:S01]  /*18e30*/  @!P5 IMAD.MOV R2, RZ, RZ, -R2 ;  /* 0x000000ffff02d224 */ /* 0x000fe200078e0a02 */
[C---:B------:R-:W-:Y:S02]  /*18e40*/  ISETP.GT.U32.AND P5, PT, R0.reuse, R14, PT ;  /* 0x0000000e0000720c */ /* 0x040fe40003fa4070 */
[----:B------:R-:W-:Y:S02]  /*18e50*/  IABS R19, R6 ;  /* 0x0000000600137213 */ /* 0x000fe40000000000 */
[----:B------:R-:W-:-:S02]  /*18e60*/  ISETP.GT.U32.AND P3, PT, R0, R12, PT ;  /* 0x0000000c0000720c */ /* 0x000fc40003f64070 */
[----:B------:R-:W-:Y:S01]  /*18e70*/  IADD3 R8, R3, 0x20, RZ ;  /* 0x0000002003087810 */ /* 0x000fe20007ffe0ff */
[----:B------:R-:W-:Y:S01]  /*18e80*/  IMAD.HI.U32 R9, R13, R19, RZ ;  /* 0x000000130d097227 */ /* 0x000fe200078e00ff */
[----:B------:R-:W-:Y:S02]  /*18e90*/  ISETP.GE.AND P0, PT, R15, RZ, PT ;  /* 0x000000ff0f00720c */ /* 0x000fe40003f06270 */
[----:B------:R-:W-:Y:S01]  /*18ea0*/  ISETP.GE.AND P6, PT, R10, RZ, PT ;  /* 0x000000ff0a00720c */ /* 0x000fe20003fc6270 */
[--C-:B------:R-:W-:Y:S01]  /*18eb0*/  @!P2 IMAD.IADD R21, R21, 0x1, -R0.reuse ;  /* 0x000000011515a824 */ /* 0x100fe200078e0a00 */
[----:B------:R-:W-:Y:S01]  /*18ec0*/  ISETP.GE.AND P2, PT, R6, RZ, PT ;  /* 0x000000ff0600720c */ /* 0x000fe20003f46270 */
[----:B------:R-:W-:Y:S01]  /*18ed0*/  IMAD.MOV R9, RZ, RZ, -R9 ;  /* 0x000000ffff097224 */ /* 0x000fe200078e0a09 */
[C---:B------:R-:W-:Y:S02]  /*18ee0*/  IADD3 R10, R3.reuse, 0x21, RZ ;  /* 0x00000021030a7810 */ /* 0x040fe40007ffe0ff */
[----:B------:R-:W-:Y:S01]  /*18ef0*/  IABS R6, R8 ;  /* 0x0000000800067213 */ /* 0x000fe20000000000 */
[--C-:B------:R-:W-:Y:S01]  /*18f00*/  @!P1 IMAD.IADD R20, R20, 0x1, -R0.reuse ;  /* 0x0000000114149824 */ /* 0x100fe200078e0a00 */
[----:B------:R-:W-:Y:S01]  /*18f10*/  IABS R18, R10 ;  /* 0x0000000a00127213 */ /* 0x000fe20000000000 */
[----:B------:R-:W-:Y:S01]  /*18f20*/  @!P5 IMAD.IADD R14, R14, 0x1, -R0 ;  /* 0x000000010e0ed824 */ /* 0x000fe200078e0a00 */
[----:B------:R-:W-:Y:S01]  /*18f30*/  ISETP.GE.AND P5, PT, R10, RZ, PT ;  /* 0x000000ff0a00720c */ /* 0x000fe20003fa6270 */
[----:B------:R-:W-:Y:S01]  /*18f40*/  IMAD R19, R0, R9, R19 ;  /* 0x0000000900137224 */ /* 0x000fe200078e0213 */
[C---:B------:R-:W-:Y:S01]  /*18f50*/  IADD3 R9, R3.reuse, 0x1f, RZ ;  /* 0x0000001f03097810 */ /* 0x040fe20007ffe0ff */
[----:B------:R-:W-:Y:S01]  /*18f60*/  IMAD.MOV.U32 R10, RZ, RZ, R6 ;  /* 0x000000ffff0a7224 */ /* 0x000fe200078e0006 */
[C---:B------:R-:W-:Y:S01]  /*18f70*/  IADD3 R16, R3.reuse, 0x1e, RZ ;  /* 0x0000001e03107810 */ /* 0x040fe20007ffe0ff */
[----:B------:R0:W-:Y:S01]  /*18f80*/  STL [R1+0x1a0], R2 ;  /* 0x0001a00201007387 */ /* 0x0001e20000100800 */
[----:B------:R-:W-:Y:S01]  /*18f90*/  IADD3 R6, R3, 0x1d, RZ ;  /* 0x0000001d03067810 */ /* 0x000fe20007ffe0ff */
[----:B------:R-:W-:-:S02]  /*18fa0*/  IMAD.MOV.U32 R3, RZ, RZ, R20 ;  /* 0x000000ffff037224 */ /* 0x000fc400078e0014 */
[----:B------:R-:W-:Y:S02]  /*18fb0*/  @!P3 IMAD.IADD R12, R12, 0x1, -R0 ;  /* 0x000000010c0cb824 */ /* 0x000fe400078e0a00 */
[----:B------:R-:W-:Y:S02]  /*18fc0*/  @!P4 IMAD.MOV R3, RZ, RZ, -R3 ;  /* 0x000000ffff03c224 */ /* 0x000fe400078e0a03 */
[----:B0-----:R-:W-:Y:S02]  /*18fd0*/  IMAD.MOV.U32 R2, RZ, RZ, R21 ;  /* 0x000000ffff027224 */ /* 0x001fe400078e0015 */
[----:B------:R-:W-:Y:S02]  /*18fe0*/  @!P6 IMAD.MOV R12, RZ, RZ, -R12 ;  /* 0x000000ffff0ce224 */ /* 0x000fe400078e0a0c */
[----:B------:R-:W-:Y:S01]  /*18ff0*/  @!P0 IMAD.MOV R2, RZ, RZ, -R2 ;  /* 0x000000ffff028224 */ /* 0x000fe200078e0a02 */
[----:B------:R-:W-:Y:S04]  /*19000*/  STL [R1+0x19c], R3 ;  /* 0x00019c0301007387 */ /* 0x000fe80000100800 */
[----:B------:R-:W-:Y:S04]  /*19010*/  STL [R1+0x194], R2 ;  /* 0x0001940201007387 */ /* 0x000fe80000100800 */
[----:B------:R0:W-:Y:S04]  /*19020*/  STL [R1+0x31dc], R12 ;  /* 0x0031dc0c01007387 */ /* 0x0001e80000100800 */
[----:B0-----:R-:W2:Y:S01]  /*19030*/  LDL R12, [R1+0x320] ;  /* 0x00032000010c7983 */ /* 0x001ea20000100800 */
[----:B------:R-:W-:-:S02]  /*19040*/  ISETP.GT.U32.AND P3, PT, R0, R19, PT ;  /* 0x000000130000720c */ /* 0x000fc40003f64070 */
[----:B------:R-:W-:Y:S01]  /*19050*/  ISETP.GE.AND P1, PT, R7, RZ, PT ;  /* 0x000000ff0700720c */ /* 0x000fe20003f26270 */
[----:B------:R-:W-:-:S04]  /*19060*/  IMAD.HI.U32 R7, R13, R18, RZ ;  /* 0x000000120d077227 */ /* 0x000fc800078e00ff */
[----:B------:R-:W-:Y:S02]  /*19070*/  IMAD.MOV R7, RZ, RZ, -R7 ;  /* 0x000000ffff077224 */ /* 0x000fe400078e0a07 */
[----:B------:R-:W-:-:S04]  /*19080*/  IMAD.HI.U32 R22, R13, R10, RZ ;  /* 0x0000000a0d167227 */ /* 0x000fc800078e00ff */
[C---:B------:R-:W-:Y:S02]  /*19090*/  IMAD R18, R0.reuse, R7, R18 ;  /* 0x0000000700127224 */ /* 0x040fe400078e0212 */
[----:B------:R-:W-:Y:S01]  /*190a0*/  @!P3 IMAD.IADD R19, R19, 0x1, -R0 ;  /* 0x000000011313b824 */ /* 0x000fe200078e0a00 */
[C---:B------:R-:W-:Y:S01]  /*190b0*/  ISETP.GT.U32.AND P3, PT, R0.reuse, R14, PT ;  /* 0x0000000e0000720c */ /* 0x040fe20003f64070 */
[----:B------:R-:W-:Y:S01]  /*190c0*/  IMAD.MOV R20, RZ, RZ, -R22 ;  /* 0x000000ffff147224 */ /* 0x000fe200078e0a16 */
[----:B------:R-:W-:Y:S02]  /*190d0*/  ISETP.GT.U32.AND P0, PT, R0, R18, PT ;  /* 0x000000120000720c */ /* 0x000fe40003f04070 */
[----:B------:R-:W-:Y:S01]  /*190e0*/  ISETP.GE.AND P6, PT, R8, RZ, PT ;  /* 0x000000ff0800720c */ /* 0x000fe20003fc6270 */
[C---:B------:R-:W-:Y:S01]  /*190f0*/  IMAD R8, R0.reuse, R20, R10 ;  /* 0x0000001400087224 */ /* 0x040fe200078e020a */
[----:B------:R-:W-:Y:S02]  /*19100*/  ISETP.GT.U32.AND P4, PT, R0, R19, PT ;  /* 0x000000130000720c */ /* 0x000fe40003f84070 */
[----:B------:R-:W-:-:S05]  /*19110*/  IABS R17, R16 ;  /* 0x0000001000117213 */ /* 0x000fca0000000000 */
[--C-:B------:R-:W-:Y:S01]  /*19120*/  @!P3 IMAD.IADD R14, R14, 0x1, -R0.reuse ;  /* 0x000000010e0eb824 */ /* 0x100fe200078e0a00 */
[----:B------:R-:W-:Y:S01]  /*19130*/  ISETP.GT.U32.AND P3, PT, R0, R8, PT ;  /* 0x000000080000720c */ /* 0x000fe20003f64070 */
[----:B------:R-:W-:Y:S01]  /*19140*/  @!P0 IMAD.IADD R18, R18, 0x1, -R0 ;  /* 0x0000000112128824 */ /* 0x000fe200078e0a00 */
[----:B------:R-:W-:Y:S01]  /*19150*/  IABS R15, R9 ;  /* 0x00000009000f7213 */ /* 0x000fe20000000000 */
[C---:B------:R-:W-:Y:S01]  /*19160*/  IMAD.HI.U32 R20, R13.reuse, R17, RZ ;  /* 0x000000110d147227 */ /* 0x040fe200078e00ff */
[----:B------:R-:W-:Y:S02]  /*19170*/  IABS R7, R6 ;  /* 0x0000000600077213 */ /* 0x000fe40000000000 */
[----:B------:R-:W-:Y:S01]  /*19180*/  ISETP.GT.U32.AND P0, PT, R0, R18, PT ;  /* 0x000000120000720c */ /* 0x000fe20003f04070 */
[----:B------:R-:W-:-:S04]  /*19190*/  IMAD.HI.U32 R21, R13, R15, RZ ;  /* 0x0000000f0d157227 */ /* 0x000fc800078e00ff */
[----:B------:R-:W-:Y:S01]  /*191a0*/  @!P4 IMAD.IADD R19, R19, 0x1, -R0 ;  /* 0x000000011313c824 */ /* 0x000fe200078e0a00 */
[----:B------:R-:W-:Y:S01]  /*191b0*/  ISETP.GE.AND P4, PT, R9, RZ, PT ;  /* 0x000000ff0900720c */ /* 0x000fe20003f86270 */
[----:B------:R-:W-:Y:S02]  /*191c0*/  IMAD.MOV R20, RZ, RZ, -R20 ;  /* 0x000000ffff147224 */ /* 0x000fe400078e0a14 */
[----:B------:R-:W-:Y:S02]  /*191d0*/  @!P3 IMAD.IADD R8, R8, 0x1, -R0 ;  /* 0x000000010808b824 */ /* 0x000fe400078e0a00 */
[----:B------:R-:W-:-:S04]  /*191e0*/  IMAD.HI.U32 R10, R13, R7, RZ ;  /* 0x000000070d0a7227 */ /* 0x000fc800078e00ff */
[----:B------:R-:W-:Y:S02]  /*191f0*/  IMAD.MOV R21, RZ, RZ, -R21 ;  /* 0x000000ffff157224 */ /* 0x000fe400078e0a15 */
[C---:B------:R-:W-:Y:S02]  /*19200*/  IMAD R17, R0.reuse, R20, R17 ;  /* 0x0000001400117224 */ /* 0x040fe400078e0211 */
[----:B------:R-:W-:Y:S01]  /*19210*/  @!P1 IMAD.MOV R14, RZ, RZ, -R14 ;  /* 0x000000ffff0e9224 */ /* 0x000fe200078e0a0e */
[C---:B------:R-:W-:Y:S01]  /*19220*/  ISETP.GT.U32.AND P1, PT, R0.reuse, R8, PT ;  /* 0x000000080000720c */ /* 0x040fe20003f24070 */
[----:B------:R-:W-:Y:S02]  /*19230*/  IMAD.MOV R10, RZ, RZ, -R10 ;  /* 0x000000ffff0a7224 */ /* 0x000fe400078e0a0a */
[----:B------:R-:W-:Y:S02]  /*19240*/  IMAD R15, R0, R21, R15 ;  /* 0x00000015000f7224 */ /* 0x000fe400078e020f */
[----:B------:R-:W-:Y:S01]  /*19250*/  @!P0 IMAD.IADD R18, R18, 0x1, -R0 ;  /* 0x0000000112128824 */ /* 0x000fe200078e0a00 */
[C---:B------:R-:W-:Y:S01]  /*19260*/  ISETP.GT.U32.AND P0, PT, R0.reuse, R17, PT ;  /* 0x000000110000720c */ /* 0x040fe20003f04070 */
[----:B------:R-:W-:-:S02]  /*19270*/  IMAD R7, R0, R10, R7 ;  /* 0x0000000a00077224 */ /* 0x000fc400078e0207 */
[----:B------:R-:W-:Y:S01]  /*19280*/  IMAD.MOV.U32 R3, RZ, RZ, R19 ;  /* 0x000000ffff037224 */ /* 0x000fe200078e0013 */
[----:B------:R-:W-:Y:S01]  /*19290*/  ISETP.GT.U32.AND P3, PT, R0, R15, PT ;  /* 0x0000000f0000720c */ /* 0x000fe20003f64070 */
[----:B------:R-:W-:Y:S02]  /*192a0*/  IMAD.MOV.U32 R2, RZ, RZ, R18 ;  /* 0x000000ffff027224 */ /* 0x000fe400078e0012 */
[----:B------:R-:W-:Y:S02]  /*192b0*/  @!P2 IMAD.MOV R3, RZ, RZ, -R3 ;  /* 0x000000ffff03a224 */ /* 0x000fe400078e0a03 */
[----:B------:R-:W-:Y:S01]  /*192c0*/  @!P5 IMAD.MOV R2, RZ, RZ, -R2 ;  /* 0x000000ffff02d224 */ /* 0x000fe200078e0a02 */
[----:B------:R-:W-:Y:S01]  /*192d0*/  ISETP.GE.AND P2, PT, R16, RZ, PT ;  /* 0x000000ff1000720c */ /* 0x000fe20003f46270 */
[--C-:B------:R-:W-:Y:S01]  /*192e0*/  @!P1 IMAD.IADD R8, R8, 0x1, -R0.reuse ;  /* 0x0000000108089824 */ /* 0x100fe200078e0a00 */
[----:B------:R-:W-:Y:S01]  /*192f0*/  STL [R1+0x31e0], R14 ;  /* 0x0031e00e01007387 */ /* 0x000fe20000100800 */
[----:B------:R-:W-:Y:S01]  /*19300*/  ISETP.GE.AND P1, PT, R6, RZ, PT ;  /* 0x000000ff0600720c */ /* 0x000fe20003f26270 */
[----:B------:R-:W-:-:S02]  /*19310*/  @!P0 IMAD.IADD R17, R17, 0x1, -R0 ;  /* 0x0000000111118824 */ /* 0x000fc400078e0a00 */
[----:B------:R-:W-:Y:S04]  /*19320*/  STL [R1+0x124], R3 ;  /* 0x0001240301007387 */ /* 0x000fe80000100800 */
[----:B------:R0:W-:Y:S01]  /*19330*/  STL [R1+0x12c], R2 ;  /* 0x00012c0201007387 */ /* 0x0001e20000100800 */
[----:B------:R-:W-:Y:S02]  /*19340*/  @!P3 IMAD.IADD R15, R15, 0x1, -R0 ;  /* 0x000000010f0fb824 */ /* 0x000fe400078e0a00 */
[----:B0-----:R-:W-:-:S04]  /*19350*/  IMAD.MOV.U32 R2, RZ, RZ, R8 ;  /* 0x000000ffff027224 */ /* 0x001fc800078e0008 */
[----:B------:R-:W-:Y:S01]  /*19360*/  @!P6 IMAD.MOV R2, RZ, RZ, -R2 ;  /* 0x000000ffff02e224 */ /* 0x000fe200078e0a02 */
[C---:B------:R-:W-:Y:S02]  /*19370*/  ISETP.GT.U32.AND P6, PT, R0.reuse, R17, PT ;  /* 0x000000110000720c */ /* 0x040fe40003fc4070 */
[C---:B------:R-:W-:Y:S02]  /*19380*/  ISETP.GT.U32.AND P5, PT, R0.reuse, R7, PT ;  /* 0x000000070000720c */ /* 0x040fe40003fa4070 */
[----:B------:R-:W-:-:S09]  /*19390*/  ISETP.GT.U32.AND P0, PT, R0, R15, PT ;  /* 0x0000000f0000720c */ /* 0x000fd20003f04070 */
[--C-:B------:R-:W-:Y:S02]  /*193a0*/  @!P6 IMAD.IADD R17, R17, 0x1, -R0.reuse ;  /* 0x000000011111e824 */ /* 0x100fe400078e0a00 */
[--C-:B------:R-:W-:Y:S02]  /*193b0*/  @!P5 IMAD.IADD R7, R7, 0x1, -R0.reuse ;  /* 0x000000010707d824 */ /* 0x100fe400078e0a00 */
[----:B------:R-:W-:-:S03]  /*193c0*/  @!P0 IMAD.IADD R15, R15, 0x1, -R0 ;  /* 0x000000010f0f8824 */ /* 0x000fc600078e0a00 */
[----:B------:R-:W-:Y:S01]  /*193d0*/  ISETP.GT.U32.AND P5, PT, R0, R7, PT ;  /* 0x000000070000720c */ /* 0x000fe20003fa4070 */
[----:B------:R0:W-:Y:S01]  /*193e0*/  STL [R1+0x13c], R2 ;  /* 0x00013c0201007387 */ /* 0x0001e20000100800 */
[----:B------:R-:W-:Y:S02]  /*193f0*/  @!P4 IMAD.MOV R15, RZ, RZ, -R15 ;  /* 0x000000ffff0fc224 */ /* 0x000fe400078e0a0f */
[----:B0-----:R-:W-:-:S09]  /*19400*/  IMAD.MOV.U32 R2, RZ, RZ, R17 ;  /* 0x000000ffff027224 */ /* 0x001fd200078e0011 */
[----:B------:R-:W-:Y:S02]  /*19410*/  @!P5 IMAD.IADD R7, R7, 0x1, -R0 ;  /* 0x000000010707d824 */ /* 0x000fe400078e0a00 */
[----:B------:R-:W-:Y:S01]  /*19420*/  @!P2 IMAD.MOV R2, RZ, RZ, -R2 ;  /* 0x000000ffff02a224 */ /* 0x000fe200078e0a02 */
[----:B------:R-:W-:Y:S04]  /*19430*/  STL [R1+0x31d0], R15 ;  /* 0x0031d00f01007387 */ /* 0x000fe80000100800 */
[----:B------:R0:W-:Y:S02]  /*19440*/  STL [R1+0xd4], R2 ;  /* 0x0000d40201007387 */ /* 0x0001e40000100800 */
[----:B0-----:R-:W-:-:S04]  /*19450*/  IMAD.MOV.U32 R2, RZ, RZ, R7 ;  /* 0x000000ffff027224 */ /* 0x001fc800078e0007 */
[----:B------:R-:W-:-:S05]  /*19460*/  @!P1 IMAD.MOV R2, RZ, RZ, -R2 ;  /* 0x000000ffff029224 */ /* 0x000fca00078e0a02 */
[----:B------:R0:W-:Y:S01]  /*19470*/  STL [R1+0xf0], R2 ;  /* 0x0000f00201007387 */ /* 0x0001e20000100800 */
[----:B--2---:R-:W-:-:S04]  /*19480*/  IADD3 R9, R12, 0x1c, RZ ;  /* 0x0000001c0c097810 */ /* 0x004fc80007ffe0ff */
[----:B------:R-:W-:-:S05]  /*19490*/  IABS R20, R9 ;  /* 0x0000000900147213 */ /* 0x000fca0000000000 */
[----:B------:R-:W-:Y:S01]  /*194a0*/  IMAD.MOV.U32 R10, RZ, RZ, R20 ;  /* 0x000000ffff0a7224 */ /* 0x000fe200078e0014 */
[----:B------:R-:W-:-:S03]  /*194b0*/  IADD3 R18, R12, 0x1b, RZ ;  /* 0x0000001b0c127810 */ /* 0x000fc60007ffe0ff */
[----:B------:R-:W-:Y:S01]  /*194c0*/  IMAD.HI.U32 R19, R13, R10, RZ ;  /* 0x0000000a0d137227 */ /* 0x000fe200078e00ff */
[----:B------:R-:W-:-:S03]  /*194d0*/  IABS R16, R18 ;  /* 0x0000001200107213 */ /* 0x000fc60000000000 */
[----:B------:R-:W-:-:S04]  /*194e0*/  IMAD.MOV R19, RZ, RZ, -R19 ;  /* 0x000000ffff137224 */ /* 0x000fc800078e0a13 */
[----:B------:R-:W-:Y:S02]  /*194f0*/  IMAD R6, R0, R19, R10 ;  /* 0x0000001300067224 */ /* 0x000fe400078e020a */
[----:B------:R-:W-:-:S04]  /*19500*/  IMAD.MOV.U32 R10, RZ, RZ, R16 ;  /* 0x000000ffff0a7224 */ /* 0x000fc800078e0010 */
[----:B------:R-:W-:-:S04]  /*19510*/  IMAD.HI.U32 R19, R13, R10, RZ ;  /* 0x0000000a0d137227 */ /* 0x000fc800078e00ff */
[----:B------:R-:W-:-:S04]  /*19520*/  IMAD.MOV R19, RZ, RZ, -R19 ;  /* 0x000000ffff137224 */ /* 0x000fc800078e0a13 */
[C---:B------:R-:W-:Y:S01]  /*19530*/  IMAD R10, R0.reuse, R19, R10 ;  /* 0x00000013000a7224 */ /* 0x040fe200078e020a */
[----:B------:R-:W-:-:S04]  /*19540*/  ISETP.GT.U32.AND P0, PT, R0, R6, PT ;  /* 0x000000060000720c */ /* 0x000fc80003f04070 */
[----:B------:R-:W-:Y:S02]  /*19550*/  ISETP.GT.U32.AND P6, PT, R0, R10, PT ;  /* 0x0000000a0000720c */ /* 0x000fe40003fc4070 */
[----:B------:R-:W-:Y:S02]  /*19560*/  ISETP.GE.AND P3, PT, R9, RZ, PT ;  /* 0x000000ff0900720c */ /* 0x000fe40003f66270 */
[C---:B------:R-:W-:Y:S02]  /*19570*/  IADD3 R9, R12.reuse, 0x1a, RZ ;  /* 0x0000001a0c097810 */ /* 0x040fe40007ffe0ff */
[C---:B------:R-:W-:Y:S02]  /*19580*/  IADD3 R8, R12.reuse, 0x18, RZ ;  /* 0x000000180c087810 */ /* 0x040fe40007ffe0ff */
[----:B------:R-:W-:Y:S02]  /*19590*/  IADD3 R16, R12, 0x19, RZ ;  /* 0x000000190c107810 */ /* 0x000fe40007ffe0ff */
[----:B------:R-:W-:-:S02]  /*195a0*/  IABS R20, R9 ;  /* 0x0000000900147213 */ /* 0x000fc40000000000 */
[----:B------:R-:W-:Y:S01]  /*195b0*/  IABS R22, R8 ;  /* 0x0000000800167213 */ /* 0x000fe20000000000 */
[--C-:B------:R-:W-:Y:S01]  /*195c0*/  @!P6 IMAD.IADD R10, R10, 0x1, -R0.reuse ;  /* 0x000000010a0ae824 */ /* 0x100fe200078e0a00 */
[----:B------:R-:W-:Y:S01]  /*195d0*/  IABS R21, R16 ;  /* 0x0000001000157213 */ /* 0x000fe20000000000 */
[----:B------:R-:W-:Y:S01]  /*195e0*/  @!P0 IMAD.IADD R6, R6, 0x1, -R0 ;  /* 0x0000000106068824 */ /* 0x000fe200078e0a00 */
[----:B------:R-:W-:Y:S01]  /*195f0*/  ISETP.GE.AND P0, PT, R9, RZ, PT ;  /* 0x000000ff0900720c */ /* 0x000fe20003f06270 */
[----:B------:R-:W-:Y:S01]  /*19600*/  IMAD.HI.U32 R19, R13, R20, RZ ;  /* 0x000000140d137227 */ /* 0x000fe200078e00ff */
[----:B------:R-:W-:-:S03]  /*19610*/  ISETP.GT.U32.AND P6, PT, R0, R10, PT ;  /* 0x0000000a0000720c */ /* 0x000fc60003fc4070 */
[----:B------:R-:W-:Y:S01]  /*19620*/  IMAD.HI.U32 R9, R13, R22, RZ ;  /* 0x000000160d097227 */ /* 0x000fe200078e00ff */
[----:B------:R-:W-:-:S03]  /*19630*/  ISETP.GE.AND P5, PT, R18, RZ, PT ;  /* 0x000000ff1200720c */ /* 0x000fc60003fa6270 */
[----:B------:R-:W-:Y:S02]  /*19640*/  IMAD.MOV R19, RZ, RZ, -R19 ;  /* 0x000000ffff137224 */ /* 0x000fe400078e0a13 */
[----:B------:R-:W-:-:S04]  /*19650*/  IMAD.HI.U32 R18, R13, R21, RZ ;  /* 0x000000150d127227 */ /* 0x000fc800078e00ff */
[----:B------:R-:W-:Y:S02]  /*19660*/  IMAD.MOV R9, RZ, RZ, -R9 ;  /* 0x000000ffff097224 */ /* 0x000fe400078e0a09 */
[C---:B------:R-:W-:Y:S02]  /*19670*/  IMAD R20, R0.reuse, R19, R20 ;  /* 0x0000001300147224 */ /* 0x040fe400078e0214 */
[----:B------:R-:W-:Y:S02]  /*19680*/  IMAD.MOV R18, RZ, RZ, -R18 ;  /* 0x000000ffff127224 */ /* 0x000fe400078e0a12 */
[C---:B------:R-:W-:Y:S01]  /*19690*/  IMAD R22, R0.reuse, R9, R22 ;  /* 0x0000000900167224 */ /* 0x040fe200078e0216 */
[C---:B------:R-:W-:Y:S01]  /*196a0*/  ISETP.GT.U32.AND P4, PT, R0.reuse, R6, PT ;  /* 0x000000060000720c */ /* 0x040fe20003f84070 */
[C---:B------:R-:W-:Y:S01]  /*196b0*/  IMAD R21, R0.reuse, R18, R21 ;  /* 0x0000001200157224 */ /* 0x040fe200078e0215 */
[----:B------:R-:W-:Y:S01]  /*196c0*/  ISETP.GT.U32.AND P2, PT, R0, R20, PT ;  /* 0x000000140000720c */ /* 0x000fe20003f44070 */
[----:B------:R-:W-:Y:S01]  /*196d0*/  @!P6 IMAD.IADD R10, R10, 0x1, -R0 ;  /* 0x000000010a0ae824 */ /* 0x000fe200078e0a00 */
[----:B------:R-:W-:-:S02]  /*196e0*/  ISETP.GT.U32.AND P6, PT, R0, R22, PT ;  /* 0x000000160000720c */ /* 0x000fc40003fc4070 */
[----:B------:R-:W-:Y:S02]  /*196f0*/  ISETP.GT.U32.AND P1, PT, R0, R21, PT ;  /* 0x000000150000720c */ /* 0x000fe40003f24070 */
[C---:B------:R-:W-:Y:S02]  /*19700*/  IADD3 R9, R12.reuse, 0x17, RZ ;  /* 0x000000170c097810 */ /* 0x040fe40007ffe0ff */
[----:B------:R-:W-:Y:S02]  /*19710*/  IADD3 R7, R12, 0x16, RZ ;  /* 0x000000160c077810 */ /* 0x000fe40007ffe0ff */
[----:B------:R-:W-:Y:S01]  /*19720*/  IABS R17, R9 ;  /* 0x0000000900117213 */ /* 0x000fe20000000000 */
[--C-:B------:R-:W-:Y:S01]  /*19730*/  @!P4 IMAD.IADD R6, R6, 0x1, -R0.reuse ;  /* 0x000000010606c824 */ /* 0x100fe200078e0a00 */
[----:B------:R-:W-:Y:S01]  /*19740*/  ISETP.GE.AND P4, PT, R16, RZ, PT ;  /* 0x000000ff1000720c */ /* 0x000fe20003f86270 */
[--C-:B------:R-:W-:Y:S01]  /*19750*/  @!P2 IMAD.IADD R20, R20, 0x1, -R0.reuse ;  /* 0x000000011414a824 */ /* 0x100fe200078e0a00 */
[----:B------:R-:W-:Y:S01]  /*19760*/  IABS R16, R7 ;  /* 0x0000000700107213 */ /* 0x000fe20000000000 */
[--C-:B------:R-:W-:Y:S01]  /*19770*/  @!P6 IMAD.IADD R22, R22, 0x1, -R0.reuse ;  /* 0x000000011616e824 */ /* 0x100fe200078e0a00 */
[----:B------:R-:W-:Y:S01]  /*19780*/  ISETP.GE.AND P2, PT, R8, RZ, PT ;  /* 0x000000ff0800720c */ /* 0x000fe20003f46270 */
[----:B------:R-:W-:Y:S01]  /*19790*/  @!P1 IMAD.IADD R21, R21, 0x1, -R0 ;  /* 0x0000000115159824 */ /* 0x000fe200078e0a00 */
[C---:B------:R-:W-:Y:S01]  /*197a0*/  ISETP.GT.U32.AND P1, PT, R0.reuse, R20, PT ;  /* 0x000000140000720c */ /* 0x040fe20003f24070 */
[----:B------:R-:W-:Y:S01]  /*197b0*/  IMAD.HI.U32 R18, R13, R17, RZ ;  /* 0x000000110d127227 */ /* 0x000fe200078e00ff */
[----:B------:R-:W-:-:S03]  /*197c0*/  ISETP.GT.U32.AND P6, PT, R0, R22, PT ;  /* 0x000000160000720c */ /* 0x000fc60003fc4070 */
[----:B------:R-:W-:Y:S02]  /*197d0*/  IMAD.MOV.U32 R4, RZ, RZ, R6 ;  /* 0x000000ffff047224 */ /* 0x000fe400078e0006 */
[----:B------:R-:W-:Y:S01]  /*197e0*/  IMAD.HI.U32 R8, R13, R16, RZ ;  /* 0x000000100d087227 */ /* 0x000fe200078e00ff */
[----:B------:R-:W-:-:S03]  /*197f0*/  IADD3 R6, R12, 0x15, RZ ;  /* 0x000000150c067810 */ /* 0x000fc60007ffe0ff */
[----:B------:R-:W-:Y:S02]  /*19800*/  IMAD.MOV R18, RZ, RZ, -R18 ;  /* 0x000000ffff127224 */ /* 0x000fe400078e0a12 */
[----:B------:R-:W-:Y:S01]  /*19810*/  @!P3 IMAD.MOV R4, RZ, RZ, -R4 ;  /* 0x000000ffff04b224 */ /* 0x000fe200078e0a04 */
[C---:B------:R-:W-:Y:S01]  /*19820*/  ISETP.GT.U32.AND P3, PT, R0.reuse, R21, PT ;  /* 0x000000150000720c */ /* 0x040fe20003f64070 */
[----:B------:R-:W-:Y:S02]  /*19830*/  IMAD.MOV R8, RZ, RZ, -R8 ;  /* 0x000000ffff087224 */ /* 0x000fe400078e0a08 */
[C---:B------:R-:W-:Y:S02]  /*19840*/  IMAD R17, R0.reuse, R18, R17 ;  /* 0x0000001200117224 */ /* 0x040fe400078e0211 */
[----:B------:R-:W-:Y:S01]  /*19850*/  IMAD.MOV.U32 R5, RZ, RZ, R10 ;  /* 0x000000ffff057224 */ /* 0x000fe200078e000a */
[----:B------:R-:W-:Y:S01]  /*19860*/  IABS R10, R6 ;  /* 0x00000006000a7213 */ /* 0x000fe20000000000 */
[----:B------:R-:W-:-:S02]  /*19870*/  IMAD R16, R0, R8, R16 ;  /* 0x0000000800107224 */ /* 0x000fc400078e0210 */
[----:B------:R-:W-:Y:S01]  /*19880*/  @!P5 IMAD.MOV R5, RZ, RZ, -R5 ;  /* 0x000000ffff05d224 */ /* 0x000fe200078e0a05 */
[----:B------:R-:W-:Y:S01]  /*19890*/  ISETP.GT.U32.AND P5, PT, R0, R17, PT ;  /* 0x000000110000720c */ /* 0x000fe20003fa4070 */
[--C-:B------:R-:W-:Y:S01]  /*198a0*/  @!P1 IMAD.IADD R20, R20, 0x1, -R0.reuse ;  /* 0x0000000114149824 */ /* 0x100fe200078e0a00 */
[----:B------:R-:W-:Y:S01]  /*198b0*/  ISETP.GE.AND P1, PT, R9, RZ, PT ;  /* 0x000000ff0900720c */ /* 0x000fe20003f26270 */
[----:B------:R-:W-:Y:S01]  /*198c0*/  @!P6 IMAD.IADD R22, R22, 0x1, -R0 ;  /* 0x000000011616e824 */ /* 0x000fe200078e0a00 */
[----:B------:R-:W-:Y:S01]  /*198d0*/  ISETP.GT.U32.AND P6, PT, R0, R16, PT ;  /* 0x000000100000720c */ /* 0x000fe20003fc4070 */
[----:B------:R-:W-:-:S04]  /*198e0*/  IMAD.HI.U32 R9, R13, R10, RZ ;  /* 0x0000000a0d097227 */ /* 0x000fc800078e00ff */
[----:B------:R-:W-:Y:S02]  /*198f0*/  @!P3 IMAD.IADD R21, R21, 0x1, -R0 ;  /* 0x000000011515b824 */ /* 0x000fe400078e0a00 */
[----:B------:R-:W-:Y:S02]  /*19900*/  IMAD.MOV R9, RZ, RZ, -R9 ;  /* 0x000000ffff097224 */ /* 0x000fe400078e0a09 */
[----:B------:R-:W-:Y:S02]  /*19910*/  IMAD.MOV.U32 R3, RZ, RZ, R21 ;  /* 0x000000ffff037224 */ /* 0x000fe400078e0015 */
[----:B------:R-:W-:Y:S02]  /*19920*/  IMAD R10, R0, R9, R10 ;  /* 0x00000009000a7224 */ /* 0x000fe400078e020a */
[----:B------:R-:W-:Y:S02]  /*19930*/  @!P5 IMAD.IADD R17, R17, 0x1, -R0 ;  /* 0x000000011111d824 */ /* 0x000fe400078e0a00 */
[----:B0-----:R-:W-:Y:S01]  /*19940*/  IMAD.MOV.U32 R2, RZ, RZ, R20 ;  /* 0x000000ffff027224 */ /* 0x001fe200078e0014 */
[----:B------:R-:W-:Y:S01]  /*19950*/  ISETP.GE.AND P3, PT, R7, RZ, PT ;  /* 0x000000ff0700720c */ /* 0x000fe20003f66270 */
[----:B------:R-:W-:Y:S01]  /*19960*/  @!P6 IMAD.IADD R16, R16, 0x1, -R0 ;  /* 0x000000011010e824 */ /* 0x000fe200078e0a00 */
[----:B------:R-:W-:Y:S01]  /*19970*/  IADD3 R19, R12, 0x14, RZ ;  /* 0x000000140c137810 */ /* 0x000fe20007ffe0ff */
[----:B------:R-:W-:Y:S01]  /*19980*/  @!P4 IMAD.MOV R3, RZ, RZ, -R3 ;  /* 0x000000ffff03c224 */ /* 0x000fe200078e0a03 */
[----:B------:R-:W-:Y:S01]  /*19990*/  ISETP.GT.U32.AND P4, PT, R0, R10, PT ;  /* 0x0000000a0000720c */ /* 0x000fe20003f84070 */
[----:B------:R-:W-:Y:S01]  /*199a0*/  @!P0 IMAD.MOV R2, RZ, RZ, -R2 ;  /* 0x000000ffff028224 */ /* 0x000fe200078e0a02 */
[----:B------:R-:W-:-:S02]  /*199b0*/  IADD3 R7, R12, 0x13, RZ ;  /* 0x000000130c077810 */ /* 0x000fc40007ffe0ff */
[C---:B------:R-:W-:Y:S01]  /*199c0*/  ISETP.GT.U32.AND P0, PT, R0.reuse, R17, PT ;  /* 0x000000110000720c */ /* 0x040fe20003f04070 */
[----:B------:R-:W-:Y:S01]  /*199d0*/  STL [R1+0x31c8], R4 ;  /* 0x0031c80401007387 */ /* 0x000fe20000100800 */
[----:B------:R-:W-:Y:S02]  /*199e0*/  IABS R8, R19 ;  /* 0x0000001300087213 */ /* 0x000fe40000000000 */
[----:B------:R-:W-:Y:S01]  /*199f0*/  ISETP.GT.U32.AND P6, PT, R0, R16, PT ;  /* 0x000000100000720c */ /* 0x000fe20003fc4070 */
[----:B------:R-:W-:Y:S01]  /*19a00*/  STL [R1+0x31cc], R5 ;  /* 0x0031cc0501007387 */ /* 0x000fe20000100800 */
[----:B------:R-:W-:Y:S01]  /*19a10*/  IABS R18, R7 ;  /* 0x0000000700127213 */ /* 0x000fe20000000000 */
[C---:B------:R-:W-:Y:S02]  /*19a20*/  IMAD.HI.U32 R20, R13.reuse, R8, RZ ;  /* 0x000000080d147227 */ /* 0x040fe400078e00ff */
[----:B------:R0:W-:Y:S01]  /*19a30*/  STL [R1+0xcc], R2 ;  /* 0x0000cc0201007387 */ /* 0x0001e20000100800 */
[----:B------:R-:W-:Y:S01]  /*19a40*/  ISETP.GE.AND P5, PT, R6, RZ, PT ;  /* 0x000000ff0600720c */ /* 0x000fe20003fa6270 */
[----:B------:R-:W-:Y:S01]  /*19a50*/  IMAD.HI.U32 R21, R13, R18, RZ ;  /* 0x000000120d157227 */ /* 0x000fe200078e00ff */
[----:B------:R-:W-:-:S03]  /*19a60*/  IADD3 R6, R12, 0x12, RZ ;  /* 0x000000120c067810 */ /* 0x000fc60007ffe0ff */
[----:B0-----:R-:W-:Y:S01]  /*19a70*/  IMAD.MOV.U32 R2, RZ, RZ, R22 ;  /* 0x000000ffff027224 */ /* 0x001fe200078e0016 */
[----:B------:R-:W-:Y:S01]  /*19a80*/  IABS R9, R6 ;  /* 0x0000000600097213 */ /* 0x000fe20000000000 */
[----:B------:R-:W-:Y:S02]  /*19a90*/  IMAD.MOV R20, RZ, RZ, -R20 ;  /* 0x000000ffff147224 */ /* 0x000fe400078e0a14 */
[----:B------:R-:W-:Y:S01]  /*19aa0*/  @!P2 IMAD.MOV R2, RZ, RZ, -R2 ;  /* 0x000000ffff02a224 */ /* 0x000fe200078e0a02 */
[----:B------:R-:W-:Y:S01]  /*19ab0*/  ISETP.GE.AND P2, PT, R19, RZ, PT ;  /* 0x000000ff1300720c */ /* 0x000fe20003f46270 */
[--C-:B------:R-:W-:Y:S02]  /*19ac0*/  @!P4 IMAD.IADD R10, R10, 0x1, -R0.reuse ;  /* 0x000000010a0ac824 */ /* 0x100fe400078e0a00 */
[----:B------:R-:W-:Y:S02]  /*19ad0*/  IMAD.MOV R19, RZ, RZ, -R21 ;  /* 0x000000ffff137224 */ /* 0x000fe400078e0a15 */
[----:B------:R-:W-:Y:S01]  /*19ae0*/  @!P0 IMAD.IADD R17, R17, 0x1, -R0 ;  /* 0x0000000111118824 */ /* 0x000fe200078e0a00 */
[----:B------:R-:W-:Y:S01]  /*19af0*/  ISETP.GE.AND P0, PT, R7, RZ, PT ;  /* 0x000000ff0700720c */ /* 0x000fe20003f06270 */
[C---:B------:R-:W-:Y:S01]  /*19b00*/  IMAD R8, R0.reuse, R20, R8 ;  /* 0x0000001400087224 */ /* 0x040fe200078e0208 */
[----:B------:R-:W-:Y:S01]  /*19b10*/  ISETP.GT.U32.AND P4, PT, R0, R10, PT ;  /* 0x0000000a0000720c */ /* 0x000fe20003f84070 */
[----:B------:R-:W-:-:S02]  /*19b20*/  @!P6 IMAD.IADD R16, R16, 0x1, -R0 ;  /* 0x000000011010e824 */ /* 0x000fc400078e0a00 */
[C---:B------:R-:W-:Y:S02]  /*19b30*/  IMAD R7, R0.reuse, R19, R18 ;  /* 0x0000001300077224 */ /* 0x040fe400078e0212 */
[----:B------:R-:W-:Y:S01]  /*19b40*/  IMAD.HI.U32 R18, R13, R9, RZ ;  /* 0x000000090d127227 */ /* 0x000fe200078e00ff */
[----:B------:R-:W-:-:S03]  /*19b50*/  ISETP.GT.U32.AND P6, PT, R0, R8, PT ;  /* 0x000000080000720c */ /* 0x000fc60003fc4070 */
[----:B------:R-:W-:Y:S02]  /*19b60*/  IMAD.MOV.U32 R5, RZ, RZ, R17 ;  /* 0x000000ffff057224 */ /* 0x000fe400078e0011 */
[----:B------:R-:W-:Y:S02]  /*19b70*/  IMAD.MOV.U32 R4, RZ, RZ, R16 ;  /* 0x000000ffff047224 */ /* 0x000fe400078e0010 */
[----:B------:R-:W-:Y:S02]  /*19b80*/  IMAD.MOV R18, RZ, RZ, -R18 ;  /* 0x000000ffff127224 */ /* 0x000fe400078e0a12 */
[----:B------:R-:W-:Y:S01]  /*19b90*/  @!P1 IMAD.MOV R5, RZ, RZ, -R5 ;  /* 0x000000ffff059224 */ /* 0x000fe200078e0a05 */
[----:B------:R-:W-:Y:S01]  /*19ba0*/  ISETP.GE.AND P1, PT, R6, RZ, PT ;  /* 0x000000ff0600720c */ /* 0x000fe20003f26270 */
[----:B------:R-:W-:Y:S01]  /*19bb0*/  @!P3 IMAD.MOV R4, RZ, RZ, -R4 ;  /* 0x000000ffff04b224 */ /* 0x000fe200078e0a04 */
[C---:B------:R-:W-:Y:S01]  /*19bc0*/  ISETP.GT.U32.AND P3, PT, R0.reuse, R7, PT ;  /* 0x000000070000720c */ /* 0x040fe20003f64070 */
[----:B------:R-:W-:-:S02]  /*19bd0*/  IMAD R6, R0, R18, R9 ;  /* 0x0000001200067224 */ /* 0x000fc400078e0209 */
[----:B------:R-:W-:-:S03]  /*19be0*/  @!P4 IMAD.IADD R10, R10, 0x1, -R0 ;  /* 0x000000010a0ac824 */ /* 0x000fc600078e0a00 */
[----:B------:R-:W-:Y:S01]  /*19bf0*/  ISETP.GT.U32.AND P4, PT, R0, R6, PT ;  /* 0x000000060000720c */ /* 0x000fe20003f84070 */
[----:B------:R-:W-:Y:S01]  /*19c00*/  @!P6 IMAD.IADD R8, R8, 0x1, -R0 ;  /* 0x000000010808e824 */ /* 0x000fe200078e0a00 */
[----:B------:R-:W-:-:S04]  /*19c10*/  IADD3 R9, R12, 0x11, RZ ;  /* 0x000000110c097810 */ /* 0x000fc80007ffe0ff */
[----:B------:R-:W-:Y:S01]  /*19c20*/  ISETP.GT.U32.AND P6, PT, R0, R8, PT ;  /* 0x000000080000720c */ /* 0x000fe20003fc4070 */
[----:B------:R-:W-:Y:S01]  /*19c30*/  @!P3 IMAD.IADD R7, R7, 0x1, -R0 ;  /* 0x000000010707b824 */ /* 0x000fe200078e0a00 */
[----:B------:R-:W-:-:S04]  /*19c40*/  IABS R19, R9 ;  /* 0x0000000900137213 */ /* 0x000fc80000000000 */
[----:B------:R-:W-:Y:S01]  /*19c50*/  ISETP.GT.U32.AND P3, PT, R0, R7, PT ;  /* 0x000000070000720c */ /* 0x000fe20003f64070 */
[--C-:B------:R-:W-:Y:S01]  /*19c60*/  @!P4 IMAD.IADD R6, R6, 0x1, -R0.reuse ;  /* 0x000000010606c824 */ /* 0x100fe200078e0a00 */
[----:B------:R-:W-:Y:S01]  /*19c70*/  IADD3 R20, R12, 0x10, RZ ;  /* 0x000000100c147810 */ /* 0x000fe20007ffe0ff */
[----:B------:R-:W-:Y:S01]  /*19c80*/  STL [R1+0x31d4], R3 ;  /* 0x0031d40301007387 */ /* 0x000fe20000100800 */
[----:B------:R-:W-:Y:S02]  /*19c90*/  IMAD.HI.U32 R21, R13, R19, RZ ;  /* 0x000000130d157227 */ /* 0x000fe400078e00ff */
[----:B------:R-:W-:Y:S01]  /*19ca0*/  ISETP.GT.U32.AND P4, PT, R0, R6, PT ;  /* 0x000000060000720c */ /* 0x000fe20003f84070 */
[----:B------:R0:W-:Y:S01]  /*19cb0*/  STL [R1+0x31d8], R2 ;  /* 0x0031d80201007387 */ /* 0x0001e20000100800 */
[----:B------:R-:W-:Y:S01]  /*19cc0*/  @!P6 IMAD.IADD R8, R8, 0x1, -R0 ;  /* 0x000000010808e824 */ /* 0x000fe200078e0a00 */
[----:B------:R-:W-:Y:S02]  /*19cd0*/  IADD3 R16, R12, 0xf, RZ ;  /* 0x0000000f0c107810 */ /* 0x000fe40007ffe0ff */
[----:B------:R-:W-:-:S02]  /*19ce0*/  IABS R17, R20 ;  /* 0x0000001400117213 */ /* 0x000fc40000000000 */
[----:B------:R-:W-:Y:S01]  /*19cf0*/  ISETP.GE.AND P6, PT, R20, RZ, PT ;  /* 0x000000ff1400720c */ /* 0x000fe20003fc6270 */
[----:B------:R-:W-:Y:S02]  /*19d00*/  IMAD.MOV R20, RZ, RZ, -R21 ;  /* 0x000000ffff147224 */ /* 0x000fe400078e0a15 */
[----:B0-----:R-:W-:Y:S01]  /*19d10*/  IMAD.MOV.U32 R2, RZ, RZ, R10 ;  /* 0x000000ffff027224 */ /* 0x001fe200078e000a */
[----:B------:R-:W-:Y:S01]  /*19d20*/  IABS R18, R16 ;  /* 0x0000001000127213 */ /* 0x000fe20000000000 */
[----:B------:R-:W-:Y:S01]  /*19d30*/  @!P3 IMAD.IADD R7, R7, 0x1, -R0 ;  /* 0x000000010707b824 */ /* 0x000fe200078e0a00 */
[----:B------:R-:W-:Y:S01]  /*19d40*/  ISETP.GE.AND P3, PT, R16, RZ, PT ;  /* 0x000000ff1000720c */ /* 0x000fe20003f66270 */
[----:B------:R-:W-:Y:S01]  /*19d50*/  @!P5 IMAD.MOV R2, RZ, RZ, -R2 ;  /* 0x000000ffff02d224 */ /* 0x000fe200078e0a02 */
[----:B------:R0:W-:Y:S01]  /*19d60*/  STL [R1+0x84], R5 ;  /* 0x0000840501007387 */ /* 0x0001e20000100800 */
[----:B------:R-:W-:-:S03]  /*19d70*/  IMAD R16, R0, R20, R19 ;  /* 0x0000001400107224 */ /* 0x000fc600078e0213 */
[----:B------:R-:W-:Y:S01]  /*19d80*/  STL [R1+0x9c], R4 ;  /* 0x00009c0401007387 */ /* 0x000fe20000100800 */
[----:B------:R-:W-:Y:S01]  /*19d90*/  @!P4 IMAD.IADD R6, R6, 0x1, -R0 ;  /* 0x000000010606c824 */ /* 0x000fe200078e0a00 */
[----:B------:R-:W-:Y:S02]  /*19da0*/  ISETP.GT.U32.AND P4, PT, R0, R16, PT ;  /* 0x000000100000720c */ /* 0x000fe40003f84070 */
[----:B------:R1:W-:Y:S01]  /*19db0*/  STL [R1+0x8c], R2 ;  /* 0x00008c0201007387 */ /* 0x0003e20000100800 */
[----:B0-----:R-:W-:Y:S02]  /*19dc0*/  IMAD.MOV.U32 R5, RZ, RZ, R8 ;  /* 0x000000ffff057224 */ /* 0x001fe400078e0008 */
[----:B------:R-:W-:-:S04]  /*19dd0*/  IMAD.HI.U32 R10, R13, R17, RZ ;  /* 0x000000110d0a7227 */ /* 0x000fc800078e00ff */
[----:B-1----:R-:W-:Y:S02]  /*19de0*/  IMAD.MOV.U32 R2, RZ, RZ, R7 ;  /* 0x000000ffff027224 */ /* 0x002fe400078e0007 */
[----:B------:R-:W-:Y:S02]  /*19df0*/  @!P2 IMAD.MOV R5, RZ, RZ, -R5 ;  /* 0x000000ffff05a224 */ /* 0x000fe400078e0a05 */
[----:B------:R-:W-:Y:S02]  /*19e00*/  @!P0 IMAD.MOV R2, RZ, RZ, -R2 ;  /* 0x000000ffff028224 */ /* 0x000fe400078e0a02 */
[----:B------:R-:W-:Y:S01]  /*19e10*/  IMAD.MOV R10, RZ, RZ, -R10 ;  /* 0x000000ffff0a7224 */ /* 0x000fe200078e0a0a */
[----:B------:R-:W-:Y:S03]  /*19e20*/  STL [R1+0x4c], R5 ;  /* 0x00004c0501007387 */ /* 0x000fe60000100800 */
[----:B------:R-:W-:Y:S01]  /*19e30*/  IMAD R17, R0, R10, R17 ;  /* 0x0000000a00117224 */ /* 0x000fe200078e0211 */
[----:B------:R0:W-:Y:S01]  /*19e40*/  STL [R1+0x50], R2 ;  /* 0x0000500201007387 */ /* 0x0001e20000100800 */
[----:B------:R-:W-:-:S02]  /*19e50*/  @!P4 IMAD.IADD R16, R16, 0x1, -R0 ;  /* 0x000000011010c824 */ /* 0x000fc400078e0a00 */
[----:B0-----:R-:W-:-:S04]  /*19e60*/  IMAD.MOV.U32 R2, RZ, RZ, R6 ;  /* 0x000000ffff027224 */ /* 0x001fc800078e0006 */
[----:B------:R-:W-:Y:S01]  /*19e70*/  @!P1 IMAD.MOV R2, RZ, RZ, -R2 ;  /* 0x000000ffff029224 */ /* 0x000fe200078e0a02 */
[C---:B------:R-:W-:Y:S02]  /*19e80*/  ISETP.GT.U32.AND P1, PT, R0.reuse, R17, PT ;  /* 0x000000110000720c */ /* 0x040fe40003f24070 */
[----:B------:R-:W-:Y:S01]  /*19e90*/  ISETP.GE.AND P5, PT, R9, RZ, PT ;  /* 0x000000ff0900720c */ /* 0x000fe20003fa6270 */
[----:B------:R-:W-:Y:S01]  /*19ea0*/  IMAD.HI.U32 R9, R13, R18, RZ ;  /* 0x000000120d097227 */ /* 0x000fe200078e00ff */
[----:B------:R-:W-:Y:S02]  /*19eb0*/  ISETP.GT.U32.AND P4, PT, R0, R16, PT ;  /* 0x000000100000720c */ /* 0x000fe40003f84070 */
[----:B------:R-:W-:Y:S01]  /*19ec0*/  IADD3 R19, R12, 0xe, RZ ;  /* 0x0000000e0c137810 */ /* 0x000fe20007ffe0ff */
[----:B------:R-:W-:-:S03]  /*19ed0*/  IMAD.MOV R9, RZ, RZ, -R9 ;  /* 0x000000ffff097224 */ /* 0x000fc600078e0a09 */
[----:B------:R-:W-:Y:S01]  /*19ee0*/  ISETP.GE.AND P2, PT, R19, RZ, PT ;  /* 0x000000ff1300720c */ /* 0x000fe20003f46270 */
[----:B------:R-:W-:Y:S01]  /*19ef0*/  IMAD R18, R0, R9, R18 ;  /* 0x0000000900127224 */ /* 0x000fe200078e0212 */
[----:B------:R-:W-:Y:S01]  /*19f00*/  IABS R19, R19 ;  /* 0x0000001300137213 */ /* 0x000fe20000000000 */
[----:B------:R-:W-:-:S04]  /*19f10*/  @!P1 IMAD.IADD R17, R17, 0x1, -R0 ;  /* 0x0000000111119824 */ /* 0x000fc800078e0a00 */
[----:B------:R-:W-:Y:S01]  /*19f20*/  @!P4 IMAD.IADD R16, R16, 0x1, -R0 ;  /* 0x000000011010c824 */ /* 0x000fe200078e0a00 */
[C---:B------:R-:W-:Y:S01]  /*19f30*/  ISETP.GT.U32.AND P1, PT, R0.reuse, R17, PT ;  /* 0x000000110000720c */ /* 0x040fe20003f24070 */
[----:B------:R-:W-:Y:S01]  /*19f40*/  IMAD.HI.U32 R9, R13, R19, RZ ;  /* 0x000000130d097227 */ /* 0x000fe200078e00ff */
[----:B------:R-:W-:-:S03]  /*19f50*/  ISETP.GT.U32.AND P4, PT, R0, R18, PT ;  /* 0x000000120000720c */ /* 0x000fc60003f84070 */
[----:B------:R-:W-:Y:S01]  /*19f60*/  IMAD.MOV R9, RZ, RZ, -R9 ;  /* 0x000000ffff097224 */ /* 0x000fe200078e0a09 */
[----:B------:R-:W-:-:S03]  /*19f70*/  IADD3 R22, R12, 0xd, RZ ;  /* 0x0000000d0c167810 */ /* 0x000fc60007ffe0ff */
[----:B------:R-:W-:Y:S01]  /*19f80*/  IMAD R19, R0, R9, R19 ;  /* 0x0000000900137224 */ /* 0x000fe200078e0213 */
[----:B------:R-:W-:Y:S02]  /*19f90*/  ISETP.GE.AND P0, PT, R22, RZ, PT ;  /* 0x000000ff1600720c */ /* 0x000fe40003f06270 */
[----:B------:R-:W-:Y:S01]  /*19fa0*/  IABS R22, R22 ;  /* 0x0000001600167213 */ /* 0x000fe20000000000 */
[--C-:B------:R-:W-:Y:S01]  /*19fb0*/  @!P1 IMAD.IADD R17, R17, 0x1, -R0.reuse ;  /* 0x0000000111119824 */ /* 0x100fe200078e0a00 */
[----:B------:R-:W-:Y:S01]  /*19fc0*/  ISETP.GT.U32.AND P1, PT, R0, R19, PT ;  /* 0x000000130000720c */ /* 0x000fe20003f24070 */
[----:B------:R-:W-:Y:S02]  /*19fd0*/  @!P4 IMAD.IADD R18, R18, 0x1, -R0 ;  /* 0x000000011212c824 */ /* 0x000fe400078e0a00 */
[----:B------:R-:W-:-:S03]  /*19fe0*/  IMAD.HI.U32 R8, R13, R22, RZ ;  /* 0x000000160d087227 */ /* 0x000fc600078e00ff */
[----:B------:R-:W-:Y:S01]  /*19ff0*/  ISETP.GT.U32.AND P4, PT, R0, R18, PT ;  /* 0x000000120000720c */ /* 0x000fe20003f84070 */
[----:B------:R-:W-:Y:S01]  /*1a000*/  IMAD.MOV R8, RZ, RZ, -R8 ;  /* 0x000000ffff087224 */ /* 0x000fe200078e0a08 */
[C---:B------:R-:W-:Y:S02]  /*1a010*/  IADD3 R4, R12.reuse, 0xb, RZ ;  /* 0x0000000b0c047810 */ /* 0x040fe40007ffe0ff */
[----:B------:R-:W-:Y:S01]  /*1a020*/  IADD3 R3, R12, 0xa, RZ ;  /* 0x0000000a0c037810 */ /* 0x000fe20007ffe0ff */
[----:B------:R-:W-:Y:S01]  /*1a030*/  IMAD R22, R0, R8, R22 ;  /* 0x0000000800167224 */ /* 0x000fe200078e0216 */
[----:B------:R-:W-:Y:S01]  /*1a040*/  IABS R24, R4 ;  /* 0x0000000400187213 */ /* 0x000fe20000000000 */
[----:B------:R-:W-:Y:S01]  /*1a050*/  @!P1 IMAD.IADD R19, R19, 0x1, -R0 ;  /* 0x0000000113139824 */ /* 0x000fe200078e0a00 */
[----:B------:R-:W-:-:S03]  /*1a060*/  IABS R25, R3 ;  /* 0x0000000300197213 */ /* 0x000fc60000000000 */
[----:B------:R-:W-:Y:S01]  /*1a070*/  IMAD.HI.U32 R7, R13, R24, RZ ;  /* 0x000000180d077227 */ /* 0x000fe200078e00ff */
[----:B------:R-:W-:-:S03]  /*1a080*/  ISETP.GT.U32.AND P1, PT, R0, R19, PT ;  /* 0x000000130000720c */ /* 0x000fc60003f24070 */
[----:B------:R-:W-:Y:S01]  /*1a090*/  @!P4 IMAD.IADD R18, R18, 0x1, -R0 ;  /* 0x000000011212c824 */ /* 0x000fe200078e0a00 */
[----:B------:R-:W-:Y:S01]  /*1a0a0*/  ISETP.GT.U32.AND P4, PT, R0, R22, PT ;  /* 0x000000160000720c */ /* 0x000fe20003f84070 */
[----:B------:R-:W-:Y:S01]  /*1a0b0*/  IMAD.HI.U32 R6, R13, R25, RZ ;  /* 0x000000190d067227 */ /* 0x000fe200078e00ff */
[----:B------:R0:W-:Y:S01]  /*1a0c0*/  STL [R1+0x5c], R2 ;  /* 0x00005c0201007387 */ /* 0x0001e20000100800 */
[----:B------:R-:W-:Y:S02]  /*1a0d0*/  IADD3 R3, R12, 0x9, RZ ;  /* 0x000000090c037810 */ /* 0x000fe40007ffe0ff */
[----:B------:R-:W-:Y:S02]  /*1a0e0*/  IMAD.MOV R7, RZ, RZ, -R7 ;  /* 0x000000ffff077224 */ /* 0x000fe400078e0a07 */
[----:B------:R-:W-:Y:S01]  /*1a0f0*/  IMAD.MOV R6, RZ, RZ, -R6 ;  /* 0x000000ffff067224 */ /* 0x000fe200078e0a06 */
[----:B------:R-:W-:Y:S01]  /*1a100*/  IABS R28, R3 ;  /* 0x00000003001c7213 */ /* 0x000fe20000000000 */
[----:B------:R-:W-:Y:S01]  /*1a110*/  IMAD R24, R0, R7, R24 ;  /* 0x0000000700187224 */ /* 0x000fe200078e0218 */
[----:B0-----:R-:W-:Y:S01]  /*1a120*/  IADD3 R2, R12, 0x8, RZ ;  /* 0x000000080c027810 */ /* 0x001fe20007ffe0ff */
[----:B------:R-:W-:-:S03]  /*1a130*/  IMAD R25, R0, R6, R25 ;  /* 0x0000000600197224 */ /* 0x000fc600078e0219 */
[----:B------:R-:W-:Y:S01]  /*1a140*/  IABS R21, R2 ;  /* 0x0000000200157213 */ /* 0x000fe20000000000 */
[--C-:B------:R-:W-:Y:S01]  /*1a150*/  @!P1 IMAD.IADD R19, R19, 0x1, -R0.reuse ;  /* 0x0000000113139824 */ /* 0x100fe200078e0a00 */
[----:B------:R-:W-:Y:S01]  /*1a160*/  ISETP.GT.U32.AND P1, PT, R0, R24, PT ;  /* 0x000000180000720c */ /* 0x000fe20003f24070 */
[----:B------:R-:W-:Y:S01]  /*1a170*/  @!P4 IMAD.IADD R22, R22, 0x1, -R0 ;  /* 0x000000011616c824 */ /* 0x000fe200078e0a00 */
[----:B------:R-:W-:Y:S01]  /*1a180*/  ISETP.GT.U32.AND P4, PT, R0, R25, PT ;  /* 0x000000190000720c */ /* 0x000fe20003f84070 */
[----:B------:R-:W-:-:S04]  /*1a190*/  IMAD.HI.U32 R9, R13, R28, RZ ;  /* 0x0000001c0d097227 */ /* 0x000fc800078e00ff */
[----:B------:R-:W-:Y:S01]  /*1a1a0*/  IMAD.HI.U32 R8, R13, R21, RZ ;  /* 0x000000150d087227 */ /* 0x000fe200078e00ff */
[----:B------:R-:W-:-:S03]  /*1a1b0*/  IADD3 R15, R12, 0x7, RZ ;  /* 0x000000070c0f7810 */ /* 0x000fc60007ffe0ff */
[----:B------:R-:W-:Y:S02]  /*1a1c0*/  IMAD.MOV R9, RZ, RZ, -R9 ;  /* 0x000000ffff097224 */ /* 0x000fe400078e0a09 */
[----:B------:R-:W-:Y:S01]  /*1a1d0*/  IMAD.MOV R8, RZ, RZ, -R8 ;  /* 0x000000ffff087224 */ /* 0x000fe200078e0a08 */
[----:B------:R-:W-:Y:S01]  /*1a1e0*/  IABS R23, R15 ;  /* 0x0000000f00177213 */ /* 0x000fe20000000000 */
[C---:B------:R-:W-:Y:S02]  /*1a1f0*/  IMAD R28, R0.reuse, R9, R28 ;  /* 0x00000009001c7224 */ /* 0x040fe400078e021c */
[----:B------:R-:W-:Y:S02]  /*1a200*/  IMAD R21, R0, R8, R21 ;  /* 0x0000000800157224 */ /* 0x000fe400078e0215 */
[--C-:B------:R-:W-:Y:S01]  /*1a210*/  @!P1 IMAD.IADD R24, R24, 0x1, -R0.reuse ;  /* 0x0000000118189824 */ /* 0x100fe200078e0a00 */
[C---:B------:R-:W-:Y:S01]  /*1a220*/  ISETP.GT.U32.AND P1, PT, R0.reuse, R28, PT ;  /* 0x0000001c0000720c */ /* 0x040fe20003f24070 */
[----:B------:R-:W-:Y:S01]  /*1a230*/  @!P4 IMAD.IADD R25, R25, 0x1, -R0 ;  /* 0x000000011919c824 */ /* 0x000fe200078e0a00 */
[----:B------:R-:W-:Y:S01]  /*1a240*/  ISETP.GT.U32.AND P4, PT, R0, R21, PT ;  /* 0x000000150000720c */ /* 0x000fe20003f84070 */
[----:B------:R-:W-:Y:S01]  /*1a250*/  IMAD.HI.U32 R7, R13, R23, RZ ;  /* 0x000000170d077227 */ /* 0x000fe200078e00ff */
[----:B------:R-:W-:-:S03]  /*1a260*/  IADD3 R14, R12, 0x6, RZ ;  /* 0x000000060c0e7810 */ /* 0x000fc60007ffe0ff */
[----:B------:R-:W-:Y:S01]  /*1a270*/  IMAD.MOV R7, RZ, RZ, -R7 ;  /* 0x000000ffff077224 */ /* 0x000fe200078e0a07 */
[----:B------:R-:W-:-:S03]  /*1a280*/  IABS R26, R14 ;  /* 0x0000000e001a7213 */ /* 0x000fc60000000000 */
[----:B------:R-:W-:Y:S02]  /*1a290*/  IMAD R23, R0, R7, R23 ;  /* 0x0000000700177224 */ /* 0x000fe400078e0217 */
[----:B------:R-:W-:Y:S01]  /*1a2a0*/  IMAD.HI.U32 R6, R13, R26, RZ ;  /* 0x0000001a0d067227 */ /* 0x000fe200078e00ff */
[----:B------:R-:W-:-:S03]  /*1a2b0*/  IADD3 R11, R12, 0x5, RZ ;  /* 0x000000050c0b7810 */ /* 0x000fc60007ffe0ff */
[--C-:B------:R-:W-:Y:S01]  /*1a2c0*/  @!P1 IMAD.IADD R28, R28, 0x1, -R0.reuse ;  /* 0x000000011c1c9824 */ /* 0x100fe200078e0a00 */
[C---:B------:R-:W-:Y:S01]  /*1a2d0*/  ISETP.GT.U32.AND P1, PT, R0.reuse, R23, PT ;  /* 0x000000170000720c */ /* 0x040fe20003f24070 */
[----:B------:R-:W-:Y:S01]  /*1a2e0*/  @!P4 IMAD.IADD R21, R21, 0x1, -R0 ;  /* 0x000000011515c824 */ /* 0x000fe200078e0a00 */
[----:B------:R-:W-:Y:S01]  /*1a2f0*/  ISETP.GT.U32.AND P4, PT, R0, R22, PT ;  /* 0x000000160000720c */ /* 0x000fe20003f84070 */
[----:B------:R-:W-:Y:S01]  /*1a300*/  IMAD.MOV R6, RZ, RZ, -R6 ;  /* 0x000000ffff067224 */ /* 0x000fe200078e0a06 */
[----:B------:R-:W-:-:S03]  /*1a310*/  IADD3 R4, R12, 0x3, RZ ;  /* 0x000000030c047810 */ /* 0x000fc60007ffe0ff */
[----:B------:R-:W-:Y:S01]  /*1a320*/  IMAD R26, R0, R6, R26 ;  /* 0x00000006001a7224 */ /* 0x000fe200078e021a */
[----:B------:R-:W-:Y:S01]  /*1a330*/  IABS R6, R11 ;  /* 0x0000000b00067213 */ /* 0x000fe20000000000 */
[----:B------:R-:W-:Y:S01]  /*1a340*/  @!P6 IMAD.MOV R17, RZ, RZ, -R17 ;  /* 0x000000ffff11e224 */ /* 0x000fe200078e0a11 */
[----:B------:R-:W-:Y:S02]  /*1a350*/  IADD3 R5, R12, 0x4, RZ ;  /* 0x000000040c057810 */ /* 0x000fe40007ffe0ff */
[C---:B------:R-:W-:Y:S01]  /*1a360*/  ISETP.GT.U32.AND P6, PT, R0.reuse, R24, PT ;  /* 0x000000180000720c */ /* 0x040fe20003fc4070 */
[----:B------:R-:W-:Y:S01]  /*1a370*/  IMAD.HI.U32 R27, R13, R6, RZ ;  /* 0x000000060d1b7227 */ /* 0x000fe200078e00ff */
[----:B------:R-:W-:Y:S02]  /*1a380*/  IABS R8, R4 ;  /* 0x0000000400087213 */ /* 0x000fe40000000000 */
[----:B------:R-:W-:Y:S01]  /*1a390*/  IABS R7, R5 ;  /* 0x0000000500077213 */ /* 0x000fe20000000000 */
[--C-:B------:R-:W-:Y:S01]  /*1a3a0*/  @!P1 IMAD.IADD R23, R23, 0x1, -R0.reuse ;  /* 0x0000000117179824 */ /* 0x100fe200078e0a00 */
[----:B------:R-:W-:Y:S01]  /*1a3b0*/  ISETP.GT.U32.AND P1, PT, R0, R28, PT ;  /* 0x0000001c0000720c */ /* 0x000fe20003f24070 */
[----:B------:R-:W-:Y:S01]  /*1a3c0*/  @!P4 IMAD.IADD R22, R22, 0x1, -R0 ;  /* 0x000000011616c824 */ /* 0x000fe200078e0a00 */
[----:B------:R-:W-:Y:S01]  /*1a3d0*/  ISETP.GT.U32.AND P4, PT, R0, R26, PT ;  /* 0x0000001a0000720c */ /* 0x000fe20003f84070 */
[----:B------:R-:W-:Y:S01]  /*1a3e0*/  IMAD.MOV R27, RZ, RZ, -R27 ;  /* 0x000000ffff1b7224 */ /* 0x000fe200078e0a1b */
[----:B------:R-:W-:Y:S01]  /*1a3f0*/  IADD3 R2, R12, 0x1, RZ ;  /* 0x000000010c027810 */ /* 0x000fe20007ffe0ff */
[----:B------:R-:W-:-:S04]  /*1a400*/  IMAD.HI.U32 R29, R13, R8, RZ ;  /* 0x000000080d1d7227 */ /* 0x000fc800078e00ff */
[----:B------:R-:W-:Y:S01]  /*1a410*/  IMAD.HI.U32 R20, R13, R7, RZ ;  /* 0x000000070d147227 */ /* 0x000fe200078e00ff */
[----:B------:R-:W-:-:S03]  /*1a420*/  IABS R10, R2 ;  /* 0x00000002000a7213 */ /* 0x000fc60000000000 */
[----:B------:R-:W-:Y:S01]  /*1a430*/  @!P2 IMAD.MOV R19, RZ, RZ, -R19 ;  /* 0x000000ffff13a224 */ /* 0x000fe200078e0a13 */
[C---:B------:R-:W-:Y:S01]  /*1a440*/  ISETP.GT.U32.AND P2, PT, R0.reuse, R23, PT ;  /* 0x000000170000720c */ /* 0x040fe20003f44070 */
[----:B------:R-:W-:Y:S02]  /*1a450*/  IMAD R6, R0, R27, R6 ;  /* 0x0000001b00067224 */ /* 0x000fe400078e0206 */
[----:B------:R-:W-:Y:S02]  /*1a460*/  IMAD.MOV R29, RZ, RZ, -R29 ;  /* 0x000000ffff1d7224 */ /* 0x000fe400078e0a1d */
[----:B------:R-:W-:Y:S02]  /*1a470*/  IMAD.MOV R20, RZ, RZ, -R20 ;  /* 0x000000ffff147224 */ /* 0x000fe400078e0a14 */
[----:B------:R-:W-:Y:S01]  /*1a480*/  @!P6 IMAD.IADD R24, R24, 0x1, -R0 ;  /* 0x000000011818e824 */ /* 0x000fe200078e0a00 */
[C---:B------:R-:W-:Y:S01]  /*1a490*/  ISETP.GT.U32.AND P6, PT, R0.reuse, R6, PT ;  /* 0x000000060000720c */ /* 0x040fe20003fc4070 */
[----:B------:R-:W-:-:S02]  /*1a4a0*/  IMAD R8, R0, R29, R8 ;  /* 0x0000001d00087224 */ /* 0x000fc400078e0208 */
[----:B------:R-:W-:Y:S01]  /*1a4b0*/  IMAD R7, R0, R20, R7 ;  /* 0x0000001400077224 */ /* 0x000fe200078e0207 */
[C---:B------:R-:W-:Y:S01]  /*1a4c0*/  IADD3 R3, R12.reuse, 0x2, RZ ;  /* 0x000000020c037810 */ /* 0x040fe20007ffe0ff */
[----:B------:R-:W-:Y:S01]  /*1a4d0*/  IMAD.HI.U32 R20, R13, R10, RZ ;  /* 0x0000000a0d147227 */ /* 0x000fe200078e00ff */
[----:B------:R-:W-:-:S03]  /*1a4e0*/  IADD3 R29, R12, 0xb, RZ ;  /* 0x0000000b0c1d7810 */ /* 0x000fc60007ffe0ff */
[--C-:B------:R-:W-:Y:S01]  /*1a4f0*/  @!P1 IMAD.IADD R28, R28, 0x1, -R0.reuse ;  /* 0x000000011c1c9824 */ /* 0x100fe200078e0a00 */
[----:B------:R-:W-:Y:S01]  /*1a500*/  ISETP.GT.U32.AND P1, PT, R0, R8, PT ;  /* 0x000000080000720c */ /* 0x000fe20003f24070 */
[----:B------:R-:W-:Y:S01]  /*1a510*/  @!P4 IMAD.IADD R26, R26, 0x1, -R0 ;  /* 0x000000011a1ac824 */ /* 0x000fe200078e0a00 */
[----:B------:R-:W-:Y:S01]  /*1a520*/  IABS R9, R3 ;  /* 0x0000000300097213 */ /* 0x000fe20000000000 */
[----:B------:R-:W-:Y:S02]  /*1a530*/  IMAD.MOV R20, RZ, RZ, -R20 ;  /* 0x000000ffff147224 */ /* 0x000fe400078e0a14 */
[----:B------:R-:W-:Y:S01]  /*1a540*/  @!P5 IMAD.MOV R16, RZ, RZ, -R16 ;  /* 0x000000ffff10d224 */ /* 0x000fe200078e0a10 */
[C---:B------:R-:W-:Y:S01]  /*1a550*/  ISETP.GT.U32.AND P5, PT, R0.reuse, R25, PT ;  /* 0x000000190000720c */ /* 0x040fe20003fa4070 */
[----:B------:R-:W-:Y:S01]  /*1a560*/  @!P2 IMAD.IADD R23, R23, 0x1, -R0 ;  /* 0x000000011717a824 */ /* 0x000fe200078e0a00 */
[----:B------:R-:W-:Y:S01]  /*1a570*/  ISETP.GE.AND P2, PT, R29, RZ, PT ;  /* 0x000000ff1d00720c */ /* 0x000fe20003f46270 */
[----:B------:R-:W-:Y:S01]  /*1a580*/  @!P0 IMAD.MOV R22, RZ, RZ, -R22 ;  /* 0x000000ffff168224 */ /* 0x000fe200078e0a16 */
[----:B------:R-:W-:Y:S01]  /*1a590*/  ISETP.GT.U32.AND P0, PT, R0, R26, PT ;  /* 0x0000001a0000720c */ /* 0x000fe20003f04070 */
[----:B------:R-:W-:Y:S01]  /*1a5a0*/  @!P3 IMAD.MOV R18, RZ, RZ, -R18 ;  /* 0x000000ffff12b224 */ /* 0x000fe200078e0a12 */
[----:B------:R-:W-:Y:S01]  /*1a5b0*/  IADD3 R29, R12, 0xa, RZ ;  /* 0x0000000a0c1d7810 */ /* 0x000fe20007ffe0ff */
[C---:B------:R-:W-:Y:S01]  /*1a5c0*/  IMAD R10, R0.reuse, R20, R10 ;  /* 0x00000014000a7224 */ /* 0x040fe200078e020a */
[----:B------:R-:W-:Y:S01]  /*1a5d0*/  ISETP.GT.U32.AND P3, PT, R0, R21, PT ;  /* 0x000000150000720c */ /* 0x000fe20003f64070 */
[----:B------:R-:W-:-:S04]  /*1a5e0*/  IMAD.HI.U32 R27, R13, R9, RZ ;  /* 0x000000090d1b7227 */ /* 0x000fc800078e00ff */
[--C-:B------:R-:W-:Y:S01]  /*1a5f0*/  @!P6 IMAD.IADD R6, R6, 0x1, -R0.reuse ;  /* 0x000000010606e824 */ /* 0x100fe200078e0a00 */
[----:B------:R-:W-:Y:S01]  /*1a600*/  ISETP.GE.AND P6, PT, R29, RZ, PT ;  /* 0x000000ff1d00720c */ /* 0x000fe20003fc6270 */
[----:B------:R-:W-:Y:S01]  /*1a610*/  IMAD.MOV R27, RZ, RZ, -R27 ;  /* 0x000000ffff1b7224 */ /* 0x000fe200078e0a1b */
[----:B------:R-:W-:Y:S02]  /*1a620*/  ISETP.GT.U32.AND P4, PT, R0, R10, PT ;  /* 0x0000000a0000720c */ /* 0x000fe40003f84070 */
[----:B------:R-:W-:Y:S01]  /*1a630*/  IADD3 R29, R12, 0x8, RZ ;  /* 0x000000080c1d7810 */ /* 0x000fe20007ffe0ff */
[--C-:B------:R-:W-:Y:S02]  /*1a640*/  @!P1 IMAD.IADD R8, R8, 0x1, -R0.reuse ;  /* 0x0000000108089824 */ /* 0x100fe400078e0a00 */
[C---:B------:R-:W-:Y:S01]  /*1a650*/  IMAD R9, R0.reuse, R27, R9 ;  /* 0x0000001b00097224 */ /* 0x040fe200078e0209 */
[----:B------:R-:W-:Y:S01]  /*1a660*/  ISETP.GE.AND P1, PT, R29, RZ, PT ;  /* 0x000000ff1d00720c */ /* 0x000fe20003f26270 */
[--C-:B------:R-:W-:Y:S01]  /*1a670*/  @!P5 IMAD.IADD R25, R25, 0x1, -R0.reuse ;  /* 0x000000011919d824 */ /* 0x100fe200078e0a00 */
[----:B------:R-:W-:Y:S01]  /*1a680*/  ISETP.GT.U32.AND P5, PT, R0, R7, PT ;  /* 0x000000070000720c */ /* 0x000fe20003fa4070 */
[--C-:B------:R-:W-:Y:S01]  /*1a690*/  @!P0 IMAD.IADD R26, R26, 0x1, -R0.reuse ;  /* 0x000000011a1a8824 */ /* 0x100fe200078e0a00 */
[----:B------:R-:W-:Y:S01]  /*1a6a0*/  ISETP.GE.AND P0, PT, R11, RZ, PT ;  /* 0x000000ff0b00720c */ /* 0x000fe20003f06270 */
[--C-:B------:R-:W-:Y:S01]  /*1a6b0*/  @!P3 IMAD.IADD R21, R21, 0x1, -R0.reuse ;  /* 0x000000011515b824 */ /* 0x100fe200078e0a00 */
[----:B------:R-:W0:Y:S01]  /*1a6c0*/  S2R R11, SR_TID.X ;  /* 0x00000000000b7919 */ /* 0x000e220000002100 */
[----:B------:R-:W-:Y:S01]  /*1a6d0*/  ISETP.GT.U32.AND P3, PT, R0, R9, PT ;  /* 0x000000090000720c */ /* 0x000fe20003f64070 */
[----:B------:R-:W-:-:S02]  /*1a6e0*/  @!P4 IMAD.IADD R10, R10, 0x1, -R0 ;  /* 0x000000010a0ac824 */ /* 0x000fc400078e0a00 */
[----:B------:R1:W-:Y:S03]  /*1a6f0*/  STL [R1+0x31e4], R16 ;  /* 0x0031e41001007387 */ /* 0x0003e60000100800 */
[----:B------:R-:W-:Y:S01]  /*1a700*/  @!P1 IMAD.MOV R21, RZ, RZ, -R21 ;  /* 0x000000ffff159224 */ /* 0x000fe200078e0a15 */
[----:B------:R-:W-:Y:S01]  /*1a710*/  ISETP.GT.U32.AND P1, PT, R0, R10, PT ;  /* 0x0000000a0000720c */ /* 0x000fe20003f24070 */
[----:B------:R-:W-:Y:S01]  /*1a720*/  @!P5 IMAD.IADD R7, R7, 0x1, -R0 ;  /* 0x000000010707d824 */ /* 0x000fe200078e0a00 */
[----:B-1----:R-:W-:-:S04]  /*1a730*/  IADD3 R16, R12, 0x9, RZ ;  /* 0x000000090c107810 */ /* 0x002fc80007ffe0ff */
[----:B------:R-:W-:Y:S01]  /*1a740*/  @!P3 IMAD.IADD R9, R9, 0x1, -R0 ;  /* 0x000000010909b824 */ /* 0x000fe200078e0a00 */
[----:B------:R-:W-:Y:S02]  /*1a750*/  ISETP.GE.AND P3, PT, R15, RZ, PT ;  /* 0x000000ff0f00720c */ /* 0x000fe40003f66270 */
[----:B------:R-:W-:Y:S02]  /*1a760*/  ISETP.GE.AND P5, PT, R16, RZ, PT ;  /* 0x000000ff1000720c */ /* 0x000fe40003fa6270 */
[----:B------:R-:W-:Y:S02]  /*1a770*/  IABS R20, R12 ;  /* 0x0000000c00147213 */ /* 0x000fe40000000000 */
[C---:B------:R-:W-:Y:S01]  /*1a780*/  ISETP.GT.U32.AND P4, PT, R0.reuse, R7, PT ;  /* 0x000000070000720c */ /* 0x040fe20003f84070 */
[----:B------:R-:W-:Y:S01]  /*1a790*/  @!P6 IMAD.MOV R25, RZ, RZ, -R25 ;  /* 0x000000ffff19e224 */ /* 0x000fe200078e0a19 */
[----:B------:R-:W-:Y:S01]  /*1a7a0*/  ISETP.GT.U32.AND P6, PT, R0, R9, PT ;  /* 0x000000090000720c */ /* 0x000fe20003fc4070 */
[----:B------:R-:W-:Y:S01]  /*1a7b0*/  IMAD.HI.U32 R27, R13, R20, RZ ;  /* 0x000000140d1b7227 */ /* 0x000fe200078e00ff */
[----:B------:R-:W-:Y:S03]  /*1a7c0*/  STL [R1+0x31e8], R17 ;  /* 0x0031e81101007387 */ /* 0x000fe60000100800 */
[----:B------:R-:W-:-:S02]  /*1a7d0*/  IMAD.MOV.U32 R13, RZ, RZ, R28 ;  /* 0x000000ffff0d7224 */ /* 0x000fc400078e001c */
[----:B------:R-:W-:Y:S01]  /*1a7e0*/  @!P1 IMAD.IADD R10, R10, 0x1, -R0 ;  /* 0x000000010a0a9824 */ /* 0x000fe200078e0a00 */
[----:B------:R-:W-:Y:S01]  /*1a7f0*/  ISETP.GE.AND P1, PT, R2, RZ, PT ;  /* 0x000000ff0200720c */ /* 0x000fe20003f26270 */
[----:B------:R-:W-:Y:S02]  /*1a800*/  @!P2 IMAD.MOV R24, RZ, RZ, -R24 ;  /* 0x000000ffff18a224 */ /* 0x000fe400078e0a18 */
[----:B0-----:R-:W-:Y:S01]  /*1a810*/  IMAD.SHL.U32 R2, R11, 0x20, RZ ;  /* 0x000000200b027824 */ /* 0x001fe200078e00ff */
[----:B------:R-:W-:Y:S01]  /*1a820*/  STL [R1+0x31f0], R18 ;  /* 0x0031f01201007387 */ /* 0x000fe20000100800 */
[----:B------:R-:W-:Y:S01]  /*1a830*/  @!P5 IMAD.MOV R13, RZ, RZ, -R13 ;  /* 0x000000ffff0dd224 */ /* 0x000fe200078e0a0d */
[----:B------:R-:W-:Y:S01]  /*1a840*/  SHF.R.S32.HI R29, RZ, 0x2, R11 ;  /* 0x00000002ff1d7819 */ /* 0x000fe2000001140b */
[----:B------:R-:W-:Y:S01]  /*1a850*/  @!P3 IMAD.MOV R23, RZ, RZ, -R23 ;  /* 0x000000ffff17b224 */ /* 0x000fe200078e0a17 */
[----:B------:R-:W-:Y:S01]  /*1a860*/  STL [R1+0x31f4], R19 ;  /* 0x0031f41301007387 */ /* 0x000fe20000100800 */
[----:B------:R-:W-:Y:S01]  /*1a870*/  @!P4 IMAD.IADD R7, R7, 0x1, -R0 ;  /* 0x000000010707c824 */ /* 0x000fe200078e0a00 */
[----:B------:R-:W-:-:S02]  /*1a880*/  LOP3.LUT R2, R2, 0x60, RZ, 0xc0, !PT ;  /* 0x0000006002027812 */ /* 0x000fc400078ec0ff */
[----:B------:R-:W-:Y:S01]  /*1a890*/  STL [R1+0x31f8], R22 ;  /* 0x0031f81601007387 */ /* 0x000fe20000100800 */
[----:B------:R-:W-:-:S03]  /*1a8a0*/  ISETP.GE.AND P4, PT, R5, RZ, PT ;  /* 0x000000ff0500720c */ /* 0x000fc60003f86270 */
[----:B------:R-:W-:Y:S01]  /*1a8b0*/  STL [R1+0x31fc], R24 ;  /* 0x0031fc1801007387 */ /* 0x000fe20000100800 */
[----:B------:R-:W-:Y:S01]  /*1a8c0*/  SGXT R5, R29, 0x1 ;  /* 0x000000011d05781a */ /* 0x000fe20000000200 */
[----:B------:R-:W-:Y:S02]  /*1a8d0*/  @!P6 IMAD.IADD R9, R9, 0x1, -R0 ;  /* 0x000000010909e824 */ /* 0x000fe400078e0a00 */
[----:B------:R-:W-:Y:S01]  /*1a8e0*/  STL [R1+0x3200], R25 ;  /* 0x0032001901007387 */ /* 0x000fe20000100800 */
[----:B------:R-:W-:-:S03]  /*1a8f0*/  ISETP.GE.AND P6, PT, R3, RZ, PT ;  /* 0x000000ff0300720c */ /* 0x000fc60003fc6270 */
[----:B------:R0:W-:Y:S01]  /*1a900*/  STL [R1+0x3204], R13 ;  /* 0x0032040d01007387 */ /* 0x0001e20000100800 */
[----:B------:R-:W-:-:S03]  /*1a910*/  IMAD.SHL.U32 R3, R11, 0x2, RZ ;  /* 0x000000020b037824 */ /* 0x000fc600078e00ff */
[----:B------:R-:W-:Y:S04]  /*1a920*/  STL [R1+0x3208], R21 ;  /* 0x0032081501007387 */ /* 0x000fe80000100800 */
[----:B------:R-:W-:Y:S01]  /*1a930*/  STL [R1+0x320c], R23 ;  /* 0x00320c1701007387 */ /* 0x000fe20000100800 */
[----:B------:R-:W-:-:S03]  /*1a940*/  ISETP.GT.U32.AND P5, PT, R0, R8, PT ;  /* 0x000000080000720c */ /* 0x000fc60003fa4070 */
[----:B------:R1:W-:Y:S04]  /*1a950*/  STL [R1+0x2f40], R2 ;  /* 0x002f400201007387 */ /* 0x0003e80000100800 */
[----:B0-----:R-:W2:Y:S04]  /*1a960*/  LDL.LU R13, [R1+0x18c] ;  /* 0x00018c00010d7983 */ /* 0x001ea80000300800 */
[----:B------:R-:W3:Y:S01]  /*1a970*/  LDL.LU R25, [R1+0x128] ;  /* 0x0001280001197983 */ /* 0x000ee20000300800 */
[----:B-1----:R-:W-:-:S04]  /*1a980*/  LOP3.LUT R2, R2, 0x90, R5, 0xf8, !PT ;  /* 0x0000009002027812 */ /* 0x002fc800078ef805 */
[----:B------:R-:W-:Y:S02]  /*1a990*/  LOP3.LUT R2, R2, 0x10, R3, 0x78, !PT ;  /* 0x0000001002027812 */ /* 0x000fe400078e7803 */
[----:B------:R-:W-:-:S03]  /*1a9a0*/  ISETP.GE.AND P3, PT, R14, RZ, PT ;  /* 0x000000ff0e00720c */ /* 0x000fc60003f66270 */
[----:B------:R0:W-:Y:S01]  /*1a9b0*/  STL [R1+0x2f34], R2 ;  /* 0x002f340201007387 */ /* 0x0001e20000100800 */
[----:B------:R-:W-:Y:S02]  /*1a9c0*/  IMAD.MOV R27, RZ, RZ, -R27 ;  /* 0x000000ffff1b7224 */ /* 0x000fe400078e0a1b */
[----:B------:R-:W-:Y:S01]  /*1a9d0*/  @!P5 IMAD.IADD R8, R8, 0x1, -R0 ;  /* 0x000000010808d824 */ /* 0x000fe200078e0a00 */
[----:B------:R-:W-:Y:S01]  /*1a9e0*/  ISETP.GE.AND P5, PT, R4, RZ, PT ;  /* 0x000000ff0400720c */ /* 0x000fe20003fa6270 */
[----:B0-----:R-:W4:Y:S04]  /*1a9f0*/  LDL.LU R2, [R1+0xfc] ;  /* 0x0000fc0001027983 */ /* 0x001f280000300800 */
[----:B------:R-:W4:Y:S01]  /*1aa00*/  LDL.LU R14, [R1+0xa8] ;  /* 0x0000a800010e7983 */ /* 0x000f220000300800 */
[----:B------:R-:W-:Y:S01]  /*1aa10*/  IMAD R20, R0, R27, R20 ;  /* 0x0000001b00147224 */ /* 0x000fe200078e0214 */
[----:B------:R-:W-:Y:S01]  /*1aa20*/  SHF.R.S32.HI R27, RZ, 0x6, R11 ;  /* 0x00000006ff1b7819 */ /* 0x000fe2000001140b */
[C---:B------:R-:W-:Y:S01]  /*1aa30*/  IMAD.SHL.U32 R4, R11.reuse, 0x80, RZ ;  /* 0x000000800b047824 */ /* 0x040fe200078e00ff */
[----:B------:R-:W-:-:S02]  /*1aa40*/  LOP3.LUT R28, R11, 0x7, RZ, 0xc0, !PT ;  /* 0x000000070b1c7812 */ /* 0x000fc400078ec0ff */
[----:B------:R-:W4:Y:S02]  /*1aa50*/  LDL.LU R11, [R1+0x6c] ;  /* 0x00006c00010b7983 */ /* 0x000f240000300800 */
[----:B------:R-:W-:Y:S01]  /*1aa60*/  LOP3.LUT R29, R4, 0x3000, RZ, 0xc0, !PT ;  /* 0x00003000041d7812 */ /* 0x000fe200078ec0ff */
[----:B------:R-:W-:-:S04]  /*1aa70*/  IMAD.SHL.U32 R4, R28, 0x10, RZ ;  /* 0x000000101c047824 */ /* 0x000fc800078e00ff */
[----:B------:R-:W-:Y:S01]  /*1aa80*/  IMAD R28, R28, 0x200, R29 ;  /* 0x000002001c1c7824 */ /* 0x000fe200078e021d */
[----:B------:R-:W-:Y:S01]  /*1aa90*/  LOP3.LUT R29, R4, 0x30, R3, 0x78, !PT ;  /* 0x00000030041d7812 */ /* 0x000fe200078e7803 */
[----:B------:R-:W-:-:S04]  /*1aaa0*/  @!P3 IMAD.MOV R26, RZ, RZ, -R26 ;  /* 0x000000ffff1ab224 */ /* 0x000fc800078e0a1a */
[----:B------:R-:W-:Y:S01]  /*1aab0*/  IMAD.IADD R29, R28, 0x1, R29 ;  /* 0x000000011c1d7824 */ /* 0x000fe200078e021d */
[----:B------:R-:W-:-:S04]  /*1aac0*/  ISETP.GE.AND P3, PT, R12, RZ, PT ;  /* 0x000000ff0c00720c */ /* 0x000fc80003f66270 */
[----:B------:R-:W-:Y:S04]  /*1aad0*/  STL [R1+0x3040], R29 ;  /* 0x0030401d01007387 */ /* 0x000fe80000100800 */
[----:B------:R-:W4:Y:S01]  /*1aae0*/  LDL.LU R12, [R1+0x48] ;  /* 0x00004800010c7983 */ /* 0x000f220000300800 */
[----:B------:R-:W-:-:S03]  /*1aaf0*/  ISETP.GT.U32.AND P2, PT, R0, R6, PT ;  /* 0x000000060000720c */ /* 0x000fc60003f44070 */
[----:B------:R-:W4:Y:S04]  /*1ab00*/  LDL.LU R24, [R1+0x328] ;  /* 0x0003280001187983 */ /* 0x000f280000300800 */
[----:B------:R-:W4:Y:S04]  /*1ab10*/  LDL.LU R19, [R1+0x3b8] ;  /* 0x0003b80001137983 */ /* 0x000f280000300800 */
[----:B------:R-:W4:Y:S01]  /*1ab20*/  LDL.LU R18, [R1+0x740] ;  /* 0x0007400001127983 */ /* 0x000f220000300800 */
[----:B------:R-:W-:-:S03]  /*1ab30*/  SGXT R27, R27, 0x1 ;  /* 0x000000011b1b781a */ /* 0x000fc60000000200 */
[----:B------:R-:W4:Y:S01]  /*1ab40*/  LDL.LU R15, [R1+0x754] ;  /* 0x00075400010f7983 */ /* 0x000f220000300800 */
[----:B------:R-:W-:Y:S01]  /*1ab50*/  LOP3.LUT R27, R27, 0x90, RZ, 0xc0, !PT ;  /* 0x000000901b1b7812 */ /* 0x000fe200078ec0ff */
[--C-:B------:R-:W-:Y:S02]  /*1ab60*/  @!P2 IMAD.IADD R6, R6, 0x1, -R0.reuse ;  /* 0x000000010606a824 */ /* 0x100fe400078e0a00 */
[----:B------:R-:W4:Y:S01]  /*1ab70*/  LDL.LU R22, [R1+0x7c0] ;  /* 0x0007c00001167983 */ /* 0x000f220000300800 */
[----:B------:R-:W-:Y:S02]  /*1ab80*/  LOP3.LUT R4, R27, 0x7e, R3, 0x78, !PT ;  /* 0x0000007e1b047812 */ /* 0x000fe400078e7803 */
[----:B------:R-:W-:Y:S01]  /*1ab90*/  ISETP.GT.U32.AND P2, PT, R0, R20, PT ;  /* 0x000000140000720c */ /* 0x000fe20003f44070 */
[----:B------:R-:W4:Y:S04]  /*1aba0*/  LDL.LU R17, [R1+0x7c4] ;  /* 0x0007c40001117983 */ /* 0x000f280000300800 */
[----:B------:R-:W4:Y:S04]  /*1abb0*/  LDL.LU R4, [R1+0x7c8] ;  /* 0x0007c80001047983 */ /* 0x000f280000300800 */
[----:B------:R-:W4:Y:S04]  /*1abc0*/  LDL.LU R16, [R1+0x758] ;  /* 0x0007580001107983 */ /* 0x000f280000300800 */
[----:B------:R-:W-:Y:S01]  /*1abd0*/  @!P2 IMAD.IADD R20, R20, 0x1, -R0 ;  /* 0x000000011414a824 */ /* 0x000fe200078e0a00 */
[----:B------:R-:W4:Y:S04]  /*1abe0*/  LDL.LU R3, [R1+0x75c] ;  /* 0x00075c0001037983 */ /* 0x000f280000300800 */
[----:B------:R-:W-:Y:S01]  /*1abf0*/  ISETP.GT.U32.AND P2, PT, R0, R20, PT ;  /* 0x000000140000720c */ /* 0x000fe20003f44070 */
[----:B------:R-:W4:-:S12]  /*1ac00*/  LDL.LU R5, [R1+0x76c] ;  /* 0x00076c0001057983 */ /* 0x000f180000300800 */
[----:B------:R-:W-:Y:S01]  /*1ac10*/  @!P2 IMAD.IADD R20, R20, 0x1, -R0 ;  /* 0x000000011414a824 */ /* 0x000fe200078e0a00 */
[----:B------:R-:W-:Y:S02]  /*1ac20*/  ISETP.NE.AND P2, PT, RZ, c[0x0][0x17c], PT ;  /* 0x00005f00ff007a0c */ /* 0x000fe40003f45270 */
[----:B------:R-:W-:-:S04]  /*1ac30*/  LOP3.LUT R0, RZ, c[0x0][0x17c], RZ, 0x33, !PT ;  /* 0x00005f00ff007a12 */ /* 0x000fc800078e33ff */
[C---:B--2---:R-:W-:Y:S02]  /*1ac40*/  SEL R13, R0.reuse, R13, !P2 ;  /* 0x0000000d000d7207 */ /* 0x044fe40005000000 */
[----:B---3--:R-:W-:-:S03]  /*1ac50*/  SEL R21, R0, R25, !P2 ;  /* 0x0000001900157207 */ /* 0x008fc60005000000 */
[----:B------:R0:W-:Y:S04]  /*1ac60*/  STL [R1+0x80c], R13 ;  /* 0x00080c0d01007387 */ /* 0x0001e80000100800 */
[----:B------:R-:W-:Y:S01]  /*1ac70*/  STL [R1+0x808], R21 ;  /* 0x0008081501007387 */ /* 0x000fe20000100800 */
[C---:B----4-:R-:W-:Y:S02]  /*1ac80*/  SEL R2, R0.reuse, R2, !P2 ;  /* 0x0000000200027207 */ /* 0x050fe40005000000 */
[C---:B0-----:R-:W-:Y:S02]  /*1ac90*/  SEL R13, R0.reuse, R14, !P2 ;  /* 0x0000000e000d7207 */ /* 0x041fe40005000000 */
[----:B------:R-:W2:Y:S04]  /*1aca0*/  LDL.LU R14, [R1+0x7b0] ;  /* 0x0007b000010e7983 */ /* 0x000ea80000300800 */
[----:B------:R0:W-:Y:S04]  /*1acb0*/  STL [R1+0x804], R2 ;  /* 0x0008040201007387 */ /* 0x0001e80000100800 */
[----:B------:R1:W-:Y:S01]  /*1acc0*/  STL [R1+0x800], R13 ;  /* 0x0008000d01007387 */ /* 0x0003e20000100800 */
[----:B0-----:R-:W-:-:S03]  /*1acd0*/  SEL R2, R0, R11, !P2 ;  /* 0x0000000b00027207 */ /* 0x001fc60005000000 */
[----:B------:R-:W3:Y:S04]  /*1ace0*/  LDL.LU R11, [R1+0x7b4] ;  /* 0x0007b400010b7983 */ /* 0x000ee80000300800 */
[----:B------:R0:W-:Y:S01]  /*1acf0*/  STL [R1+0x7fc], R2 ;  /* 0x0007fc0201007387 */ /* 0x0001e20000100800 */
[----:B-1----:R-:W-:-:S03]  /*1ad00*/  SEL R13, R0, R12, !P2 ;  /* 0x0000000c000d7207 */ /* 0x002fc60005000000 */
[----:B0-----:R-:W4:Y:S04]  /*1ad10*/  LDL.LU R2, [R1+0x7bc] ;  /* 0x0007bc0001027983 */ /* 0x001f280000300800 */
[----:B------:R-:W4:Y:S01]  /*1ad20*/  LDL.LU R12, [R1+0x7b8] ;  /* 0x0007b800010c7983 */ /* 0x000f220000300800 */
[----:B------:R-:W-:-:S03]  /*1ad30*/  SEL R19, R0, R19, !P2 ;  /* 0x0000001300137207 */ /* 0x000fc60005000000 */
[----:B------:R0:W-:Y:S01]  /*1ad40*/  STL [R1+0x7f8], R13 ;  /* 0x0007f80d01007387 */ /* 0x0001e20000100800 */
[C---:B------:R-:W-:Y:S02]  /*1ad50*/  SEL R18, R0.reuse, R18, !P2 ;  /* 0x0000001200127207 */ /* 0x040fe40005000000 */
[----:B0-----:R-:W-:-:S05]  /*1ad60*/  SEL R13, R0, R24, !P2 ;  /* 0x00000018000d7207 */ /* 0x001fca0005000000 */
[----:B------:R0:W-:Y:S04]  /*1ad70*/  STL [R1+0x7f4], R13 ;  /* 0x0007f40d01007387 */ /* 0x0001e80000100800 */
[----:B------:R1:W-:Y:S04]  /*1ad80*/  STL [R1+0x7f0], R19 ;  /* 0x0007f01301007387 */ /* 0x0003e80000100800 */
[----:B------:R-:W4:Y:S01]  /*1ad90*/  LDL.LU R29, [R1+0x794] ;  /* 0x00079400011d7983 */ /* 0x000f220000300800 */
[----:B0-----:R-:W-:-:S03]  /*1ada0*/  SEL R13, R0, R15, !P2 ;  /* 0x0000000f000d7207 */ /* 0x001fc60005000000 */
[----:B------:R0:W-:Y:S04]  /*1adb0*/  STL [R1+0x7ec], R18 ;  /* 0x0007ec1201007387 */ /* 0x0001e80000100800 */
[----:B-1----:R-:W4:Y:S01]  /*1adc0*/  LDL.LU R19, [R1+0x798] ;  /* 0x0007980001137983 */ /* 0x002f220000300800 */
[----:B------:R-:W-:-:S03]  /*1add0*/  SEL R22, R0, R22, !P2 ;  /* 0x0000001600167207 */ /* 0x000fc60005000000 */
[----:B------:R1:W-:Y:S04]  /*1ade0*/  STL [R1+0x7e8], R13 ;  /* 0x0007e80d01007387 */ /* 0x0003e80000100800 */
[----:B0-----:R-:W4:Y:S04]  /*1adf0*/  LDL.LU R18, [R1+0x7ac] ;  /* 0x0007ac0001127983 */ /* 0x001f280000300800 */
[----:B------:R-:W4:Y:S01]  /*1ae00*/  LDL.LU R15, [R1+0x7a8] ;  /* 0x0007a800010f7983 */ /* 0x000f220000300800 */
[----:B------:R-:W-:-:S03]  /*1ae10*/  SEL R21, R0, R17, !P2 ;  /* 0x0000001100157207 */ /* 0x000fc60005000000 */
[----:B------:R-:W-:Y:S01]  /*1ae20*/  STL [R1+0x7e4], R22 ;  /* 0x0007e41601007387 */ /* 0x000fe20000100800 */
[----:B-1----:R-:W-:-:S03]  /*1ae30*/  SEL R13, R0, R4, !P2 ;  /* 0x00000004000d7207 */ /* 0x002fc60005000000 */
[----:B------:R-:W4:Y:S04]  /*1ae40*/  LDL.LU R17, [R1+0x7a0] ;  /* 0x0007a00001117983 */ /* 0x000f280000300800 */
[----:B------:R-:W-:Y:S04]  /*1ae50*/  STL [R1+0x7e0], R21 ;  /* 0x0007e01501007387 */ /* 0x000fe80000100800 */
[----:B------:R-:W4:Y:S04]  /*1ae60*/  LDL.LU R4, [R1+0x7a4] ;  /* 0x0007a40001047983 */ /* 0x000f280000300800 */
[----:B------:R0:W-:Y:S01]  /*1ae70*/  STL [R1+0x7dc], R13 ;  /* 0x0007dc0d01007387 */ /* 0x0001e20000100800 */
[----:B------:R-:W-:-:S03]  /*1ae80*/  SEL R3, R0, R3, !P2 ;  /* 0x0000000300037207 */ /* 0x000fc60005000000 */
[----:B------:R-:W4:Y:S01]  /*1ae90*/  LDL.LU R28, [R1+0x79c] ;  /* 0x00079c00011c7983 */ /* 0x000f220000300800 */
[----:B0-----:R-:W-:-:S05]  /*1aea0*/  SEL R13, R0, R16, !P2 ;  /* 0x00000010000d7207 */ /* 0x001fca0005000000 */
[----:B------:R-:W-:Y:S04]  /*1aeb0*/  STL [R1+0x7d8], R13 ;  /* 0x0007d80d01007387 */ /* 0x000fe80000100800 */
[----:B------:R-:W4:Y:S04]  /*1aec0*/  LDL.LU R27, [R1+0x790] ;  /* 0x00079000011b7983 */ /* 0x000f280000300800 */
[----:B------:R0:W-:Y:S04]  /*1aed0*/  STL [R1+0x7d4], R3 ;  /* 0x0007d40301007387 */ /* 0x0001e80000100800 */
[----:B------:R-:W4:Y:S01]  /*1aee0*/  LDL.LU R23, [R1+0x78c] ;  /* 0x00078c0001177983 */ /* 0x000f220000300800 */
[----:B------:R-:W-:-:S03]  /*1aef0*/  SEL R5, R0, R5, !P2 ;  /* 0x0000000500057207 */ /* 0x000fc60005000000 */
[----:B0-----:R-:W4:Y:S04]  /*1af00*/  LDL.LU R3, [R1+0x788] ;  /* 0x0007880001037983 */ /* 0x001f280000300800 */
[----:B------:R-:W4:Y:S04]  /*1af10*/  LDL.LU R21, [R1+0x784] ;  /* 0x0007840001157983 */ /* 0x000f280000300800 */
[----:B------:R-:W4:Y:S04]  /*1af20*/  LDL.LU R13, [R1+0x770] ;  /* 0x00077000010d7983 */ /* 0x000f280000300800 */
[----:B------:R0:W-:Y:S04]  /*1af30*/  STL [R1+0x7d0], R5 ;  /* 0x0007d00501007387 */ /* 0x0001e80000100800 */
[----:B------:R-:W4:Y:S04]  /*1af40*/  LDL.LU R25, [R1+0x77c] ;  /* 0x00077c0001197983 */ /* 0x000f280000300800 */
[----:B------:R-:W4:Y:S04]  /*1af50*/  LDL.LU R16, [R1+0x780] ;  /* 0x0007800001107983 */ /* 0x000f280000300800 */
[----:B0-----:R-:W4:Y:S01]  /*1af60*/  LDL.LU R5, [R1+0x774] ;  /* 0x0007740001057983 */ /* 0x001f220000300800 */
[----:B--2---:R-:W-:-:S03]  /*1af70*/  SEL R22, R0, R14, !P2 ;  /* 0x0000000e00167207 */ /* 0x004fc60005000000 */
[----:B------:R-:W2:Y:S04]  /*1af80*/  LDL.LU R14, [R1+0x778] ;  /* 0x00077800010e7983 */ /* 0x000ea80000300800 */
[----:B------:R4:W-:Y:S01]  /*1af90*/  STL [R1+0x7cc], R22 ;  /* 0x0007cc1601007387 */ /* 0x0009e20000100800 */
[----:B---3--:R-:W-:-:S03]  /*1afa0*/  SEL R24, R0, R11, !P2 ;  /* 0x0000000b00187207 */ /* 0x008fc60005000000 */
[----:B------:R-:W3:Y:S04]  /*1afb0*/  LDL.LU R11, [R1+0x768] ;  /* 0x00076800010b7983 */ /* 0x000ee80000300800 */
[----:B------:R0:W-:Y:S01]  /*1afc0*/  STL [R1+0x7c8], R24 ;  /* 0x0007c81801007387 */ /* 0x0001e20000100800 */
[----:B----4-:R-:W-:-:S03]  /*1afd0*/  SEL R22, R0, R2, !P2 ;  /* 0x0000000200167207 */ /* 0x010fc60005000000 */
[----:B0-----:R-:W4:Y:S01]  /*1afe0*/  LDL.LU R24, [R1+0x764] ;  /* 0x0007640001187983 */ /* 0x001f220000300800 */
[----:B------:R-:W-:-:S03]  /*1aff0*/  SEL R2, R0, R12, !P2 ;  /* 0x0000000c00027207 */ /* 0x000fc60005000000 */
[----:B------:R0:W-:Y:S04]  /*1b000*/  STL [R1+0x7c4], R22 ;  /* 0x0007c41601007387 */ /* 0x0001e80000100800 */
[----:B0-----:R-:W4:Y:S04]  /*1b010*/  LDL.LU R22, [R1+0x760] ;  /* 0x0007600001167983 */ /* 0x001f280000300800 */
[----:B------:R0:W-:Y:S04]  /*1b020*/  STL [R1+0x7c0], R2 ;  /* 0x0007c00201007387 */ /* 0x0001e80000100800 */
[----:B0-----:R-:W4:Y:S01]  /*1b030*/  LDL.LU R2, [R1+0x750] ;  /* 0x0007500001027983 */ /* 0x001f220000300800 */
[----:B------:R-:W-:-:S03]  /*1b040*/  SEL R29, R0, R29, !P2 ;  /* 0x0000001d001d7207 */ /* 0x000fc60005000000 */
[----:B------:R-:W4:Y:S01]  /*1b050*/  LDL.LU R12, [R1+0x74c] ;  /* 0x00074c00010c7983 */ /* 0x000f220000300800 */
[----:B------:R-:W-:-:S03]  /*1b060*/  SEL R19, R0, R19, !P2 ;  /* 0x0000001300137207 */ /* 0x000fc60005000000 */
[----:B------:R-:W-:Y:S04]  /*1b070*/  STL [R1+0x7bc], R29 ;  /* 0x0007bc1d01007387 */ /* 0x000fe80000100800 */
[----:B------:R0:W-:Y:S01]  /*1b080*/  STL [R1+0x7b8], R19 ;  /* 0x0007b81301007387 */ /* 0x0001e20000100800 */
[C---:B------:R-:W-:Y:S02]  /*1b090*/  SEL R18, R0.reuse, R18, !P2 ;  /* 0x0000001200127207 */ /* 0x040fe40005000000 */
[C---:B------:R-:W-:Y:S01]  /*1b0a0*/  SEL R15, R0.reuse, R15, !P2 ;  /* 0x0000000f000f7207 */ /* 0x040fe20005000000 */
[----:B0-----:R-:W4:Y:S04]  /*1b0b0*/  LDL.LU R19, [R1+0x748] ;  /* 0x0007480001137983 */ /* 0x001f280000300800 */
[----:B------:R0:W-:Y:S01]  /*1b0c0*/  STL [R1+0x7b4], R18 ;  /* 0x0007b41201007387 */ /* 0x0001e20000100800 */
[----:B------:R-:W-:-:S03]  /*1b0d0*/  SEL R17, R0, R17, !P2 ;  /* 0x0000001100117207 */ /* 0x000fc60005000000 */
[----:B0-----:R-:W4:Y:S04]  /*1b0e0*/  LDL.LU R18, [R1+0x744] ;  /* 0x0007440001127983 */ /* 0x001f280000300800 */
[----:B------:R0:W-:Y:S01]  /*1b0f0*/  STL [R1+0x7b0], R15 ;  /* 0x0007b00f01007387 */ /* 0x0001e20000100800 */
[----:B------:R-:W-:-:S03]  /*1b100*/  SEL R29, R0, R4, !P2 ;  /* 0x00000004001d7207 */ /* 0x000fc60005000000 */
[----:B0-----:R-:W4:Y:S04]  /*1b110*/  LDL.LU R15, [R1+0x6ec] ;  /* 0x0006ec00010f7983 */ /* 0x001f280000300800 */
[----:B------:R0:W-:Y:S04]  /*1b120*/  STL [R1+0x7ac], R17 ;  /* 0x0007ac1101007387 */ /* 0x0001e80000100800 */
[----:B0-----:R-:W4:Y:S04]  /*1b130*/  LDL.LU R17, [R1+0x480] ;  /* 0x0004800001117983 */ /* 0x001f280000300800 */
[----:B------:R-:W4:Y:S04]  /*1b140*/  LDL.LU R4, [R1+0x4f0] ;  /* 0x0004f00001047983 */ /* 0x000f280000300800 */
[----:B------:R0:W-:Y:S01]  /*1b150*/  STL [R1+0x7a8], R29 ;  /* 0x0007a81d01007387 */ /* 0x0001e20000100800 */
[----:B------:R-:W-:-:S02]  /*1b160*/  SEL R23, R0, R23, !P2 ;  /* 0x0000001700177207 */ /* 0x000fc40005000000 */
[C---:B0-----:R-:W-:Y:S02]  /*1b170*/  SEL R29, R0.reuse, R28, !P2 ;  /* 0x0000001c001d7207 */ /* 0x041fe40005000000 */
[C---:B------:R-:W-:Y:S02]  /*1b180*/  SEL R28, R0.reuse, R27, !P2 ;  /* 0x0000001b001c7207 */ /* 0x040fe40005000000 */
[C---:B------:R-:W-:Y:S01]  /*1b190*/  SEL R27, R0.reuse, R3, !P2 ;  /* 0x00000003001b7207 */ /* 0x040fe20005000000 */
[----:B------:R-:W-:Y:S04]  /*1b1a0*/  STL [R1+0x7a4], R29 ;  /* 0x0007a41d01007387 */ /* 0x000fe80000100800 */
[----:B------:R-:W-:Y:S04]  /*1b1b0*/  STL [R1+0x7a0], R28 ;  /* 0x0007a01c01007387 */ /* 0x000fe80000100800 */
[----:B------:R-:W4:Y:S01]  /*1b1c0*/  LDL.LU R3, [R1+0x700] ;  /* 0x0007000001037983 */ /* 0x000f220000300800 */
[----:B------:R-:W-:-:S03]  /*1b1d0*/  SEL R13, R0, R13, !P2 ;  /* 0x0000000d000d7207 */ /* 0x000fc60005000000 */
[----:B------:R0:W-:Y:S04]  /*1b1e0*/  STL [R1+0x79c], R23 ;  /* 0x00079c1701007387 */ /* 0x0001e80000100800 */
[----:B------:R-:W-:Y:S01]  /*1b1f0*/  STL [R1+0x798], R27 ;  /* 0x0007981b01007387 */ /* 0x000fe20000100800 */
[C---:B0-----:R-:W-:Y:S02]  /*1b200*/  SEL R23, R0.reuse, R21, !P2 ;  /* 0x0000001500177207 */ /* 0x041fe40005000000 */
[----:B------:R-:W-:-:S03]  /*1b210*/  SEL R21, R0, R25, !P2 ;  /* 0x0000001900157207 */ /* 0x000fc60005000000 */
[----:B------:R-:W-:Y:S01]  /*1b220*/  STL [R1+0x794], R23 ;  /* 0x0007941701007387 */ /* 0x000fe20000100800 */
[----:B------:R-:W-:-:S03]  /*1b230*/  SEL R16, R0, R16, !P2 ;  /* 0x0000001000107207 */ /* 0x000fc60005000000 */
[----:B------:R0:W-:Y:S04]  /*1b240*/  STL [R1+0x790], R13 ;  /* 0x0007900d01007387 */ /* 0x0001e80000100800 */
[----:B------:R-:W-:Y:S01]  /*1b250*/  STL [R1+0x78c], R21 ;  /* 0x00078c1501007387 */ /* 0x000fe20000100800 */
[----:B0-----:R-:W-:-:S03]  /*1b260*/  SEL R13, R0, R5, !P2 ;  /* 0x00000005000d7207 */ /* 0x001fc60005000000 */
[----:B------:R-:W4:Y:S04]  /*1b270*/  LDL.LU R5, [R1+0x73c] ;  /* 0x00073c0001057983 */ /* 0x000f280000300800 */
[----:B------:R2:W-:Y:S04]  /*1b280*/  STL [R1+0x788], R16 ;  /* 0x0007881001007387 */ /* 0x0005e80000100800 */
[----:B------:R-:W-:Y:S01]  /*1b290*/  STL [R1+0x784], R13 ;  /* 0x0007840d01007387 */ /* 0x000fe20000100800 */
[----:B--2---:R-:W-:-:S03]  /*1b2a0*/  SEL R16, R0, R14, !P2 ;  /* 0x0000000e00107207 */ /* 0x004fc60005000000 */
[----:B------:R-:W2:Y:S04]  /*1b2b0*/  LDL.LU R14, [R1+0x738] ;  /* 0x00073800010e7983 */ /* 0x000ea80000300800 */
[----:B------:R0:W-:Y:S04]  /*1b2c0*/  STL [R1+0x780], R16 ;  /* 0x0007801001007387 */ /* 0x0001e80000100800 */
[----:B0-----:R-:W2:Y:S01]  /*1b2d0*/  LDL.LU R16, [R1+0x734] ;  /* 0x0007340001107983 */ /* 0x001ea20000300800 */
[----:B---3--:R-:W-:-:S03]  /*1b2e0*/  SEL R13, R0, R11, !P2 ;  /* 0x0000000b000d7207 */ /* 0x008fc60005000000 */
[----:B------:R-:W3:Y:S04]  /*1b2f0*/  LDL.LU R11, [R1+0x720] ;  /* 0x00072000010b7983 */ /* 0x000ee80000300800 */
[----:B------:R0:W-:Y:S01]  /*1b300*/  STL [R1+0x77c], R13 ;  /* 0x00077c0d01007387 */ /* 0x0001e20000100800 */
[----:B----4-:R-:W-:-:S05]  /*1b310*/  SEL R23, R0, R24, !P2 ;  /* 0x0000001800177207 */ /* 0x010fca0005000000 */
[----:B------:R-:W-:Y:S01]  /*1b320*/  STL [R1+0x778], R23 ;  /* 0x0007781701007387 */ /* 0x000fe20000100800 */
[----:B------:R-:W-:-:S05]  /*1b330*/  SEL R21, R0, R22, !P2 ;  /* 0x0000001600157207 */ /* 0x000fca0005000000 */
[----:B------:R-:W-:Y:S04]  /*1b340*/  STL [R1+0x774], R21 ;  /* 0x0007741501007387 */ /* 0x000fe80000100800 */
[----:B------:R-:W4:Y:S01]  /*1b350*/  LDL.LU R29, [R1+0x728] ;  /* 0x00072800011d7983 */ /* 0x000f220000300800 */
[C---:B0-----:R-:W-:Y:S02]  /*1b360*/  SEL R13, R0.reuse, R2, !P2 ;  /* 0x00000002000d7207 */ /* 0x041fe40005000000 */
[----:B------:R-:W-:-:S03]  /*1b370*/  SEL R2, R0, R12, !P2 ;  /* 0x0000000c00027207 */ /* 0x000fc60005000000 */
[----:B------:R-:W-:Y:S04]  /*1b380*/  STL [R1+0x770], R13 ;  /* 0x0007700d01007387 */ /* 0x000fe80000100800 */
[----:B------:R-:W4:Y:S04]  /*1b390*/  LDL.LU R22, [R1+0x72c] ;  /* 0x00072c0001167983 */ /* 0x000f280000300800 */
[----:B------:R0:W-:Y:S04]  /*1b3a0*/  STL [R1+0x76c], R2 ;  /* 0x00076c0201007387 */ /* 0x0001e80000100800 */
[----:B0-----:R-:W4:Y:S01]  /*1b3b0*/  LDL.LU R2, [R1+0x730] ;  /* 0x0007300001027983 */ /* 0x001f220000300800 */
[----:B------:R-:W-:-:S03]  /*1b3c0*/  SEL R21, R0, R19, !P2 ;  /* 0x0000001300157207 */ /* 0x000fc60005000000 */
[----:B------:R-:W4:Y:S04]  /*1b3d0*/  LDL.LU R12, [R1+0x724] ;  /* 0x00072400010c7983 */ /* 0x000f280000300800 */
[----:B------:R-:W-:Y:S01]  /*1b3e0*/  STL [R1+0x768], R21 ;  /* 0x0007681501007387 */ /* 0x000fe20000100800 */
[----:B------:R-:W-:-:S03]  /*1b3f0*/  SEL R19, R0, R18, !P2 ;  /* 0x0000001200137207 */ /* 0x000fc60005000000 */
[----:B------:R-:W4:Y:S04]  /*1b400*/  LDL.LU R18, [R1+0x714] ;  /* 0x0007140001127983 */ /* 0x000f280000300800 */
[----:B------:R-:W-:Y:S01]  /*1b410*/  STL [R1+0x764], R19 ;  /* 0x0007641301007387 */ /* 0x000fe20000100800 */
[----:B------:R-:W-:-:S03]  /*1b420*/  SEL R13, R0, R15, !P2 ;  /* 0x0000000f000d7207 */ /* 0x000fc60005000000 */
[----:B------:R-:W4:Y:S04]  /*1b430*/  LDL.LU R15, [R1+0x718] ;  /* 0x00071800010f7983 */ /* 0x000f280000300800 */
[----:B------:R0:W-:Y:S04]  /*1b440*/  STL [R1+0x760], R13 ;  /* 0x0007600d01007387 */ /* 0x0001e80000100800 */
[----:B------:R-:W4:Y:S01]  /*1b450*/  LDL.LU R28, [R1+0x71c] ;  /* 0x00071c00011c7983 */ /* 0x000f220000300800 */
[C---:B0-----:R-:W-:Y:S02]  /*1b460*/  SEL R13, R0.reuse, R17, !P2 ;  /* 0x00000011000d7207 */ /* 0x041fe40005000000 */
[----:B------:R-:W-:-:S03]  /*1b470*/  SEL R4, R0, R4, !P2 ;  /* 0x0000000400047207 */ /* 0x000fc60005000000 */
[----:B------:R-:W-:Y:S04]  /*1b480*/  STL [R1+0x75c], R13 ;  /* 0x00075c0d01007387 */ /* 0x000fe80000100800 */
[----:B------:R-:W4:Y:S04]  /*1b490*/  LDL.LU R27, [R1+0x710] ;  /* 0x00071000011b7983 */ /* 0x000f280000300800 */
[----:B------:R0:W-:Y:S04]  /*1b4a0*/  STL [R1+0x758], R4 ;  /* 0x0007580401007387 */ /* 0x0001e80000100800 */
[----:B------:R-:W4:Y:S04]  /*1b4b0*/  LDL.LU R23, [R1+0x70c] ;  /* 0x00070c0001177983 */ /* 0x000f280000300800 */
[----:B0-----:R-:W4:Y:S04]  /*1b4c0*/  LDL.LU R4, [R1+0x708] ;  /* 0x0007080001047983 */ /* 0x001f280000300800 */
[----:B------:R-:W4:Y:S01]  /*1b4d0*/  LDL.LU R21, [R1+0x704] ;  /* 0x0007040001157983 */ /* 0x000f220000300800 */
[----:B------:R-:W-:-:S03]  /*1b4e0*/  SEL R3, R0, R3, !P2 ;  /* 0x0000000300037207 */ /* 0x000fc60005000000 */
[----:B------:R-:W4:Y:S04]  /*1b4f0*/  LDL.LU R13, [R1+0x6fc] ;  /* 0x0006fc00010d7983 */ /* 0x000f280000300800 */
[----:B------:R0:W-:Y:S04]  /*1b500*/  STL [R1+0x754], R3 ;  /* 0x0007540301007387 */ /* 0x0001e80000100800 */
[----:B------:R-:W4:Y:S04]  /*1b510*/  LDL.LU R25, [R1+0x6f8] ;  /* 0x0006f80001197983 */ /* 0x000f280000300800 */
[----:B------:R-:W4:Y:S04]  /*1b520*/  LDL.LU R17, [R1+0x6f0] ;  /* 0x0006f00001117983 */ /* 0x000f280000300800 */
[----:B0-----:R-:W4:Y:S01]  /*1b530*/  LDL.LU R3, [R1+0x6f4] ;  /* 0x0006f40001037983 */ /* 0x001f220000300800 */
[----:B------:R-:W-:-:S03]  /*1b540*/  SEL R24, R0, R5, !P2 ;  /* 0x0000000500187207 */ /* 0x000fc60005000000 */
[----:B------:R-:W4:Y:S04]  /*1b550*/  LDL.LU R5, [R1+0x6b4] ;  /* 0x0006b40001057983 */ /* 0x000f280000300800 */
[----:B------:R0:W-:Y:S01]  /*1b560*/  STL [R1+0x750], R24 ;  /* 0x0007501801007387 */ /* 0x0001e20000100800 */
[----:B--2---:R-:W-:-:S03]  /*1b570*/  SEL R19, R0, R14, !P2 ;  /* 0x0000000e00137207 */ /* 0x004fc60005000000 */
[----:B------:R-:W2:Y:S04]  /*1b580*/  LDL.LU R14, [R1+0x6c4] ;  /* 0x0006c400010e7983 */ /* 0x000ea80000300800 */
[----:B------:R1:W-:Y:S04]  /*1b590*/  STL [R1+0x74c], R19 ;  /* 0x00074c1301007387 */ /* 0x0003e80000100800 */
[----:B0-----:R-:W2:Y:S01]  /*1b5a0*/  LDL.LU R24, [R1+0x6e8] ;  /* 0x0006e80001187983 */ /* 0x001ea20000300800 */
[C---:B------:R-:W-:Y:S02]  /*1b5b0*/  SEL R16, R0.reuse, R16, !P2 ;  /* 0x0000001000107207 */ /* 0x040fe40005000000 */
[----:B---3--:R-:W-:-:S03]  /*1b5c0*/  SEL R11, R0, R11, !P2 ;  /* 0x0000000b000b7207 */ /* 0x008fc60005000000 */
[----:B------:R0:W-:Y:S04]  /*1b5d0*/  STL [R1+0x748], R16 ;  /* 0x0007481001007387 */ /* 0x0001e80000100800 */
[----:B-1----:R-:W3:Y:S04]  /*1b5e0*/  LDL.LU R19, [R1+0x6cc] ;  /* 0x0006cc0001137983 */ /* 0x002ee80000300800 */
[----:B------:R1:W-:Y:S04]  /*1b5f0*/  STL [R1+0x744], R11 ;  /* 0x0007440b01007387 */ /* 0x0003e80000100800 */
[----:B0-----:R-:W3:Y:S04]  /*1b600*/  LDL.LU R16, [R1+0x6d0] ;  /* 0x0006d00001107983 */ /* 0x001ee80000300800 */
[----:B-1----:R-:W3:Y:S01]  /*1b610*/  LDL.LU R11, [R1+0x6d4] ;  /* 0x0006d400010b7983 */ /* 0x002ee20000300800 */
[----:B----4-:R-:W-:-:S05]  /*1b620*/  SEL R29, R0, R29, !P2 ;  /* 0x0000001d001d7207 */ /* 0x010fca0005000000 */
[----:B------:R-:W-:Y:S01]  /*1b630*/  STL [R1+0x740], R29 ;  /* 0x0007401d01007387 */ /* 0x000fe20000100800 */
[----:B------:R-:W-:-:S05]  /*1b640*/  SEL R22, R0, R22, !P2 ;  /* 0x0000001600167207 */ /* 0x000fca0005000000 */
[----:B------:R0:W-:Y:S01]  /*1b650*/  STL [R1+0x73c], R22 ;  /* 0x00073c1601007387 */ /* 0x0001e20000100800 */
[----:B------:R-:W-:-:S03]  /*1b660*/  SEL R2, R0, R2, !P2 ;  /* 0x0000000200027207 */ /* 0x000fc60005000000 */
[----:B0-----:R-:W4:Y:S01]  /*1b670*/  LDL.LU R22, [R1+0x6d8] ;  /* 0x0006d80001167983 */ /* 0x001f220000300800 */
[----:B------:R-:W-:-:S03]  /*1b680*/  SEL R12, R0, R12, !P2 ;  /* 0x0000000c000c7207 */ /* 0x000fc60005000000 */
[----:B------:R0:W-:Y:S04]  /*1b690*/  STL [R1+0x738], R2 ;  /* 0x0007380201007387 */ /* 0x0001e80000100800 */
[----:B0-----:R-:W4:Y:S01]  /*1b6a0*/  LDL.LU R2, [R1+0x6e0] ;  /* 0x0006e00001027983 */ /* 0x001f220000300800 */
[----:B------:R-:W-:-:S03]  /*1b6b0*/  SEL R18, R0, R18, !P2 ;  /* 0x0000001200127207 */ /* 0x000fc60005000000 */
[----:B------:R0:W-:Y:S04]  /*1b6c0*/  STL [R1+0x734], R12 ;  /* 0x0007340c01007387 */ /* 0x0001e80000100800 */
[----:B0-----:R-:W4:Y:S01]  /*1b6d0*/  LDL.LU R12, [R1+0x6e4] ;  /* 0x0006e400010c7983 */ /* 0x001f220000300800 */
[----:B------:R-:W-:-:S03]  /*1b6e0*/  SEL R29, R0, R15, !P2 ;  /* 0x0000000f001d7207 */ /* 0x000fc60005000000 */
[----:B------:R0:W-:Y:S04]  /*1b6f0*/  STL [R1+0x730], R18 ;  /* 0x0007301201007387 */ /* 0x0001e80000100800 */
[----:B0-----:R-:W4:Y:S04]  /*1b700*/  LDL.LU R18, [R1+0x6dc] ;  /* 0x0006dc0001127983 */ /* 0x001f280000300800 */
[----:B------:R-:W4:Y:S04]  /*1b710*/  LDL.LU R15, [R1+0x820] ;  /* 0x00082000010f7983 */ /* 0x000f280000300800 */
[----:B------:R0:W-:Y:S02]  /*1b720*/  STL [R1+0x72c], R29 ;  /* 0x00072c1d01007387 */ /* 0x0001e40000100800 */
[----:B0-----:R-:W-:-:S02]  /*1b730*/  SEL R29, R0, R28, !P2 ;  /* 0x0000001c001d7207 */ /* 0x001fc40005000000 */
[C---:B------:R-:W-:Y:S02]  /*1b740*/  SEL R28, R0.reuse, R27, !P2 ;  /* 0x0000001b001c7207 */ /* 0x040fe40005000000 */
[C---:B------:R-:W-:Y:S01]  /*1b750*/  SEL R23, R0.reuse, R23, !P2 ;  /* 0x0000001700177207 */ /* 0x040fe20005000000 */
[----:B------:R-:W-:Y:S01]  /*1b760*/  STL [R1+0x728], R29 ;  /* 0x0007281d01007387 */ /* 0x000fe20000100800 */
[----:B------:R-:W-:-:S03]  /*1b770*/  SEL R27, R0, R4, !P2 ;  /* 0x00000004001b7207 */ /* 0x000fc60005000000 */
[----:B------:R-:W-:Y:S04]  /*1b780*/  STL [R1+0x724], R28 ;  /* 0x0007241c01007387 */ /* 0x000fe80000100800 */
[----:B------:R-:W4:Y:S01]  /*1b790*/  LDL.LU R4, [R1+0x6c8] ;  /* 0x0006c80001047983 */ /* 0x000f220000300800 */
[----:B------:R-:W-:-:S03]  /*1b7a0*/  SEL R13, R0, R13, !P2 ;  /* 0x0000000d000d7207 */ /* 0x000fc60005000000 */
[----:B------:R0:W-:Y:S04]  /*1b7b0*/  STL [R1+0x720], R23 ;  /* 0x0007201701007387 */ /* 0x0001e80000100800 */
[----:B------:R-:W-:Y:S01]  /*1b7c0*/  STL [R1+0x71c], R27 ;  /* 0x00071c1b01007387 */ /* 0x000fe20000100800 */
[C---:B0-----:R-:W-:Y:S02]  /*1b7d0*/  SEL R23, R0.reuse, R21, !P2 ;  /* 0x0000001500177207 */ /* 0x041fe40005000000 */
[C---:B------:R-:W-:Y:S02]  /*1b7e0*/  SEL R21, R0.reuse, R25, !P2 ;  /* 0x0000001900157207 */ /* 0x040fe40005000000 */
[C---:B------:R-:W-:Y:S01]  /*1b7f0*/  SEL R17, R0.reuse, R17, !P2 ;  /* 0x0000001100117207 */ /* 0x040fe20005000000 */
[----:B------:R-:W-:Y:S04]  /*1b800*/  STL [R1+0x718], R23 ;  /* 0x0007181701007387 */ /* 0x000fe80000100800 */
[----:B------:R0:W-:Y:S04]  /*1b810*/  STL [R1+0x714], R13 ;  /* 0x0007140d01007387 */ /* 0x0001e80000100800 */
[----:B------:R-:W-:Y:S01]  /*1b820*/  STL [R1+0x710], R21 ;  /* 0x0007101501007387 */ /* 0x000fe20000100800 */
[----:B0-----:R-:W-:-:S03]  /*1b830*/  SEL R13, R0, R3, !P2 ;  /* 0x00000003000d7207 */ /* 0x001fc60005000000 */
[----:B------:R-:W4:Y:S04]  /*1b840*/  LDL.LU R3, [R1+0x6c0] ;  /* 0x0006c00001037983 */ /* 0x000f280000300800 */
[----:B------:R0:W-:Y:S04]  /*1b850*/  STL [R1+0x70c], R17 ;  /* 0x00070c1101007387 */ /* 0x0001e80000100800 */
[----:B------:R-:W-:Y:S01]  /*1b860*/  STL [R1+0x708], R13 ;  /* 0x0007080d01007387 */ /* 0x000fe20000100800 */
[----:B0-----:R-:W-:-:S03]  /*1b870*/  SEL R17, R0, R5, !P2 ;  /* 0x0000000500117207 */ /* 0x001fc60005000000 */
[----:B------:R-:W4:Y:S04]  /*1b880*/  LDL.LU R5, [R1+0x6bc] ;  /* 0x0006bc0001057983 */ /* 0x000f280000300800 */
[----:B------:R0:W-:Y:S04]  /*1b890*/  STL [R1+0x704], R17 ;  /* 0x0007041101007387 */ /* 0x0001e80000100800 */
[----:B0-----:R-:W4:Y:S01]  /*1b8a0*/  LDL.LU R17, [R1+0x6b8] ;  /* 0x0006b80001117983 */ /* 0x001f220000300800 */
[----:B--2---:R-:W-:-:S03]  /*1b8b0*/  SEL R13, R0, R14, !P2 ;  /* 0x0000000e000d7207 */ /* 0x004fc60005000000 */
[----:B------:R-:W2:Y:S04]  /*1b8c0*/  LDL.LU R14, [R1+0x690] ;  /* 0x00069000010e7983 */ /* 0x000ea80000300800 */
[----:B------:R0:W-:Y:S01]  /*1b8d0*/  STL [R1+0x700], R13 ;  /* 0x0007000d01007387 */ /* 0x0001e20000100800 */
[----:B------:R-:W-:-:S05]  /*1b8e0*/  SEL R21, R0, R24, !P2 ;  /* 0x0000001800157207 */ /* 0x000fca0005000000 */
[----:B------:R-:W-:Y:S01]  /*1b8f0*/  STL [R1+0x6fc], R21 ;  /* 0x0006fc1501007387 */ /* 0x000fe20000100800 */
[----:B---3--:R-:W-:-:S05]  /*1b900*/  SEL R19, R0, R19, !P2 ;  /* 0x0000001300137207 */ /* 0x008fca0005000000 */
[----:B------:R1:W-:Y:S01]  /*1b910*/  STL [R1+0x6f8], R19 ;  /* 0x0006f81301007387 */ /* 0x0003e20000100800 */
[----:B0-----:R-:W-:-:S03]  /*1b920*/  SEL R13, R0, R16, !P2 ;  /* 0x00000010000d7207 */ /* 0x001fc60005000000 */
[----:B------:R-:W3:Y:S04]  /*1b930*/  LDL.LU R29, [R1+0x694] ;  /* 0x00069400011d7983 */ /* 0x000ee80000300800 */
[----:B------:R-:W-:Y:S01]  /*1b940*/  STL [R1+0x6f4], R13 ;  /* 0x0006f40d01007387 */ /* 0x000fe20000100800 */
[----:B------:R-:W-:-:S03]  /*1b950*/  SEL R11, R0, R11, !P2 ;  /* 0x0000000b000b7207 */ /* 0x000fc60005000000 */
[----:B-1----:R-:W3:Y:S04]  /*1b960*/  LDL.LU R19, [R1+0x6b0] ;  /* 0x0006b00001137983 */ /* 0x002ee80000300800 */
[----:B------:R0:W-:Y:S04]  /*1b970*/  STL [R1+0x6f0], R11 ;  /* 0x0006f00b01007387 */ /* 0x0001e80000100800 */
[----:B------:R-:W3:Y:S04]  /*1b980*/  LDL.LU R16, [R1+0x69c] ;  /* 0x00069c0001107983 */ /* 0x000ee80000300800 */
[----:B0-----:R-:W3:Y:S01]  /*1b990*/  LDL.LU R11, [R1+0x6ac] ;  /* 0x0006ac00010b7983 */ /* 0x001ee20000300800 */
[----:B----4-:R-:W-:-:S05]  /*1b9a0*/  SEL R22, R0, R22, !P2 ;  /* 0x0000001600167207 */ /* 0x010fca0005000000 */
        /* <DEDUP_REMOVED lines=8> */
[C---:B------:R-:W-:Y:S02]  /*1ba30*/  SEL R18, R0.reuse, R18, !P2 ;  /* 0x0000001200127207 */ /* 0x040fe40005000000 */
[----:B0-----:R-:W-:-:S03]  /*1ba40*/  SEL R13, R0, R15, !P2 ;  /* 0x0000000f000d7207 */ /* 0x001fc60005000000 */
[----:B------:R-:W-:Y:S04]  /*1ba50*/  STL [R1+0x6e0], R18 ;  /* 0x0006e01201007387 */ /* 0x000fe80000100800 */
[----:B------:R-:W4:Y:S04]  /*1ba60*/  LDL.LU R27, [R1+0x698] ;  /* 0x00069800011b7983 */ /* 0x000f280000300800 */
[----:B------:R0:W-:Y:S04]  /*1ba70*/  STL [R1+0x6dc], R13 ;  /* 0x0006dc0d01007387 */ /* 0x0001e80000100800 */
[----:B------:R-:W4:Y:S04]  /*1ba80*/  LDL.LU R23, [R1+0x68c] ;  /* 0x00068c0001177983 */ /* 0x000f280000300800 */
[----:B------:R-:W4:Y:S04]  /*1ba90*/  LDL.LU R15, [R1+0x688] ;  /* 0x00068800010f7983 */ /* 0x000f280000300800 */
[----:B------:R-:W4:Y:S04]  /*1baa0*/  LDL.LU R21, [R1+0x684] ;  /* 0x0006840001157983 */ /* 0x000f280000300800 */
[----:B0-----:R-:W4:Y:S01]  /*1bab0*/  LDL.LU R13, [R1+0x680] ;  /* 0x00068000010d7983 */ /* 0x001f220000300800 */
[----:B------:R-:W-:-:S05]  /*1bac0*/  SEL R4, R0, R4, !P2 ;  /* 0x0000000400047207 */ /* 0x000fca0005000000 */
[----:B------:R0:W-:Y:S04]  /*1bad0*/  STL [R1+0x6d8], R4 ;  /* 0x0006d80401007387 */ /* 0x0001e80000100800 */
[----:B------:R-:W4:Y:S04]  /*1bae0*/  LDL.LU R25, [R1+0x67c] ;  /* 0x00067c0001197983 */ /* 0x000f280000300800 */
[----:B------:R-:W4:Y:S04]  /*1baf0*/  LDL.LU R18, [R1+0x678] ;  /* 0x0006780001127983 */ /* 0x000f280000300800 */
[----:B0-----:R-:W4:Y:S01]  /*1bb00*/  LDL.LU R4, [R1+0x674] ;  /* 0x0006740001047983 */ /* 0x001f220000300800 */
[----:B------:R-:W-:-:S03]  /*1bb10*/  SEL R24, R0, R3, !P2 ;  /* 0x0000000300187207 */ /* 0x000fc60005000000 */
[----:B------:R-:W4:Y:S04]  /*1bb20*/  LDL.LU R3, [R1+0x670] ;  /* 0x0006700001037983 */ /* 0x000f280000300800 */
[----:B------:R0:W-:Y:S01]  /*1bb30*/  STL [R1+0x6d4], R24 ;  /* 0x0006d41801007387 */ /* 0x0001e20000100800 */
[----:B------:R-:W-:-:S03]  /*1bb40*/  SEL R22, R0, R5, !P2 ;  /* 0x0000000500167207 */ /* 0x000fc60005000000 */
[----:B------:R-:W4:Y:S04]  /*1bb50*/  LDL.LU R5, [R1+0x66c] ;  /* 0x00066c0001057983 */ /* 0x000f280000300800 */
[----:B------:R1:W-:Y:S04]  /*1bb60*/  STL [R1+0x6d0], R22 ;  /* 0x0006d01601007387 */ /* 0x0003e80000100800 */
[----:B0-----:R-:W4:Y:S01]  /*1bb70*/  LDL.LU R24, [R1+0x668] ;  /* 0x0006680001187983 */ /* 0x001f220000300800 */
[----:B------:R-:W-:-:S05]  /*1bb80*/  SEL R17, R0, R17, !P2 ;  /* 0x0000001100117207 */ /* 0x000fca0005000000 */
[----:B------:R0:W-:Y:S04]  /*1bb90*/  STL [R1+0x6cc], R17 ;  /* 0x0006cc1101007387 */ /* 0x0001e80000100800 */
[----:B-1----:R-:W4:Y:S01]  /*1bba0*/  LDL.LU R22, [R1+0x664] ;  /* 0x0006640001167983 */ /* 0x002f220000300800 */
[----:B--2---:R-:W-:-:S05]  /*1bbb0*/  SEL R14, R0, R14, !P2 ;  /* 0x0000000e000e7207 */ /* 0x004fca0005000000 */
[----:B------:R1:W-:Y:S04]  /*1bbc0*/  STL [R1+0x6c8], R14 ;  /* 0x0006c80e01007387 */ /* 0x0003e80000100800 */
[----:B0-----:R-:W2:Y:S04]  /*1bbd0*/  LDL.LU R17, [R1+0x648] ;  /* 0x0006480001117983 */ /* 0x001ea80000300800 */
[----:B-1----:R-:W2:Y:S01]  /*1bbe0*/  LDL.LU R14, [R1+0x64c] ;  /* 0x00064c00010e7983 */ /* 0x002ea20000300800 */
[C---:B---3--:R-:W-:Y:S02]  /*1bbf0*/  SEL R29, R0.reuse, R29, !P2 ;  /* 0x0000001d001d7207 */ /* 0x048fe40005000000 */
[----:B------:R-:W-:-:S03]  /*1bc00*/  SEL R19, R0, R19, !P2 ;  /* 0x0000001300137207 */ /* 0x000fc60005000000 */
[----:B------:R-:W-:Y:S04]  /*1bc10*/  STL [R1+0x6c4], R29 ;  /* 0x0006c41d01007387 */ /* 0x000fe80000100800 */
[----:B------:R0:W-:Y:S01]  /*1bc20*/  STL [R1+0x6c0], R19 ;  /* 0x0006c01301007387 */ /* 0x0001e20000100800 */
[----:B------:R-:W-:-:S03]  /*1bc30*/  SEL R16, R0, R16, !P2 ;  /* 0x0000001000107207 */ /* 0x000fc60005000000 */
[----:B0-----:R-:W3:Y:S04]  /*1bc40*/  LDL.LU R19, [R1+0x650] ;  /* 0x0006500001137983 */ /* 0x001ee80000300800 */
[----:B------:R0:W-:Y:S01]  /*1bc50*/  STL [R1+0x6bc], R16 ;  /* 0x0006bc1001007387 */ /* 0x0001e20000100800 */
[----:B------:R-:W-:-:S03]  /*1bc60*/  SEL R11, R0, R11, !P2 ;  /* 0x0000000b000b7207 */ /* 0x000fc60005000000 */
[----:B0-----:R-:W3:Y:S04]  /*1bc70*/  LDL.LU R16, [R1+0x658] ;  /* 0x0006580001107983 */ /* 0x001ee80000300800 */
[----:B------:R0:W-:Y:S04]  /*1bc80*/  STL [R1+0x6b8], R11 ;  /* 0x0006b80b01007387 */ /* 0x0001e80000100800 */
[----:B0-----:R-:W3:Y:S01]  /*1bc90*/  LDL.LU R11, [R1+0x65c] ;  /* 0x00065c00010b7983 */ /* 0x001ee20000300800 */
[----:B----4-:R-:W-:-:S05]  /*1bca0*/  SEL R2, R0, R2, !P2 ;  /* 0x0000000200027207 */ /* 0x010fca0005000000 */
[----:B------:R0:W-:Y:S01]  /*1bcb0*/  STL [R1+0x6b4], R2 ;  /* 0x0006b40201007387 */ /* 0x0001e20000100800 */
[----:B------:R-:W-:-:S03]  /*1bcc0*/  SEL R29, R0, R12, !P2 ;  /* 0x0000000c001d7207 */ /* 0x000fc60005000000 */
[----:B0-----:R-:W4:Y:S04]  /*1bcd0*/  LDL.LU R2, [R1+0x660] ;  /* 0x0006600001027983 */ /* 0x001f280000300800 */
[----:B------:R-:W4:Y:S04]  /*1bce0*/  LDL.LU R12, [R1+0x654] ;  /* 0x00065400010c7983 */ /* 0x000f280000300800 */
[----:B------:R0:W-:Y:S02]  /*1bcf0*/  STL [R1+0x6b0], R29 ;  /* 0x0006b01d01007387 */ /* 0x0001e40000100800 */
[----:B0-----:R-:W-:-:S02]  /*1bd00*/  SEL R29, R0, R28, !P2 ;  /* 0x0000001c001d7207 */ /* 0x001fc40005000000 */
[----:B------:R-:W-:-:S03]  /*1bd10*/  SEL R28, R0, R27, !P2 ;  /* 0x0000001b001c7207 */ /* 0x000fc60005000000 */
[----:B------:R-:W-:Y:S01]  /*1bd20*/  STL [R1+0x6ac], R29 ;  /* 0x0006ac1d01007387 */ /* 0x000fe20000100800 */
[----:B------:R-:W-:-:S03]  /*1bd30*/  SEL R23, R0, R23, !P2 ;  /* 0x0000001700177207 */ /* 0x000fc60005000000 */
[----:B------:R-:W-:Y:S01]  /*1bd40*/  STL [R1+0x6a8], R28 ;  /* 0x0006a81c01007387 */ /* 0x000fe20000100800 */
[----:B------:R-:W-:-:S03]  /*1bd50*/  SEL R27, R0, R15, !P2 ;  /* 0x0000000f001b7207 */ /* 0x000fc60005000000 */
[----:B------:R-:W4:Y:S04]  /*1bd60*/  LDL.LU R15, [R1+0x644] ;  /* 0x00064400010f7983 */ /* 0x000f280000300800 */
[----:B------:R0:W-:Y:S01]  /*1bd70*/  STL [R1+0x6a4], R23 ;  /* 0x0006a41701007387 */ /* 0x0001e20000100800 */
[----:B------:R-:W-:-:S03]  /*1bd80*/  SEL R13, R0, R13, !P2 ;  /* 0x0000000d000d7207 */ /* 0x000fc60005000000 */
        /* <DEDUP_REMOVED lines=10> */
[----:B------:R1:W-:Y:S01]  /*1be30*/  STL [R1+0x68c], R13 ;  /* 0x00068c0d01007387 */ /* 0x0003e20000100800 */
[----:B0-----:R-:W-:-:S03]  /*1be40*/  SEL R18, R0, R3, !P2 ;  /* 0x0000000300127207 */ /* 0x001fc60005000000 */
[----:B------:R-:W4:Y:S04]  /*1be50*/  LDL.LU R3, [R1+0x63c] ;  /* 0x00063c0001037983 */ /* 0x000f280000300800 */
[----:B------:R0:W-:Y:S01]  /*1be60*/  STL [R1+0x688], R18 ;  /* 0x0006881201007387 */ /* 0x0001e20000100800 */
[----:B-1----:R-:W-:-:S03]  /*1be70*/  SEL R13, R0, R5, !P2 ;  /* 0x00000005000d7207 */ /* 0x002fc60005000000 */
[----:B0-----:R-:W4:Y:S04]  /*1be80*/  LDL.LU R18, [R1+0x638] ;  /* 0x0006380001127983 */ /* 0x001f280000300800 */
[----:B------:R-:W4:Y:S04]  /*1be90*/  LDL.LU R5, [R1+0x634] ;  /* 0x0006340001057983 */ /* 0x000f280000300800 */
[----:B------:R0:W-:Y:S01]  /*1bea0*/  STL [R1+0x684], R13 ;  /* 0x0006840d01007387 */ /* 0x0001e20000100800 */
[C---:B------:R-:W-:Y:S02]  /*1beb0*/  SEL R21, R0.reuse, R22, !P2 ;  /* 0x0000001600157207 */ /* 0x040fe40005000000 */
[----:B0-----:R-:W-:-:S05]  /*1bec0*/  SEL R13, R0, R24, !P2 ;  /* 0x00000018000d7207 */ /* 0x001fca0005000000 */
[----:B------:R0:W-:Y:S04]  /*1bed0*/  STL [R1+0x680], R13 ;  /* 0x0006800d01007387 */ /* 0x0001e80000100800 */
[----:B------:R-:W-:Y:S04]  /*1bee0*/  STL [R1+0x67c], R21 ;  /* 0x00067c1501007387 */ /* 0x000fe80000100800 */
[----:B------:R-:W4:Y:S01]  /*1bef0*/  LDL.LU R29, [R1+0x630] ;  /* 0x00063000011d7983 */ /* 0x000f220000300800 */
[----:B--2---:R-:W-:-:S05]  /*1bf00*/  SEL R17, R0, R17, !P2 ;  /* 0x0000001100117207 */ /* 0x004fca0005000000 */
[----:B------:R1:W-:Y:S01]  /*1bf10*/  STL [R1+0x678], R17 ;  /* 0x0006781101007387 */ /* 0x0003e20000100800 */
[----:B0-----:R-:W-:-:S03]  /*1bf20*/  SEL R13, R0, R14, !P2 ;  /* 0x0000000e000d7207 */ /* 0x001fc60005000000 */
[----:B------:R-:W2:Y:S04]  /*1bf30*/  LDL.LU R22, [R1+0x62c] ;  /* 0x00062c0001167983 */ /* 0x000ea80000300800 */
[----:B------:R0:W-:Y:S04]  /*1bf40*/  STL [R1+0x674], R13 ;  /* 0x0006740d01007387 */ /* 0x0001e80000100800 */
[----:B-1----:R-:W2:Y:S04]  /*1bf50*/  LDL.LU R17, [R1+0x628] ;  /* 0x0006280001117983 */ /* 0x002ea80000300800 */
[----:B------:R-:W2:Y:S01]  /*1bf60*/  LDL.LU R14, [R1+0x60c] ;  /* 0x00060c00010e7983 */ /* 0x000ea20000300800 */
[----:B---3--:R-:W-:-:S05]  /*1bf70*/  SEL R21, R0, R19, !P2 ;  /* 0x0000001300157207 */ /* 0x008fca0005000000 */
[----:B------:R-:W-:Y:S01]  /*1bf80*/  STL [R1+0x670], R21 ;  /* 0x0006701501007387 */ /* 0x000fe20000100800 */
[----:B------:R-:W-:-:S03]  /*1bf90*/  SEL R19, R0, R16, !P2 ;  /* 0x0000001000137207 */ /* 0x000fc60005000000 */
[----:B------:R-:W3:Y:S04]  /*1bfa0*/  LDL.LU R16, [R1+0x610] ;  /* 0x0006100001107983 */ /* 0x000ee80000300800 */
[----:B------:R-:W-:Y:S01]  /*1bfb0*/  STL [R1+0x66c], R19 ;  /* 0x00066c1301007387 */ /* 0x000fe20000100800 */
[----:B0-----:R-:W-:-:S03]  /*1bfc0*/  SEL R13, R0, R11, !P2 ;  /* 0x0000000b000d7207 */ /* 0x001fc60005000000 */
[----:B------:R-:W3:Y:S04]  /*1bfd0*/  LDL.LU R11, [R1+0x614] ;  /* 0x00061400010b7983 */ /* 0x000ee80000300800 */
[----:B------:R4:W-:Y:S04]  /*1bfe0*/  STL [R1+0x668], R13 ;  /* 0x0006680d01007387 */ /* 0x0009e80000100800 */
[----:B------:R-:W3:Y:S01]  /*1bff0*/  LDL.LU R28, [R1+0x618] ;  /* 0x00061800011c7983 */ /* 0x000ee20000300800 */
[C---:B----4-:R-:W-:Y:S02]  /*1c000*/  SEL R13, R0.reuse, R2, !P2 ;  /* 0x00000002000d7207 */ /* 0x050fe40005000000 */
[----:B------:R-:W-:-:S03]  /*1c010*/  SEL R2, R0, R12, !P2 ;  /* 0x0000000c00027207 */ /* 0x000fc60005000000 */
[----:B------:R0:W-:Y:S04]  /*1c020*/  STL [R1+0x664], R13 ;  /* 0x0006640d01007387 */ /* 0x0001e80000100800 */
[----:B------:R-:W4:Y:S04]  /*1c030*/  LDL.LU R27, [R1+0x624] ;  /* 0x00062400011b7983 */ /* 0x000f280000300800 */
[----:B------:R1:W-:Y:S04]  /*1c040*/  STL [R1+0x660], R2 ;  /* 0x0006600201007387 */ /* 0x0003e80000100800 */
[----:B------:R-:W4:Y:S04]  /*1c050*/  LDL.LU R23, [R1+0x620] ;  /* 0x0006200001177983 */ /* 0x000f280000300800 */
[----:B------:R-:W4:Y:S04]  /*1c060*/  LDL.LU R12, [R1+0x61c] ;  /* 0x00061c00010c7983 */ /* 0x000f280000300800 */
[----:B------:R-:W4:Y:S04]  /*1c070*/  LDL.LU R21, [R1+0x5f8] ;  /* 0x0005f80001157983 */ /* 0x000f280000300800 */
[----:B0-----:R-:W4:Y:S01]  /*1c080*/  LDL.LU R13, [R1+0x5fc] ;  /* 0x0005fc00010d7983 */ /* 0x001f220000300800 */
[----:B-1----:R-:W-:-:S05]  /*1c090*/  SEL R2, R0, R15, !P2 ;  /* 0x0000000f00027207 */ /* 0x002fca0005000000 */
[----:B------:R0:W-:Y:S04]  /*1c0a0*/  STL [R1+0x65c], R2 ;  /* 0x00065c0201007387 */ /* 0x0001e80000100800 */
[----:B------:R-:W4:Y:S04]  /*1c0b0*/  LDL.LU R25, [R1+0x600] ;  /* 0x0006000001197983 */ /* 0x000f280000300800 */
[----:B0-----:R-:W4:Y:S04]  /*1c0c0*/  LDL.LU R2, [R1+0x604] ;  /* 0x0006040001027983 */ /* 0x001f280000300800 */
[----:B------:R-:W4:Y:S01]  /*1c0d0*/  LDL.LU R15, [R1+0x608] ;  /* 0x00060800010f7983 */ /* 0x000f220000300800 */
[----:B------:R-:W-:-:S03]  /*1c0e0*/  SEL R24, R0, R4, !P2 ;  /* 0x0000000400187207 */ /* 0x000fc60005000000 */
[----:B------:R-:W4:Y:S04]  /*1c0f0*/  LDL.LU R4, [R1+0x594] ;  /* 0x0005940001047983 */ /* 0x000f280000300800 */
[----:B------:R0:W-:Y:S01]  /*1c100*/  STL [R1+0x658], R24 ;  /* 0x0006581801007387 */ /* 0x0001e20000100800 */
[----:B------:R-:W-:-:S03]  /*1c110*/  SEL R19, R0, R3, !P2 ;  /* 0x0000000300137207 */ /* 0x000fc60005000000 */
[----:B------:R-:W4:Y:S04]  /*1c120*/  LDL.LU R3, [R1+0x598] ;  /* 0x0005980001037983 */ /* 0x000f280000300800 */
[----:B------:R1:W-:Y:S04]  /*1c130*/  STL [R1+0x654], R19 ;  /* 0x0006541301007387 */ /* 0x0003e80000100800 */
[----:B0-----:R-:W4:Y:S01]  /*1c140*/  LDL.LU R24, [R1+0x5a8] ;  /* 0x0005a80001187983 */ /* 0x001f220000300800 */
[C---:B------:R-:W-:Y:S02]  /*1c150*/  SEL R18, R0.reuse, R18, !P2 ;  /* 0x0000001200127207 */ /* 0x040fe40005000000 */
[----:B------:R-:W-:-:S03]  /*1c160*/  SEL R5, R0, R5, !P2 ;  /* 0x0000000500057207 */ /* 0x000fc60005000000 */
[----:B------:R0:W-:Y:S04]  /*1c170*/  STL [R1+0x650], R18 ;  /* 0x0006501201007387 */ /* 0x0001e80000100800 */
[----:B-1----:R-:W4:Y:S04]  /*1c180*/  LDL.LU R19, [R1+0x5e8] ;  /* 0x0005e80001137983 */ /* 0x002f280000300800 */
[----:B------:R1:W-:Y:S04]  /*1c190*/  STL [R1+0x64c], R5 ;  /* 0x00064c0501007387 */ /* 0x0003e80000100800 */
[----:B0-----:R-:W4:Y:S04]  /*1c1a0*/  LDL.LU R18, [R1+0x5ec] ;  /* 0x0005ec0001127983 */ /* 0x001f280000300800 */
[----:B-1----:R-:W4:Y:S01]  /*1c1b0*/  LDL.LU R5, [R1+0x5f4] ;  /* 0x0005f40001057983 */ /* 0x002f220000300800 */
[----:B------:R-:W-:-:S05]  /*1c1c0*/  SEL R29, R0, R29, !P2 ;  /* 0x0000001d001d7207 */ /* 0x000fca0005000000 */
[----:B------:R-:W-:Y:S01]  /*1c1d0*/  STL [R1+0x648], R29 ;  /* 0x0006481d01007387 */ /* 0x000fe20000100800 */
[----:B--2---:R-:W-:-:S05]  /*1c1e0*/  SEL R22, R0, R22, !P2 ;  /* 0x0000001600167207 */ /* 0x004fca0005000000 */
[----:B------:R0:W-:Y:S01]  /*1c1f0*/  STL [R1+0x644], R22 ;  /* 0x0006441601007387 */ /* 0x0001e20000100800 */
[----:B------:R-:W-:-:S03]  /*1c200*/  SEL R17, R0, R17, !P2 ;  /* 0x0000001100117207 */ /* 0x000fc60005000000 */
[----:B0-----:R-:W2:Y:S01]  /*1c210*/  LDL.LU R22, [R1+0x5f0] ;  /* 0x0005f00001167983 */ /* 0x001ea20000300800 */
[----:B------:R-:W-:-:S03]  /*1c220*/  SEL R14, R0, R14, !P2 ;  /* 0x0000000e000e7207 */ /* 0x000fc60005000000 */
[----:B------:R0:W-:Y:S04]  /*1c230*/  STL [R1+0x640], R17 ;  /* 0x0006401101007387 */ /* 0x0001e80000100800 */
[----:B0-----:R-:W2:Y:S04]  /*1c240*/  LDL.LU R17, [R1+0x5d0] ;  /* 0x0005d00001117983 */ /* 0x001ea80000300800 */
[----:B------:R0:W-:Y:S04]  /*1c250*/  STL [R1+0x63c], R14 ;  /* 0x00063c0e01007387 */ /* 0x0001e80000100800 */
[----:B0-----:R-:W2:Y:S01]  /*1c260*/  LDL.LU R14, [R1+0x5d4] ;  /* 0x0005d400010e7983 */ /* 0x001ea20000300800 */
[----:B---3--:R-:W-:-:S05]  /*1c270*/  SEL R16, R0, R16, !P2 ;  /* 0x0000001000107207 */ /* 0x008fca0005000000 */
[----:B------:R0:W-:Y:S04]  /*1c280*/  STL [R1+0x638], R16 ;  /* 0x0006381001007387 */ /* 0x0001e80000100800 */
[----:B0-----:R-:W3:Y:S01]  /*1c290*/  LDL.LU R16, [R1+0x5e4] ;  /* 0x0005e40001107983 */ /* 0x001ee20000300800 */
[----:B------:R-:W-:-:S03]  /*1c2a0*/  SEL R29, R0, R11, !P2 ;  /* 0x0000000b001d7207 */ /* 0x000fc60005000000 */
[----:B------:R-:W3:Y:S04]  /*1c2b0*/  LDL.LU R11, [R1+0x5e0] ;  /* 0x0005e000010b7983 */ /* 0x000ee80000300800 */
[----:B------:R0:W-:Y:S02]  /*1c2c0*/  STL [R1+0x634], R29 ;  /* 0x0006341d01007387 */ /* 0x0001e40000100800 */
[----:B0-----:R-:W-:-:S05]  /*1c2d0*/  SEL R29, R0, R28, !P2 ;  /* 0x0000001c001d7207 */ /* 0x001fca0005000000 */
[----:B------:R-:W-:Y:S01]  /*1c2e0*/  STL [R1+0x630], R29 ;  /* 0x0006301d01007387 */ /* 0x000fe20000100800 */
[----:B----4-:R-:W-:-:S05]  /*1c2f0*/  SEL R28, R0, R27, !P2 ;  /* 0x0000001b001c7207 */ /* 0x010fca0005000000 */
[----:B------:R-:W-:Y:S01]  /*1c300*/  STL [R1+0x62c], R28 ;  /* 0x00062c1c01007387 */ /* 0x000fe20000100800 */
[C---:B------:R-:W-:Y:S02]  /*1c310*/  SEL R23, R0.reuse, R23, !P2 ;  /* 0x0000001700177207 */ /* 0x040fe40005000000 */
[C---:B------:R-:W-:Y:S02]  /*1c320*/  SEL R27, R0.reuse, R12, !P2 ;  /* 0x0000000c001b7207 */ /* 0x040fe40005000000 */
        /* <DEDUP_REMOVED lines=19> */
[----:B------:R-:W4:Y:S01]  /*1c460*/  LDL.LU R3, [R1+0x5c8] ;  /* 0x0005c80001037983 */ /* 0x000f220000300800 */
[----:B------:R-:W-:-:S03]  /*1c470*/  SEL R21, R0, R24, !P2 ;  /* 0x0000001800157207 */ /* 0x000fc60005000000 */
[----:B------:R0:W-:Y:S04]  /*1c480*/  STL [R1+0x608], R13 ;  /* 0x0006080d01007387 */ /* 0x0001e80000100800 */
[----:B------:R-:W-:Y:S01]  /*1c490*/  STL [R1+0x604], R21 ;  /* 0x0006041501007387 */ /* 0x000fe20000100800 */
[----:B------:R-:W-:-:S05]  /*1c4a0*/  SEL R19, R0, R19, !P2 ;  /* 0x0000001300137207 */ /* 0x000fca0005000000 */
[----:B------:R1:W-:Y:S01]  /*1c4b0*/  STL [R1+0x600], R19 ;  /* 0x0006001301007387 */ /* 0x0003e20000100800 */
[----:B0-----:R-:W-:-:S03]  /*1c4c0*/  SEL R13, R0, R18, !P2 ;  /* 0x00000012000d7207 */ /* 0x001fc60005000000 */
[----:B------:R-:W4:Y:S04]  /*1c4d0*/  LDL.LU R29, [R1+0x5c4] ;  /* 0x0005c400011d7983 */ /* 0x000f280000300800 */
[----:B------:R-:W-:Y:S01]  /*1c4e0*/  STL [R1+0x5fc], R13 ;  /* 0x0005fc0d01007387 */ /* 0x000fe20000100800 */
[----:B------:R-:W-:-:S03]  /*1c4f0*/  SEL R5, R0, R5, !P2 ;  /* 0x0000000500057207 */ /* 0x000fc60005000000 */
[----:B-1----:R-:W4:Y:S04]  /*1c500*/  LDL.LU R19, [R1+0x5c0] ;  /* 0x0005c00001137983 */ /* 0x002f280000300800 */
[----:B------:R0:W-:Y:S04]  /*1c510*/  STL [R1+0x5f8], R5 ;  /* 0x0005f80501007387 */ /* 0x0001e80000100800 */
[----:B------:R-:W4:Y:S04]  /*1c520*/  LDL.LU R18, [R1+0x5ac] ;  /* 0x0005ac0001127983 */ /* 0x000f280000300800 */
[----:B0-----:R-:W4:Y:S01]  /*1c530*/  LDL.LU R5, [R1+0x5b8] ;  /* 0x0005b80001057983 */ /* 0x001f220000300800 */
[----:B--2---:R-:W-:-:S05]  /*1c540*/  SEL R22, R0, R22, !P2 ;  /* 0x0000001600167207 */ /* 0x004fca0005000000 */
[----:B------:R-:W-:Y:S01]  /*1c550*/  STL [R1+0x5f4], R22 ;  /* 0x0005f41601007387 */ /* 0x000fe20000100800 */
[----:B------:R-:W-:-:S03]  /*1c560*/  SEL R21, R0, R17, !P2 ;  /* 0x0000001100157207 */ /* 0x000fc60005000000 */
[----:B------:R-:W2:Y:S04]  /*1c570*/  LDL.LU R17, [R1+0x5bc] ;  /* 0x0005bc0001117983 */ /* 0x000ea80000300800 */
[----:B------:R-:W-:Y:S01]  /*1c580*/  STL [R1+0x5f0], R21 ;  /* 0x0005f01501007387 */ /* 0x000fe20000100800 */
[----:B------:R-:W-:-:S03]  /*1c590*/  SEL R13, R0, R14, !P2 ;  /* 0x0000000e000d7207 */ /* 0x000fc60005000000 */
[----:B------:R-:W2:Y:S04]  /*1c5a0*/  LDL.LU R14, [R1+0x5b0] ;  /* 0x0005b000010e7983 */ /* 0x000ea80000300800 */
[----:B------:R3:W-:Y:S04]  /*1c5b0*/  STL [R1+0x5ec], R13 ;  /* 0x0005ec0d01007387 */ /* 0x0007e80000100800 */
[----:B------:R-:W2:Y:S01]  /*1c5c0*/  LDL.LU R28, [R1+0x5b4] ;  /* 0x0005b400011c7983 */ /* 0x000ea20000300800 */
[C---:B---3--:R-:W-:Y:S02]  /*1c5d0*/  SEL R13, R0.reuse, R16, !P2 ;  /* 0x00000010000d7207 */ /* 0x048fe40005000000 */
[----:B------:R-:W-:-:S03]  /*1c5e0*/  SEL R11, R0, R11, !P2 ;  /* 0x0000000b000b7207 */ /* 0x000fc60005000000 */
[----:B------:R-:W-:Y:S04]  /*1c5f0*/  STL [R1+0x5e8], R13 ;  /* 0x0005e80d01007387 */ /* 0x000fe80000100800 */
[----:B------:R-:W3:Y:S04]  /*1c600*/  LDL.LU R27, [R1+0x5a4] ;  /* 0x0005a400011b7983 */ /* 0x000ee80000300800 */
[----:B------:R0:W-:Y:S04]  /*1c610*/  STL [R1+0x5e4], R11 ;  /* 0x0005e40b01007387 */ /* 0x0001e80000100800 */
[----:B------:R-:W3:Y:S04]  /*1c620*/  LDL.LU R23, [R1+0x5a0] ;  /* 0x0005a00001177983 */ /* 0x000ee80000300800 */
[----:B0-----:R-:W3:Y:S04]  /*1c630*/  LDL.LU R11, [R1+0x59c] ;  /* 0x00059c00010b7983 */ /* 0x001ee80000300800 */
[----:B------:R-:W3:Y:S04]  /*1c640*/  LDL.LU R21, [R1+0x590] ;  /* 0x0005900001157983 */ /* 0x000ee80000300800 */
[----:B------:R-:W3:Y:S01]  /*1c650*/  LDL.LU R13, [R1+0x58c] ;  /* 0x00058c00010d7983 */ /* 0x000ee20000300800 */
[----:B----4-:R-:W-:-:S05]  /*1c660*/  SEL R12, R0, R12, !P2 ;  /* 0x0000000c000c7207 */ /* 0x010fca0005000000 */
        /* <DEDUP_REMOVED lines=9> */
[----:B------:R1:W-:Y:S01]  /*1c700*/  STL [R1+0x5d8], R24 ;  /* 0x0005d81801007387 */ /* 0x0003e20000100800 */
[----:B0-----:R-:W-:-:S03]  /*1c710*/  SEL R22, R0, R2, !P2 ;  /* 0x0000000200167207 */ /* 0x001fc60005000000 */
[----:B-1----:R-:W4:Y:S01]  /*1c720*/  LDL.LU R24, [R1+0x508] ;  /* 0x0005080001187983 */ /* 0x002f220000300800 */
[----:B------:R-:W-:-:S03]  /*1c730*/  SEL R2, R0, R3, !P2 ;  /* 0x0000000300027207 */ /* 0x000fc60005000000 */
[----:B------:R0:W-:Y:S04]  /*1c740*/  STL [R1+0x5d4], R22 ;  /* 0x0005d41601007387 */ /* 0x0001e80000100800 */
[----:B0-----:R-:W4:Y:S04]  /*1c750*/  LDL.LU R22, [R1+0x574] ;  /* 0x0005740001167983 */ /* 0x001f280000300800 */
[----:B------:R0:W-:Y:S01]  /*1c760*/  STL [R1+0x5d0], R2 ;  /* 0x0005d00201007387 */ /* 0x0001e20000100800 */
[----:B------:R-:W-:-:S03]  /*1c770*/  SEL R29, R0, R29, !P2 ;  /* 0x0000001d001d7207 */ /* 0x000fc60005000000 */
[----:B0-----:R-:W4:Y:S04]  /*1c780*/  LDL.LU R2, [R1+0x53c] ;  /* 0x00053c0001027983 */ /* 0x001f280000300800 */
[----:B------:R-:W4:Y:S01]  /*1c790*/  LDL.LU R3, [R1+0x570] ;  /* 0x0005700001037983 */ /* 0x000f220000300800 */
[----:B------:R-:W-:-:S03]  /*1c7a0*/  SEL R19, R0, R19, !P2 ;  /* 0x0000001300137207 */ /* 0x000fc60005000000 */
[----:B------:R-:W-:Y:S01]  /*1c7b0*/  STL [R1+0x5cc], R29 ;  /* 0x0005cc1d01007387 */ /* 0x000fe20000100800 */
[----:B------:R-:W-:-:S03]  /*1c7c0*/  SEL R18, R0, R18, !P2 ;  /* 0x0000001200127207 */ /* 0x000fc60005000000 */
[----:B------:R0:W-:Y:S04]  /*1c7d0*/  STL [R1+0x5c8], R19 ;  /* 0x0005c81301007387 */ /* 0x0001e80000100800 */
[----:B0-----:R-:W4:Y:S01]  /*1c7e0*/  LDL.LU R19, [R1+0x55c] ;  /* 0x00055c0001137983 */ /* 0x001f220000300800 */
[----:B------:R-:W-:-:S03]  /*1c7f0*/  SEL R5, R0, R5, !P2 ;  /* 0x0000000500057207 */ /* 0x000fc60005000000 */
[----:B------:R0:W-:Y:S04]  /*1c800*/  STL [R1+0x5c4], R18 ;  /* 0x0005c41201007387 */ /* 0x0001e80000100800 */
[----:B0-----:R-:W4:Y:S04]  /*1c810*/  LDL.LU R18, [R1+0x564] ;  /* 0x0005640001127983 */ /* 0x001f280000300800 */
[----:B------:R0:W-:Y:S04]  /*1c820*/  STL [R1+0x5c0], R5 ;  /* 0x0005c00501007387 */ /* 0x0001e80000100800 */
[----:B0-----:R-:W4:Y:S01]  /*1c830*/  LDL.LU R5, [R1+0x568] ;  /* 0x0005680001057983 */ /* 0x001f220000300800 */
[----:B--2---:R-:W-:-:S05]  /*1c840*/  SEL R17, R0, R17, !P2 ;  /* 0x0000001100117207 */ /* 0x004fca0005000000 */
[----:B------:R0:W-:Y:S04]  /*1c850*/  STL [R1+0x5bc], R17 ;  /* 0x0005bc1101007387 */ /* 0x0001e80000100800 */
[----:B0-----:R-:W2:Y:S01]  /*1c860*/  LDL.LU R17, [R1+0x56c] ;  /* 0x00056c0001117983 */ /* 0x001ea20000300800 */
[----:B------:R-:W-:-:S03]  /*1c870*/  SEL R29, R0, R14, !P2 ;  /* 0x0000000e001d7207 */ /* 0x000fc60005000000 */
[----:B------:R-:W2:Y:S04]  /*1c880*/  LDL.LU R14, [R1+0x560] ;  /* 0x00056000010e7983 */ /* 0x000ea80000300800 */
[----:B------:R0:W-:Y:S02]  /*1c890*/  STL [R1+0x5b8], R29 ;  /* 0x0005b81d01007387 */ /* 0x0001e40000100800 */
[----:B0-----:R-:W-:-:S05]  /*1c8a0*/  SEL R29, R0, R28, !P2 ;  /* 0x0000001c001d7207 */ /* 0x001fca0005000000 */
[----:B------:R-:W-:Y:S01]  /*1c8b0*/  STL [R1+0x5b4], R29 ;  /* 0x0005b41d01007387 */ /* 0x000fe20000100800 */
[----:B---3--:R-:W-:-:S05]  /*1c8c0*/  SEL R28, R0, R27, !P2 ;  /* 0x0000001b001c7207 */ /* 0x008fca0005000000 */
[----:B------:R-:W-:Y:S01]  /*1c8d0*/  STL [R1+0x5b0], R28 ;  /* 0x0005b01c01007387 */ /* 0x000fe20000100800 */
[----:B------:R-:W-:-:S03]  /*1c8e0*/  SEL R27, R0, R11, !P2 ;  /* 0x0000000b001b7207 */ /* 0x000fc60005000000 */
[----:B------:R-:W3:Y:S01]  /*1c8f0*/  LDL.LU R11, [R1+0x550] ;  /* 0x00055000010b7983 */ /* 0x000ee20000300800 */
[----:B------:R-:W-:-:S05]  /*1c900*/  SEL R23, R0, R23, !P2 ;  /* 0x0000001700177207 */ /* 0x000fca0005000000 */
[----:B------:R0:W-:Y:S01]  /*1c910*/  STL [R1+0x5ac], R23 ;  /* 0x0005ac1701007387 */ /* 0x0001e20000100800 */
[----:B------:R-:W-:-:S03]  /*1c920*/  SEL R13, R0, R13, !P2 ;  /* 0x0000000d000d7207 */ /* 0x000fc60005000000 */
[----:B------:R-:W-:Y:S01]  /*1c930*/  STL [R1+0x5a8], R27 ;  /* 0x0005a81b01007387 */ /* 0x000fe20000100800 */
[----:B0-----:R-:W-:-:S05]  /*1c940*/  SEL R23, R0, R21, !P2 ;  /* 0x0000001500177207 */ /* 0x001fca0005000000 */
[----:B------:R-:W-:Y:S04]  /*1c950*/  STL [R1+0x5a4], R23 ;  /* 0x0005a41701007387 */ /* 0x000fe80000100800 */
[----:B------:R0:W-:Y:S01]  /*1c960*/  STL [R1+0x5a0], R13 ;  /* 0x0005a00d01007387 */ /* 0x0001e20000100800 */
[C---:B----4-:R-:W-:Y:S02]  /*1c970*/  SEL R21, R0.reuse, R25, !P2 ;  /* 0x0000001900157207 */ /* 0x050fe40005000000 */
[----:B------:R-:W-:-:S03]  /*1c980*/  SEL R16, R0, R16, !P2 ;  /* 0x0000001000107207 */ /* 0x000fc60005000000 */
        /* <DEDUP_REMOVED lines=12> */
[----:B------:R-:W-:-:S05]  /*1ca50*/  SEL R23, R0, R24, !P2 ;  /* 0x0000001800177207 */ /* 0x000fca0005000000 */
        /* <DEDUP_REMOVED lines=20> */
[C---:B--2---:R-:W-:Y:S02]  /*1cba0*/  SEL R17, R0.reuse, R17, !P2 ;  /* 0x0000001100117207 */ /* 0x044fe40005000000 */
[----:B0-----:R-:W-:-:S03]  /*1cbb0*/  SEL R13, R0, R14, !P2 ;  /* 0x0000000e000d7207 */ /* 0x001fc60005000000 */
[----:B------:R-:W-:Y:S04]  /*1cbc0*/  STL [R1+0x56c], R17 ;  /* 0x00056c1101007387 */ /* 0x000fe80000100800 */
[----:B------:R-:W2:Y:S04]  /*1cbd0*/  LDL.LU R27, [R1+0x534] ;  /* 0x00053400011b7983 */ /* 0x000ea80000300800 */
[----:B------:R0:W-:Y:S04]  /*1cbe0*/  STL [R1+0x568], R13 ;  /* 0x0005680d01007387 */ /* 0x0001e80000100800 */
[----:B------:R-:W2:Y:S04]  /*1cbf0*/  LDL.LU R23, [R1+0x52c] ;  /* 0x00052c0001177983 */ /* 0x000ea80000300800 */
[----:B------:R-:W2:Y:S04]  /*1cc00*/  LDL.LU R14, [R1+0x814] ;  /* 0x00081400010e7983 */ /* 0x000ea80000300800 */
[----:B------:R-:W2:Y:S04]  /*1cc10*/  LDL.LU R21, [R1+0x818] ;  /* 0x0008180001157983 */ /* 0x000ea80000300800 */
[----:B0-----:R-:W2:Y:S01]  /*1cc20*/  LDL.LU R13, [R1+0x524] ;  /* 0x00052400010d7983 */ /* 0x001ea20000300800 */
[----:B---3--:R-:W-:-:S05]  /*1cc30*/  SEL R11, R0, R11, !P2 ;  /* 0x0000000b000b7207 */ /* 0x008fca0005000000 */
[----:B------:R0:W-:Y:S04]  /*1cc40*/  STL [R1+0x564], R11 ;  /* 0x0005640b01007387 */ /* 0x0001e80000100800 */
[----:B------:R-:W3:Y:S04]  /*1cc50*/  LDL.LU R25, [R1+0x518] ;  /* 0x0005180001197983 */ /* 0x000ee80000300800 */
[----:B------:R-:W3:Y:S04]  /*1cc60*/  LDL.LU R17, [R1+0x51c] ;  /* 0x00051c0001117983 */ /* 0x000ee80000300800 */
[----:B0-----:R-:W3:Y:S01]  /*1cc70*/  LDL.LU R11, [R1+0x810] ;  /* 0x00081000010b7983 */ /* 0x001ee20000300800 */
[----:B----4-:R-:W-:-:S03]  /*1cc80*/  SEL R24, R0, R12, !P2 ;  /* 0x0000000c00187207 */ /* 0x010fc60005000000 */
        /* <DEDUP_REMOVED lines=30> */
[----:B0-----:R-:W-:-:S05]  /*1ce70*/  SEL R29, R0, R28, !P2 ;  /* 0x0000001c001d7207 */ /* 0x001fca0005000000 */
[----:B------:R-:W-:Y:S01]  /*1ce80*/  STL [R1+0x538], R29 ;  /* 0x0005381d01007387 */ /* 0x000fe20000100800 */
[----:B--2---:R-:W-:-:S05]  /*1ce90*/  SEL R28, R0, R27, !P2 ;  /* 0x0000001b001c7207 */ /* 0x004fca0005000000 */
[----:B------:R-:W-:Y:S01]  /*1cea0*/  STL [R1+0x534], R28 ;  /* 0x0005341c01007387 */ /* 0x000fe20000100800 */
[C---:B------:R-:W-:Y:S02]  /*1ceb0*/  SEL R23, R0.reuse, R23, !P2 ;  /* 0x0000001700177207 */ /* 0x040fe40005000000 */
[C---:B------:R-:W-:Y:S02]  /*1cec0*/  SEL R27, R0.reuse, R14, !P2 ;  /* 0x0000000e001b7207 */ /* 0x040fe40005000000 */
[----:B------:R-:W2:Y:S04]  /*1ced0*/  LDL.LU R14, [R1+0x4dc] ;  /* 0x0004dc00010e7983 */ /* 0x000ea80000300800 */
[----:B------:R0:W-:Y:S01]  /*1cee0*/  STL [R1+0x530], R23 ;  /* 0x0005301701007387 */ /* 0x0001e20000100800 */
[----:B------:R-:W-:-:S03]  /*1cef0*/  SEL R13, R0, R13, !P2 ;  /* 0x0000000d000d7207 */ /* 0x000fc60005000000 */
[----:B------:R-:W-:Y:S01]  /*1cf00*/  STL [R1+0x52c], R27 ;  /* 0x00052c1b01007387 */ /* 0x000fe20000100800 */
[----:B0-----:R-:W-:-:S05]  /*1cf10*/  SEL R23, R0, R21, !P2 ;  /* 0x0000001500177207 */ /* 0x001fca0005000000 */
[----:B------:R-:W-:Y:S04]  /*1cf20*/  STL [R1+0x528], R23 ;  /* 0x0005281701007387 */ /* 0x000fe80000100800 */
[----:B------:R0:W-:Y:S01]  /*1cf30*/  STL [R1+0x524], R13 ;  /* 0x0005240d01007387 */ /* 0x0001e20000100800 */
[----:B---3--:R-:W-:-:S05]  /*1cf40*/  SEL R21, R0, R25, !P2 ;  /* 0x0000001900157207 */ /* 0x008fca0005000000 */
[----:B------:R-:W-:Y:S01]  /*1cf50*/  STL [R1+0x520], R21 ;  /* 0x0005201501007387 */ /* 0x000fe20000100800 */
[----:B0-----:R-:W-:-:S03]  /*1cf60*/  SEL R13, R0, R11, !P2 ;  /* 0x0000000b000d7207 */ /* 0x001fc60005000000 */
[----:B------:R-:W3:Y:S01]  /*1cf70*/  LDL.LU R11, [R1+0x4d8] ;  /* 0x0004d800010b7983 */ /* 0x000ee20000300800 */
[----:B------:R-:W-:-:S05]  /*1cf80*/  SEL R17, R0, R17, !P2 ;  /* 0x0000001100117207 */ /* 0x000fca0005000000 */
[----:B------:R4:W-:Y:S04]  /*1cf90*/  STL [R1+0x51c], R17 ;  /* 0x00051c1101007387 */ /* 0x0009e80000100800 */
[----:B------:R-:W-:Y:S01]  /*1cfa0*/  STL [R1+0x518], R13 ;  /* 0x0005180d01007387 */ /* 0x000fe20000100800 */
[----:B----4-:R-:W-:-:S03]  /*1cfb0*/  SEL R17, R0, R12, !P2 ;  /* 0x0000000c00117207 */ /* 0x010fc60005000000 */
[----:B------:R-:W4:Y:S04]  /*1cfc0*/  LDL.LU R12, [R1+0x4d4] ;  /* 0x0004d400010c7983 */ /* 0x000f280000300800 */
[----:B------:R0:W-:Y:S04]  /*1cfd0*/  STL [R1+0x514], R17 ;  /* 0x0005141101007387 */ /* 0x0001e80000100800 */
[----:B0-----:R-:W4:Y:S01]  /*1cfe0*/  LDL.LU R17, [R1+0x4d0] ;  /* 0x0004d00001117983 */ /* 0x001f220000300800 */
[----:B------:R-:W-:-:S03]  /*1cff0*/  SEL R13, R0, R15, !P2 ;  /* 0x0000000f000d7207 */ /* 0x000fc60005000000 */
[----:B------:R-:W4:Y:S04]  /*1d000*/  LDL.LU R15, [R1+0x4cc] ;  /* 0x0004cc00010f7983 */ /* 0x000f280000300800 */
[----:B------:R0:W-:Y:S01]  /*1d010*/  STL [R1+0x510], R13 ;  /* 0x0005100d01007387 */ /* 0x0001e20000100800 */
[----:B------:R-:W-:-:S05]  /*1d020*/  SEL R21, R0, R24, !P2 ;  /* 0x0000001800157207 */ /* 0x000fca0005000000 */
[----:B------:R-:W-:Y:S01]  /*1d030*/  STL [R1+0x50c], R21 ;  /* 0x00050c1501007387 */ /* 0x000fe20000100800 */
[----:B------:R-:W-:-:S05]  /*1d040*/  SEL R19, R0, R19, !P2 ;  /* 0x0000001300137207 */ /* 0x000fca0005000000 */
[----:B------:R1:W-:Y:S01]  /*1d050*/  STL [R1+0x508], R19 ;  /* 0x0005081301007387 */ /* 0x0003e20000100800 */
[----:B0-----:R-:W-:-:S03]  /*1d060*/  SEL R13, R0, R16, !P2 ;  /* 0x00000010000d7207 */ /* 0x001fc60005000000 */
[----:B------:R-:W4:Y:S01]  /*1d070*/  LDL.LU R29, [R1+0x4c8] ;  /* 0x0004c800011d7983 */ /* 0x000f220000300800 */
[----:B------:R-:W-:-:S03]  /*1d080*/  SEL R4, R0, R4, !P2 ;  /* 0x0000000400047207 */ /* 0x000fc60005000000 */
[----:B------:R-:W-:Y:S04]  /*1d090*/  STL [R1+0x504], R13 ;  /* 0x0005040d01007387 */ /* 0x000fe80000100800 */
[----:B-1----:R-:W4:Y:S04]  /*1d0a0*/  LDL.LU R19, [R1+0x4c4] ;  /* 0x0004c40001137983 */ /* 0x002f280000300800 */
[----:B------:R0:W-:Y:S04]  /*1d0b0*/  STL [R1+0x500], R4 ;  /* 0x0005000401007387 */ /* 0x0001e80000100800 */
[----:B------:R-:W4:Y:S04]  /*1d0c0*/  LDL.LU R16, [R1+0x4b4] ;  /* 0x0004b40001107983 */ /* 0x000f280000300800 */
[----:B0-----:R-:W4:Y:S01]  /*1d0d0*/  LDL.LU R4, [R1+0x4c0] ;  /* 0x0004c00001047983 */ /* 0x001f220000300800 */
[----:B------:R-:W-:-:S05]  /*1d0e0*/  SEL R22, R0, R22, !P2 ;  /* 0x0000001600167207 */ /* 0x000fca0005000000 */
        /* <DEDUP_REMOVED lines=15> */
[----:B------:R-:W4:Y:S04]  /*1d1e0*/  LDL.LU R21, [R1+0x49c] ;  /* 0x00049c0001157983 */ /* 0x000f280000300800 */
[----:B------:R-:W4:Y:S01]  /*1d1f0*/  LDL.LU R13, [R1+0x4a0] ;  /* 0x0004a000010d7983 */ /* 0x000f220000300800 */
[----:B--2---:R-:W-:-:S05]  /*1d200*/  SEL R14, R0, R14, !P2 ;  /* 0x0000000e000e7207 */ /* 0x004fca0005000000 */
[----:B------:R0:W-:Y:S04]  /*1d210*/  STL [R1+0x4e8], R14 ;  /* 0x0004e80e01007387 */ /* 0x0001e80000100800 */
[----:B------:R-:W2:Y:S04]  /*1d220*/  LDL.LU R25, [R1+0x494] ;  /* 0x0004940001197983 */ /* 0x000ea80000300800 */
[----:B------:R-:W2:Y:S04]  /*1d230*/  LDL.LU R18, [R1+0x498] ;  /* 0x0004980001127983 */ /* 0x000ea80000300800 */
[----:B0-----:R-:W2:Y:S01]  /*1d240*/  LDL.LU R14, [R1+0x48c] ;  /* 0x00048c00010e7983 */ /* 0x001ea20000300800 */
[----:B---3--:R-:W-:-:S03]  /*1d250*/  SEL R24, R0, R11, !P2 ;  /* 0x0000000b00187207 */ /* 0x008fc60005000000 */
[----:B------:R-:W3:Y:S04]  /*1d260*/  LDL.LU R11, [R1+0x488] ;  /* 0x00048800010b7983 */ /* 0x000ee80000300800 */
[----:B------:R0:W-:Y:S01]  /*1d270*/  STL [R1+0x4e4], R24 ;  /* 0x0004e41801007387 */ /* 0x0001e20000100800 */
[----:B----4-:R-:W-:-:S03]  /*1d280*/  SEL R22, R0, R12, !P2 ;  /* 0x0000000c00167207 */ /* 0x010fc60005000000 */
[----:B------:R-:W4:Y:S04]  /*1d290*/  LDL.LU R12, [R1+0x484] ;  /* 0x00048400010c7983 */ /* 0x000f280000300800 */
[----:B------:R1:W-:Y:S04]  /*1d2a0*/  STL [R1+0x4e0], R22 ;  /* 0x0004e01601007387 */ /* 0x0003e80000100800 */
[----:B0-----:R-:W4:Y:S01]  /*1d2b0*/  LDL.LU R24, [R1+0x47c] ;  /* 0x00047c0001187983 */ /* 0x001f220000300800 */
[----:B------:R-:W-:-:S05]  /*1d2c0*/  SEL R17, R0, R17, !P2 ;  /* 0x0000001100117207 */ /* 0x000fca0005000000 */
[----:B------:R0:W-:Y:S04]  /*1d2d0*/  STL [R1+0x4dc], R17 ;  /* 0x0004dc1101007387 */ /* 0x0001e80000100800 */
[----:B-1----:R-:W4:Y:S01]  /*1d2e0*/  LDL.LU R22, [R1+0x478] ;  /* 0x0004780001167983 */ /* 0x002f220000300800 */
[----:B------:R-:W-:-:S05]  /*1d2f0*/  SEL R15, R0, R15, !P2 ;  /* 0x0000000f000f7207 */ /* 0x000fca0005000000 */
[----:B------:R1:W-:Y:S04]  /*1d300*/  STL [R1+0x4d8], R15 ;  /* 0x0004d80f01007387 */ /* 0x0003e80000100800 */
[----:B0-----:R-:W4:Y:S04]  /*1d310*/  LDL.LU R17, [R1+0x474] ;  /* 0x0004740001117983 */ /* 0x001f280000300800 */
[----:B-1----:R-:W4:Y:S01]  /*1d320*/  LDL.LU R15, [R1+0x470] ;  /* 0x00047000010f7983 */ /* 0x002f220000300800 */
[----:B------:R-:W-:-:S05]  /*1d330*/  SEL R29, R0, R29, !P2 ;  /* 0x0000001d001d7207 */ /* 0x000fca0005000000 */
[----:B------:R-:W-:Y:S01]  /*1d340*/  STL [R1+0x4d4], R29 ;  /* 0x0004d41d01007387 */ /* 0x000fe20000100800 */
[----:B------:R-:W-:-:S05]  /*1d350*/  SEL R19, R0, R19, !P2 ;  /* 0x0000001300137207 */ /* 0x000fca0005000000 */
[----:B------:R0:W-:Y:S01]  /*1d360*/  STL [R1+0x4d0], R19 ;  /* 0x0004d01301007387 */ /* 0x0001e20000100800 */
[C---:B------:R-:W-:Y:S02]  /*1d370*/  SEL R16, R0.reuse, R16, !P2 ;  /* 0x0000001000107207 */ /* 0x040fe40005000000 */
[C---:B------:R-:W-:Y:S01]  /*1d380*/  SEL R4, R0.reuse, R4, !P2 ;  /* 0x0000000400047207 */ /* 0x040fe20005000000 */
[----:B0-----:R-:W4:Y:S04]  /*1d390*/  LDL.LU R19, [R1+0x46c] ;  /* 0x00046c0001137983 */ /* 0x001f280000300800 */
[----:B------:R0:W-:Y:S04]  /*1d3a0*/  STL [R1+0x4cc], R16 ;  /* 0x0004cc1001007387 */ /* 0x0001e80000100800 */
[----:B0-----:R-:W4:Y:S04]  /*1d3b0*/  LDL.LU R16, [R1+0x468] ;  /* 0x0004680001107983 */ /* 0x001f280000300800 */
[----:B------:R0:W-:Y:S04]  /*1d3c0*/  STL [R1+0x4c8], R4 ;  /* 0x0004c80401007387 */ /* 0x0001e80000100800 */
[----:B0-----:R-:W4:Y:S01]  /*1d3d0*/  LDL.LU R4, [R1+0x464] ;  /* 0x0004640001047983 */ /* 0x001f220000300800 */
[----:B------:R-:W-:-:S05]  /*1d3e0*/  SEL R2, R0, R2, !P2 ;  /* 0x0000000200027207 */ /* 0x000fca0005000000 */
[----:B------:R0:W-:Y:S01]  /*1d3f0*/  STL [R1+0x4c4], R2 ;  /* 0x0004c40201007387 */ /* 0x0001e20000100800 */
[----:B------:R-:W-:-:S03]  /*1d400*/  SEL R29, R0, R3, !P2 ;  /* 0x00000003001d7207 */ /* 0x000fc60005000000 */
[----:B0-----:R-:W4:Y:S04]  /*1d410*/  LDL.LU R2, [R1+0x460] ;  /* 0x0004600001027983 */ /* 0x001f280000300800 */
[----:B------:R-:W4:Y:S04]  /*1d420*/  LDL.LU R3, [R1+0x45c] ;  /* 0x00045c0001037983 */ /* 0x000f280000300800 */
[----:B------:R0:W-:Y:S02]  /*1d430*/  STL [R1+0x4c0], R29 ;  /* 0x0004c01d01007387 */ /* 0x0001e40000100800 */
[----:B0-----:R-:W-:-:S02]  /*1d440*/  SEL R29, R0, R28, !P2 ;  /* 0x0000001c001d7207 */ /* 0x001fc40005000000 */
[----:B------:R-:W-:-:S03]  /*1d450*/  SEL R28, R0, R27, !P2 ;  /* 0x0000001b001c7207 */ /* 0x000fc60005000000 */
[----:B------:R-:W-:Y:S04]  /*1d460*/  STL [R1+0x4bc], R29 ;  /* 0x0004bc1d01007387 */ /* 0x000fe80000100800 */
[----:B------:R-:W-:Y:S01]  /*1d470*/  STL [R1+0x4b4], R28 ;  /* 0x0004b41c01007387 */ /* 0x000fe20000100800 */
[C---:B------:R-:W-:Y:S02]  /*1d480*/  SEL R23, R0.reuse, R23, !P2 ;  /* 0x0000001700177207 */ /* 0x040fe40005000000 */
[C---:B------:R-:W-:Y:S02]  /*1d490*/  SEL R27, R0.reuse, R5, !P2 ;  /* 0x00000005001b7207 */ /* 0x040fe40005000000 */
[----:B------:R-:W4:Y:S04]  /*1d4a0*/  LDL.LU R5, [R1+0x458] ;  /* 0x0004580001057983 */ /* 0x000f280000300800 */
[----:B------:R0:W-:Y:S01]  /*1d4b0*/  STL [R1+0x4b0], R23 ;  /* 0x0004b01701007387 */ /* 0x0001e20000100800 */
[----:B------:R-:W-:-:S03]  /*1d4c0*/  SEL R13, R0, R13, !P2 ;  /* 0x0000000d000d7207 */ /* 0x000fc60005000000 */
[----:B------:R-:W-:Y:S01]  /*1d4d0*/  STL [R1+0x4ac], R27 ;  /* 0x0004ac1b01007387 */ /* 0x000fe20000100800 */
[----:B0-----:R-:W-:-:S05]  /*1d4e0*/  SEL R23, R0, R21, !P2 ;  /* 0x0000001500177207 */ /* 0x001fca0005000000 */
[----:B------:R-:W-:Y:S04]  /*1d4f0*/  STL [R1+0x4a8], R23 ;  /* 0x0004a81701007387 */ /* 0x000fe80000100800 */
[----:B------:R0:W-:Y:S01]  /*1d500*/  STL [R1+0x4a4], R13 ;  /* 0x0004a40d01007387 */ /* 0x0001e20000100800 */
[C---:B--2---:R-:W-:Y:S02]  /*1d510*/  SEL R21, R0.reuse, R25, !P2 ;  /* 0x0000001900157207 */ /* 0x044fe40005000000 */
[----:B------:R-:W-:-:S03]  /*1d520*/  SEL R18, R0, R18, !P2 ;  /* 0x0000001200127207 */ /* 0x000fc60005000000 */
[----:B------:R-:W-:Y:S01]  /*1d530*/  STL [R1+0x4a0], R21 ;  /* 0x0004a01501007387 */ /* 0x000fe20000100800 */
[----:B0-----:R-:W-:-:S03]  /*1d540*/  SEL R13, R0, R14, !P2 ;  /* 0x0000000e000d7207 */ /* 0x001fc60005000000 */
[----:B------:R-:W2:Y:S04]  /*1d550*/  LDL.LU R14, [R1+0x454] ;  /* 0x00045400010e7983 */ /* 0x000ea80000300800 */
[----:B------:R3:W-:Y:S04]  /*1d560*/  STL [R1+0x49c], R18 ;  /* 0x00049c1201007387 */ /* 0x0007e80000100800 */
[----:B------:R-:W-:Y:S01]  /*1d570*/  STL [R1+0x498], R13 ;  /* 0x0004980d01007387 */ /* 0x000fe20000100800 */
[----:B---3--:R-:W-:-:S03]  /*1d580*/  SEL R18, R0, R11, !P2 ;  /* 0x0000000b00127207 */ /* 0x008fc60005000000 */
[----:B------:R-:W3:Y:S04]  /*1d590*/  LDL.LU R11, [R1+0x440] ;  /* 0x00044000010b7983 */ /* 0x000ee80000300800 */
[----:B------:R0:W-:Y:S04]  /*1d5a0*/  STL [R1+0x494], R18 ;  /* 0x0004941201007387 */ /* 0x0001e80000100800 */
[----:B0-----:R-:W3:Y:S01]  /*1d5b0*/  LDL.LU R18, [R1+0x448] ;  /* 0x0004480001127983 */ /* 0x001ee20000300800 */
[----:B----4-:R-:W-:-:S03]  /*1d5c0*/  SEL R13, R0, R12, !P2 ;  /* 0x0000000c000d7207 */ /* 0x010fc60005000000 */
[----:B------:R-:W4:Y:S04]  /*1d5d0*/  LDL.LU R12, [R1+0x44c] ;  /* 0x00044c00010c7983 */ /* 0x000f280000300800 */
[----:B------:R0:W-:Y:S02]  /*1d5e0*/  STL [R1+0x490], R13 ;  /* 0x0004900d01007387 */ /* 0x0001e40000100800 */
[C---:B0-----:R-:W-:Y:S02]  /*1d5f0*/  SEL R13, R0.reuse, R24, !P2 ;  /* 0x00000018000d7207 */ /* 0x041fe40005000000 */
[----:B------:R-:W-:-:S03]  /*1d600*/  SEL R21, R0, R22, !P2 ;  /* 0x0000001600157207 */ /* 0x000fc60005000000 */
[----:B------:R0:W-:Y:S04]  /*1d610*/  STL [R1+0x48c], R13 ;  /* 0x00048c0d01007387 */ /* 0x0001e80000100800 */
[----:B------:R-:W-:Y:S04]  /*1d620*/  STL [R1+0x488], R21 ;  /* 0x0004881501007387 */ /* 0x000fe80000100800 */
[----:B------:R-:W4:Y:S01]  /*1d630*/  LDL.LU R29, [R1+0x450] ;  /* 0x00045000011d7983 */ /* 0x000f220000300800 */
[C---:B------:R-:W-:Y:S02]  /*1d640*/  SEL R17, R0.reuse, R17, !P2 ;  /* 0x0000001100117207 */ /* 0x040fe40005000000 */
[----:B0-----:R-:W-:-:S03]  /*1d650*/  SEL R13, R0, R15, !P2 ;  /* 0x0000000f000d7207 */ /* 0x001fc60005000000 */
[----:B------:R0:W-:Y:S04]  /*1d660*/  STL [R1+0x484], R17 ;  /* 0x0004841101007387 */ /* 0x0001e80000100800 */
[----:B------:R-:W4:Y:S04]  /*1d670*/  LDL.LU R22, [R1+0x444] ;  /* 0x0004440001167983 */ /* 0x000f280000300800 */
[----:B------:R1:W-:Y:S04]  /*1d680*/  STL [R1+0x480], R13 ;  /* 0x0004800d01007387 */ /* 0x0003e80000100800 */
[----:B0-----:R-:W4:Y:S04]  /*1d690*/  LDL.LU R17, [R1+0x434] ;  /* 0x0004340001117983 */ /* 0x001f280000300800 */
[----:B------:R-:W4:Y:S01]  /*1d6a0*/  LDL.LU R15, [R1+0x438] ;  /* 0x00043800010f7983 */ /* 0x000f220000300800 */
[----:B------:R-:W-:-:S05]  /*1d6b0*/  SEL R21, R0, R19, !P2 ;  /* 0x0000001300157207 */ /* 0x000fca0005000000 */
[----:B------:R-:W-:Y:S01]  /*1d6c0*/  STL [R1+0x47c], R21 ;  /* 0x00047c1501007387 */ /* 0x000fe20000100800 */
[----:B------:R-:W-:-:S03]  /*1d6d0*/  SEL R19, R0, R16, !P2 ;  /* 0x0000001000137207 */ /* 0x000fc60005000000 */
[----:B------:R-:W4:Y:S04]  /*1d6e0*/  LDL.LU R16, [R1+0x43c] ;  /* 0x00043c0001107983 */ /* 0x000f280000300800 */
[----:B------:R-:W-:Y:S01]  /*1d6f0*/  STL [R1+0x478], R19 ;  /* 0x0004781301007387 */ /* 0x000fe20000100800 */
[----:B-1----:R-:W-:-:S03]  /*1d700*/  SEL R13, R0, R4, !P2 ;  /* 0x00000004000d7207 */ /* 0x002fc60005000000 */
        /* <DEDUP_REMOVED lines=12> */
[----:B------:R-:W-:-:S05]  /*1d7d0*/  SEL R3, R0, R5, !P2 ;  /* 0x0000000500037207 */ /* 0x000fca0005000000 */
[----:B------:R0:W-:Y:S04]  /*1d7e0*/  STL [R1+0x468], R3 ;  /* 0x0004680301007387 */ /* 0x0001e80000100800 */
[----:B------:R-:W4:Y:S04]  /*1d7f0*/  LDL.LU R25, [R1+0x414] ;  /* 0x0004140001197983 */ /* 0x000f280000300800 */
[----:B0-----:R-:W4:Y:S04]  /*1d800*/  LDL.LU R3, [R1+0x410] ;  /* 0x0004100001037983 */ /* 0x001f280000300800 */
[----:B------:R-:W4:Y:S01]  /*1d810*/  LDL.LU R5, [R1+0x40c] ;  /* 0x00040c0001057983 */ /* 0x000f220000300800 */
[----:B--2---:R-:W-:-:S03]  /*1d820*/  SEL R24, R0, R14, !P2 ;  /* 0x0000000e00187207 */ /* 0x004fc60005000000 */
[----:B------:R-:W2:Y:S04]  /*1d830*/  LDL.LU R14, [R1+0x408] ;  /* 0x00040800010e7983 */ /* 0x000ea80000300800 */
[----:B------:R0:W-:Y:S01]  /*1d840*/  STL [R1+0x464], R24 ;  /* 0x0004641801007387 */ /* 0x0001e20000100800 */
[----:B---3--:R-:W-:-:S03]  /*1d850*/  SEL R19, R0, R11, !P2 ;  /* 0x0000000b00137207 */ /* 0x008fc60005000000 */
[----:B------:R-:W3:Y:S04]  /*1d860*/  LDL.LU R11, [R1+0x404] ;  /* 0x00040400010b7983 */ /* 0x000ee80000300800 */
[----:B------:R1:W-:Y:S04]  /*1d870*/  STL [R1+0x460], R19 ;  /* 0x0004601301007387 */ /* 0x0003e80000100800 */
[----:B0-----:R-:W3:Y:S01]  /*1d880*/  LDL.LU R24, [R1+0x400] ;  /* 0x0004000001187983 */ /* 0x001ee20000300800 */
[----:B------:R-:W-:-:S05]  /*1d890*/  SEL R18, R0, R18, !P2 ;  /* 0x0000001200127207 */ /* 0x000fca0005000000 */
[----:B------:R0:W-:Y:S04]  /*1d8a0*/  STL [R1+0x45c], R18 ;  /* 0x00045c1201007387 */ /* 0x0001e80000100800 */
[----:B-1----:R-:W3:Y:S01]  /*1d8b0*/  LDL.LU R19, [R1+0x3fc] ;  /* 0x0003fc0001137983 */ /* 0x002ee20000300800 */
[----:B----4-:R-:W-:-:S05]  /*1d8c0*/  SEL R12, R0, R12, !P2 ;  /* 0x0000000c000c7207 */ /* 0x010fca0005000000 */
        /* <DEDUP_REMOVED lines=20> */
[----:B0-----:R-:W-:-:S05]  /*1da10*/  SEL R29, R0, R28, !P2 ;  /* 0x0000001c001d7207 */ /* 0x001fca0005000000 */
[----:B------:R-:W-:Y:S01]  /*1da20*/  STL [R1+0x43c], R29 ;  /* 0x00043c1d01007387 */ /* 0x000fe20000100800 */
[----:B------:R-:W-:-:S05]  /*1da30*/  SEL R28, R0, R27, !P2 ;  /* 0x0000001b001c7207 */ /* 0x000fca0005000000 */
[----:B------:R-:W-:Y:S01]  /*1da40*/  STL [R1+0x438], R28 ;  /* 0x0004381c01007387 */ /* 0x000fe20000100800 */
[C---:B------:R-:W-:Y:S02]  /*1da50*/  SEL R27, R0.reuse, R23, !P2 ;  /* 0x00000017001b7207 */ /* 0x040fe40005000000 */
[C---:B------:R-:W-:Y:S02]  /*1da60*/  SEL R23, R0.reuse, R2, !P2 ;  /* 0x0000000200177207 */ /* 0x040fe40005000000 */
[----:B------:R-:W4:Y:S01]  /*1da70*/  LDL.LU R2, [R1+0x3dc] ;  /* 0x0003dc0001027983 */ /* 0x000f220000300800 */
[----:B------:R-:W-:-:S03]  /*1da80*/  SEL R21, R0, R21, !P2 ;  /* 0x0000001500157207 */ /* 0x000fc60005000000 */
[----:B------:R-:W-:Y:S01]  /*1da90*/  STL [R1+0x434], R27 ;  /* 0x0004341b01007387 */ /* 0x000fe20000100800 */
[----:B------:R-:W-:-:S03]  /*1daa0*/  SEL R13, R0, R13, !P2 ;  /* 0x0000000d000d7207 */ /* 0x000fc60005000000 */
[----:B------:R0:W-:Y:S04]  /*1dab0*/  STL [R1+0x430], R23 ;  /* 0x0004301701007387 */ /* 0x0001e80000100800 */
[----:B------:R1:W-:Y:S04]  /*1dac0*/  STL [R1+0x42c], R21 ;  /* 0x00042c1501007387 */ /* 0x0003e80000100800 */
[----:B------:R1:W-:Y:S01]  /*1dad0*/  STL [R1+0x428], R13 ;  /* 0x0004280d01007387 */ /* 0x0003e20000100800 */
[----:B0-----:R-:W-:-:S05]  /*1dae0*/  SEL R23, R0, R25, !P2 ;  /* 0x0000001900177207 */ /* 0x001fca0005000000 */
[----:B------:R-:W-:Y:S01]  /*1daf0*/  STL [R1+0x424], R23 ;  /* 0x0004241701007387 */ /* 0x000fe20000100800 */
[----:B-1----:R-:W-:-:S03]  /*1db00*/  SEL R21, R0, R3, !P2 ;  /* 0x0000000300157207 */ /* 0x002fc60005000000 */
[----:B------:R-:W4:Y:S01]  /*1db10*/  LDL.LU R3, [R1+0x3d8] ;  /* 0x0003d80001037983 */ /* 0x000f220000300800 */
[----:B------:R-:W-:-:S03]  /*1db20*/  SEL R13, R0, R5, !P2 ;  /* 0x00000005000d7207 */ /* 0x000fc60005000000 */
[----:B------:R-:W-:Y:S04]  /*1db30*/  STL [R1+0x420], R21 ;  /* 0x0004201501007387 */ /* 0x000fe80000100800 */
        /* <DEDUP_REMOVED lines=8> */
[----:B------:R-:W-:-:S05]  /*1dbc0*/  SEL R21, R0, R24, !P2 ;  /* 0x0000001800157207 */ /* 0x000fca0005000000 */
[----:B------:R-:W-:Y:S01]  /*1dbd0*/  STL [R1+0x410], R21 ;  /* 0x0004101501007387 */ /* 0x000fe20000100800 */
[----:B------:R-:W-:-:S05]  /*1dbe0*/  SEL R19, R0, R19, !P2 ;  /* 0x0000001300137207 */ /* 0x000fca0005000000 */
[----:B------:R0:W-:Y:S04]  /*1dbf0*/  STL [R1+0x40c], R19 ;  /* 0x00040c1301007387 */ /* 0x0001e80000100800 */
[----:B------:R-:W3:Y:S01]  /*1dc00*/  LDL.LU R29, [R1+0x3c8] ;  /* 0x0003c800011d7983 */ /* 0x000ee20000300800 */
[----:B----4-:R-:W-:-:S05]  /*1dc10*/  SEL R13, R0, R18, !P2 ;  /* 0x00000012000d7207 */ /* 0x010fca0005000000 */
[----:B------:R-:W-:Y:S01]  /*1dc20*/  STL [R1+0x408], R13 ;  /* 0x0004080d01007387 */ /* 0x000fe20000100800 */
[----:B------:R-:W-:-:S03]  /*1dc30*/  SEL R12, R0, R12, !P2 ;  /* 0x0000000c000c7207 */ /* 0x000fc60005000000 */
[----:B0-----:R-:W4:Y:S04]  /*1dc40*/  LDL.LU R19, [R1+0x3c4] ;  /* 0x0003c40001137983 */ /* 0x001f280000300800 */
        /* <DEDUP_REMOVED lines=31> */
[----:B------:R1:W-:Y:S01]  /*1de40*/  STL [R1+0x3e4], R24 ;  /* 0x0003e41801007387 */ /* 0x0003e20000100800 */
[----:B0-----:R-:W-:-:S03]  /*1de50*/  SEL R22, R0, R5, !P2 ;  /* 0x0000000500167207 */ /* 0x001fc60005000000 */
[----:B-1----:R-:W2:Y:S04]  /*1de60*/  LDL.LU R24, [R1+0x380] ;  /* 0x0003800001187983 */ /* 0x002ea80000300800 */
[----:B------:R0:W-:Y:S01]  /*1de70*/  STL [R1+0x3e0], R22 ;  /* 0x0003e01601007387 */ /* 0x0001e20000100800 */
[----:B---3--:R-:W-:-:S03]  /*1de80*/  SEL R5, R0, R11, !P2 ;  /* 0x0000000b00057207 */ /* 0x008fc60005000000 */
[----:B0-----:R-:W3:Y:S04]  /*1de90*/  LDL.LU R22, [R1+0x368] ;  /* 0x0003680001167983 */ /* 0x001ee80000300800 */
[----:B------:R0:W-:Y:S04]  /*1dea0*/  STL [R1+0x3dc], R5 ;  /* 0x0003dc0501007387 */ /* 0x0001e80000100800 */
[----:B0-----:R-:W3:Y:S04]  /*1deb0*/  LDL.LU R5, [R1+0x36c] ;  /* 0x00036c0001057983 */ /* 0x001ee80000300800 */
[----:B------:R-:W3:Y:S01]  /*1dec0*/  LDL.LU R11, [R1+0x374] ;  /* 0x00037400010b7983 */ /* 0x000ee20000300800 */
[----:B------:R-:W-:-:S05]  /*1ded0*/  SEL R29, R0, R29, !P2 ;  /* 0x0000001d001d7207 */ /* 0x000fca0005000000 */
[----:B------:R-:W-:Y:S01]  /*1dee0*/  STL [R1+0x3d8], R29 ;  /* 0x0003d81d01007387 */ /* 0x000fe20000100800 */
[----:B----4-:R-:W-:-:S05]  /*1def0*/  SEL R19, R0, R19, !P2 ;  /* 0x0000001300137207 */ /* 0x010fca0005000000 */
        /* <DEDUP_REMOVED lines=20> */
[----:B------:R-:W4:Y:S04]  /*1e040*/  LDL.LU R4, [R1+0x35c] ;  /* 0x00035c0001047983 */ /* 0x000f280000300800 */
[----:B------:R0:W-:Y:S04]  /*1e050*/  STL [R1+0x3b8], R27 ;  /* 0x0003b81b01007387 */ /* 0x0001e80000100800 */
[----:B------:R1:W-:Y:S01]  /*1e060*/  STL [R1+0x3b4], R23 ;  /* 0x0003b41701007387 */ /* 0x0003e20000100800 */
[----:B0-----:R-:W-:-:S02]  /*1e070*/  SEL R27, R0, R21, !P2 ;  /* 0x00000015001b7207 */ /* 0x001fc40005000000 */
[----:B-1----:R-:W-:-:S03]  /*1e080*/  SEL R23, R0, R13, !P2 ;  /* 0x0000000d00177207 */ /* 0x002fc60005000000 */
[----:B------:R-:W-:Y:S04]  /*1e090*/  STL [R1+0x3b0], R27 ;  /* 0x0003b01b01007387 */ /* 0x000fe80000100800 */
[----:B------:R-:W-:Y:S01]  /*1e0a0*/  STL [R1+0x3ac], R23 ;  /* 0x0003ac1701007387 */ /* 0x000fe20000100800 */
[C---:B------:R-:W-:Y:S02]  /*1e0b0*/  SEL R21, R0.reuse, R25, !P2 ;  /* 0x0000001900157207 */ /* 0x040fe40005000000 */
[----:B------:R-:W-:-:S03]  /*1e0c0*/  SEL R13, R0, R16, !P2 ;  /* 0x00000010000d7207 */ /* 0x000fc60005000000 */
[----:B------:R-:W-:Y:S01]  /*1e0d0*/  STL [R1+0x3a8], R21 ;  /* 0x0003a81501007387 */ /* 0x000fe20000100800 */
[----:B------:R-:W-:-:S03]  /*1e0e0*/  SEL R2, R0, R2, !P2 ;  /* 0x0000000200027207 */ /* 0x000fc60005000000 */
[----:B------:R-:W4:Y:S04]  /*1e0f0*/  LDL.LU R16, [R1+0x358] ;  /* 0x0003580001107983 */ /* 0x000f280000300800 */
[----:B------:R-:W-:Y:S04]  /*1e100*/  STL [R1+0x3a4], R13 ;  /* 0x0003a40d01007387 */ /* 0x000fe80000100800 */
[----:B------:R0:W-:Y:S01]  /*1e110*/  STL [R1+0x3a0], R2 ;  /* 0x0003a00201007387 */ /* 0x0001e20000100800 */
[----:B------:R-:W-:-:S03]  /*1e120*/  SEL R3, R0, R3, !P2 ;  /* 0x0000000300037207 */ /* 0x000fc60005000000 */
[----:B0-----:R-:W4:Y:S04]  /*1e130*/  LDL.LU R2, [R1+0x354] ;  /* 0x0003540001027983 */ /* 0x001f280000300800 */
        /* <DEDUP_REMOVED lines=8> */
[----:B------:R-:W-:Y:S04]  /*1e1c0*/  STL [R1+0x390], R21 ;  /* 0x0003901501007387 */ /* 0x000fe80000100800 */
[----:B------:R-:W3:Y:S01]  /*1e1d0*/  LDL.LU R29, [R1+0x348] ;  /* 0x00034800011d7983 */ /* 0x000ee20000300800 */
[C---:B0-----:R-:W-:Y:S02]  /*1e1e0*/  SEL R13, R0.reuse, R5, !P2 ;  /* 0x00000005000d7207 */ /* 0x041fe40005000000 */
[----:B------:R-:W-:-:S03]  /*1e1f0*/  SEL R5, R0, R11, !P2 ;  /* 0x0000000b00057207 */ /* 0x000fc60005000000 */
[----:B------:R-:W-:Y:S04]  /*1e200*/  STL [R1+0x38c], R13 ;  /* 0x00038c0d01007387 */ /* 0x000fe80000100800 */
[----:B------:R-:W3:Y:S04]  /*1e210*/  LDL.LU R22, [R1+0x344] ;  /* 0x0003440001167983 */ /* 0x000ee80000300800 */
[----:B------:R0:W-:Y:S04]  /*1e220*/  STL [R1+0x388], R5 ;  /* 0x0003880501007387 */ /* 0x0001e80000100800 */
[----:B0-----:R-:W3:Y:S04]  /*1e230*/  LDL.LU R5, [R1+0x330] ;  /* 0x0003300001057983 */ /* 0x001ee80000300800 */
[----:B------:R-:W3:Y:S01]  /*1e240*/  LDL.LU R11, [R1+0x32c] ;  /* 0x00032c00010b7983 */ /* 0x000ee20000300800 */
        /* <DEDUP_REMOVED lines=30> */
[----:B-1----:R-:W4:Y:S04]  /*1e430*/  LDL.LU R24, [R1+0x300] ;  /* 0x0003000001187983 */ /* 0x002f280000300800 */
[----:B------:R0:W-:Y:S04]  /*1e440*/  STL [R1+0x364], R19 ;  /* 0x0003641301007387 */ /* 0x0001e80000100800 */
[----:B0-----:R-:W4:Y:S01]  /*1e450*/  LDL.LU R19, [R1+0x308] ;  /* 0x0003080001137983 */ /* 0x001f220000300800 */
[----:B--2---:R-:W-:-:S05]  /*1e460*/  SEL R3, R0, R14, !P2 ;  /* 0x0000000e00037207 */ /* 0x004fca0005000000 */
[----:B------:R0:W-:Y:S04]  /*1e470*/  STL [R1+0x360], R3 ;  /* 0x0003600301007387 */ /* 0x0001e80000100800 */
[----:B0-----:R-:W2:Y:S04]  /*1e480*/  LDL.LU R3, [R1+0x304] ;  /* 0x0003040001037983 */ /* 0x001ea80000300800 */
[----:B------:R-:W2:Y:S01]  /*1e490*/  LDL.LU R14, [R1+0x2e0] ;  /* 0x0002e000010e7983 */ /* 0x000ea20000300800 */
[----:B---3--:R-:W-:-:S05]  /*1e4a0*/  SEL R29, R0, R29, !P2 ;  /* 0x0000001d001d7207 */ /* 0x008fca0005000000 */
[----:B------:R-:W-:Y:S01]  /*1e4b0*/  STL [R1+0x35c], R29 ;  /* 0x00035c1d01007387 */ /* 0x000fe20000100800 */
[----:B------:R-:W-:-:S05]  /*1e4c0*/  SEL R22, R0, R22, !P2 ;  /* 0x0000001600167207 */ /* 0x000fca0005000000 */
        /* <DEDUP_REMOVED lines=27> */
[C---:B------:R-:W-:Y:S02]  /*1e680*/  SEL R21, R0.reuse, R25, !P2 ;  /* 0x0000001900157207 */ /* 0x040fe40005000000 */
[----:B------:R-:W-:-:S03]  /*1e690*/  SEL R17, R0, R17, !P2 ;  /* 0x0000001100117207 */ /* 0x000fc60005000000 */
[----:B------:R-:W-:Y:S01]  /*1e6a0*/  STL [R1+0x32c], R21 ;  /* 0x00032c1501007387 */ /* 0x000fe20000100800 */
[----:B0-----:R-:W-:-:S03]  /*1e6b0*/  SEL R13, R0, R4, !P2 ;  /* 0x00000004000d7207 */ /* 0x001fc60005000000 */
[----:B------:R-:W4:Y:S04]  /*1e6c0*/  LDL.LU R4, [R1+0x2dc] ;  /* 0x0002dc0001047983 */ /* 0x000f280000300800 */
[----:B------:R0:W-:Y:S04]  /*1e6d0*/  STL [R1+0x328], R17 ;  /* 0x0003281101007387 */ /* 0x0001e80000100800 */
[----:B------:R-:W-:Y:S04]  /*1e6e0*/  STL [R1+0x31c], R13 ;  /* 0x00031c0d01007387 */ /* 0x000fe80000100800 */
[----:B0-----:R-:W4:Y:S01]  /*1e6f0*/  LDL.LU R17, [R1+0x2d8] ;  /* 0x0002d80001117983 */ /* 0x001f220000300800 */
[----:B------:R-:W-:-:S05]  /*1e700*/  SEL R16, R0, R16, !P2 ;  /* 0x0000001000107207 */ /* 0x000fca0005000000 */
        /* <DEDUP_REMOVED lines=8> */
[----:B------:R0:W-:Y:S04]  /*1e790*/  STL [R1+0x30c], R19 ;  /* 0x00030c1301007387 */ /* 0x0001e80000100800 */
[----:B------:R-:W4:Y:S01]  /*1e7a0*/  LDL.LU R29, [R1+0x2bc] ;  /* 0x0002bc00011d7983 */ /* 0x000f220000300800 */
[C---:B--2---:R-:W-:Y:S02]  /*1e7b0*/  SEL R13, R0.reuse, R3, !P2 ;  /* 0x00000003000d7207 */ /* 0x044fe40005000000 */
[----:B------:R-:W-:-:S03]  /*1e7c0*/  SEL R3, R0, R14, !P2 ;  /* 0x0000000e00037207 */ /* 0x000fc60005000000 */
[----:B------:R-:W-:Y:S04]  /*1e7d0*/  STL [R1+0x308], R13 ;  /* 0x0003080d01007387 */ /* 0x000fe80000100800 */
[----:B0-----:R-:W2:Y:S04]  /*1e7e0*/  LDL.LU R19, [R1+0x2c8] ;  /* 0x0002c80001137983 */ /* 0x001ea80000300800 */
[----:B------:R0:W-:Y:S04]  /*1e7f0*/  STL [R1+0x304], R3 ;  /* 0x0003040301007387 */ /* 0x0001e80000100800 */
[----:B0-----:R-:W2:Y:S04]  /*1e800*/  LDL.LU R3, [R1+0x2cc] ;  /* 0x0002cc0001037983 */ /* 0x001ea80000300800 */
[----:B------:R-:W2:Y:S01]  /*1e810*/  LDL.LU R14, [R1+0x2c0] ;  /* 0x0002c000010e7983 */ /* 0x000ea20000300800 */
[----:B---3--:R-:W-:-:S05]  /*1e820*/  SEL R22, R0, R22, !P2 ;  /* 0x0000001600167207 */ /* 0x008fca0005000000 */
[----:B------:R-:W-:Y:S01]  /*1e830*/  STL [R1+0x300], R22 ;  /* 0x0003001601007387 */ /* 0x000fe20000100800 */
[----:B------:R-:W-:-:S03]  /*1e840*/  SEL R21, R0, R5, !P2 ;  /* 0x0000000500157207 */ /* 0x000fc60005000000 */
[----:B------:R-:W3:Y:S04]  /*1e850*/  LDL.LU R5, [R1+0x2c4] ;  /* 0x0002c40001057983 */ /* 0x000ee80000300800 */
[----:B------:R-:W-:Y:S01]  /*1e860*/  STL [R1+0x2fc], R21 ;  /* 0x0002fc1501007387 */ /* 0x000fe20000100800 */
[----:B------:R-:W-:-:S03]  /*1e870*/  SEL R13, R0, R11, !P2 ;  /* 0x0000000b000d7207 */ /* 0x000fc60005000000 */
[----:B------:R-:W3:Y:S04]  /*1e880*/  LDL.LU R11, [R1+0x2b4] ;  /* 0x0002b400010b7983 */ /* 0x000ee80000300800 */
[----:B------:R4:W-:Y:S04]  /*1e890*/  STL [R1+0x2f8], R13 ;  /* 0x0002f80d01007387 */ /* 0x0009e80000100800 */
[----:B------:R-:W3:Y:S01]  /*1e8a0*/  LDL.LU R28, [R1+0x2b0] ;  /* 0x0002b000011c7983 */ /* 0x000ee20000300800 */
[C---:B----4-:R-:W-:Y:S02]  /*1e8b0*/  SEL R13, R0.reuse, R18, !P2 ;  /* 0x00000012000d7207 */ /* 0x050fe40005000000 */
        /* <DEDUP_REMOVED lines=44> */
[C---:B0-----:R-:W-:Y:S02]  /*1eb80*/  SEL R29, R0.reuse, R28, !P2 ;  /* 0x0000001c001d7207 */ /* 0x041fe40005000000 */
[----:B----4-:R-:W-:-:S03]  /*1eb90*/  SEL R28, R0, R27, !P2 ;  /* 0x0000001b001c7207 */ /* 0x010fc60005000000 */
        /* <DEDUP_REMOVED lines=28> */
[----:B------:R-:W-:Y:S01]  /*1ed60*/  STL [R1+0x290], R21 ;  /* 0x0002901501007387 */ /* 0x000fe20000100800 */
[----:B0-----:R-:W-:-:S03]  /*1ed70*/  SEL R13, R0, R16, !P2 ;  /* 0x00000010000d7207 */ /* 0x001fc60005000000 */
[----:B------:R-:W4:Y:S01]  /*1ed80*/  LDL.LU R29, [R1+0x224] ;  /* 0x00022400011d7983 */ /* 0x000f220000300800 */
[----:B------:R-:W-:-:S03]  /*1ed90*/  SEL R2, R0, R2, !P2 ;  /* 0x0000000200027207 */ /* 0x000fc60005000000 */
[----:B------:R-:W-:Y:S04]  /*1eda0*/  STL [R1+0x28c], R13 ;  /* 0x00028c0d01007387 */ /* 0x000fe80000100800 */
[----:B------:R-:W4:Y:S04]  /*1edb0*/  LDL.LU R22, [R1+0x20c] ;  /* 0x00020c0001167983 */ /* 0x000f280000300800 */
        /* <DEDUP_REMOVED lines=14> */
[----:B------:R0:W-:Y:S04]  /*1eea0*/  STL [R1+0x270], R13 ;  /* 0x0002700d01007387 */ /* 0x0001e80000100800 */
[----:B------:R-:W3:Y:S04]  /*1eeb0*/  LDL.LU R27, [R1+0x230] ;  /* 0x00023000011b7983 */ /* 0x000ee80000300800 */
[----:B------:R4:W-:Y:S04]  /*1eec0*/  STL [R1+0x26c], R5 ;  /* 0x00026c0501007387 */ /* 0x0009e80000100800 */
[----:B------:R-:W3:Y:S04]  /*1eed0*/  LDL.LU R23, [R1+0x234] ;  /* 0x0002340001177983 */ /* 0x000ee80000300800 */
[----:B------:R-:W3:Y:S04]  /*1eee0*/  LDL.LU R11, [R1+0x22c] ;  /* 0x00022c00010b7983 */ /* 0x000ee80000300800 */
[----:B------:R-:W3:Y:S04]  /*1eef0*/  LDL.LU R21, [R1+0x21c] ;  /* 0x00021c0001157983 */ /* 0x000ee80000300800 */
[----:B0-----:R-:W3:Y:S01]  /*1ef00*/  LDL.LU R13, [R1+0x220] ;  /* 0x00022000010d7983 */ /* 0x001ee20000300800 */
[----:B----4-:R-:W-:-:S05]  /*1ef10*/  SEL R5, R0, R12, !P2 ;  /* 0x0000000c00057207 */ /* 0x010fca0005000000 */
        /* <DEDUP_REMOVED lines=46> */
[----:B------:R-:W-:Y:S01]  /*1f200*/  STL [R1+0x22c], R23 ;  /* 0x00022c1701007387 */ /* 0x000fe20000100800 */
[----:B----4-:R-:W-:-:S03]  /*1f210*/  SEL R21, R0, R25, !P2 ;  /* 0x0000001900157207 */ /* 0x010fc60005000000 */
[----:B------:R0:W-:Y:S01]  /*1f220*/  STL [R1+0x228], R13 ;  /* 0x0002280d01007387 */ /* 0x0001e20000100800 */
[----:B------:R-:W-:-:S03]  /*1f230*/  SEL R5, R0, R5, !P2 ;  /* 0x0000000500057207 */ /* 0x000fc60005000000 */
        /* <DEDUP_REMOVED lines=9> */
[----:B------:R-:W-:-:S03]  /*1f2d0*/  SEL R13, R0, R4, !P2 ;  /* 0x00000004000d7207 */ /* 0x000fc60005000000 */
[----:B------:R-:W4:Y:S04]  /*1f2e0*/  LDL.LU R4, [R1+0x1bc] ;  /* 0x0001bc0001047983 */ /* 0x000f280000300800 */
[----:B------:R0:W-:Y:S02]  /*1f2f0*/  STL [R1+0x20c], R13 ;  /* 0x00020c0d01007387 */ /* 0x0001e40000100800 */
[C---:B0-----:R-:W-:Y:S02]  /*1f300*/  SEL R13, R0.reuse, R24, !P2 ;  /* 0x00000018000d7207 */ /* 0x041fe40005000000 */
[----:B------:R-:W-:-:S03]  /*1f310*/  SEL R19, R0, R19, !P2 ;  /* 0x0000001300137207 */ /* 0x000fc60005000000 */
[----:B------:R0:W-:Y:S04]  /*1f320*/  STL [R1+0x208], R13 ;  /* 0x0002080d01007387 */ /* 0x0001e80000100800 */
[----:B------:R1:W-:Y:S01]  /*1f330*/  STL [R1+0x204], R19 ;  /* 0x0002041301007387 */ /* 0x0003e20000100800 */
[----:B------:R-:W-:-:S03]  /*1f340*/  SEL R18, R0, R18, !P2 ;  /* 0x0000001200127207 */ /* 0x000fc60005000000 */
[----:B------:R-:W4:Y:S01]  /*1f350*/  LDL.LU R29, [R1+0x1b8] ;  /* 0x0001b800011d7983 */ /* 0x000f220000300800 */
[----:B0-----:R-:W-:-:S03]  /*1f360*/  SEL R13, R0, R17, !P2 ;  /* 0x00000011000d7207 */ /* 0x001fc60005000000 */
[----:B------:R0:W-:Y:S04]  /*1f370*/  STL [R1+0x200], R18 ;  /* 0x0002001201007387 */ /* 0x0001e80000100800 */
[----:B-1----:R-:W4:Y:S04]  /*1f380*/  LDL.LU R19, [R1+0x1b4] ;  /* 0x0001b40001137983 */ /* 0x002f280000300800 */
        /* <DEDUP_REMOVED lines=12> */
[C---:B--2---:R-:W-:Y:S02]  /*1f450*/  SEL R13, R0.reuse, R3, !P2 ;  /* 0x00000003000d7207 */ /* 0x044fe40005000000 */
[----:B------:R-:W-:-:S03]  /*1f460*/  SEL R3, R0, R14, !P2 ;  /* 0x0000000e00037207 */ /* 0x000fc60005000000 */
[----:B------:R0:W-:Y:S04]  /*1f470*/  STL [R1+0x1ec], R13 ;  /* 0x0001ec0d01007387 */ /* 0x0001e80000100800 */
        /* <DEDUP_REMOVED lines=9> */
[----:B0-----:R-:W3:Y:S04]  /*1f510*/  LDL.LU R3, [R1+0x16c] ;  /* 0x00016c0001037983 */ /* 0x001ee80000300800 */
[----:B------:R-:W3:Y:S01]  /*1f520*/  LDL.LU R11, [R1+0x170] ;  /* 0x00017000010b7983 */ /* 0x000ee20000300800 */
[----:B----4-:R-:W-:-:S03]  /*1f530*/  SEL R24, R0, R12, !P2 ;  /* 0x0000000c00187207 */ /* 0x010fc60005000000 */
        /* <DEDUP_REMOVED lines=59> */
[----:B0-----:R-:W-:-:S05]  /*1f8f0*/  SEL R13, R0, R22, !P2 ;  /* 0x00000016000d7207 */ /* 0x001fca0005000000 */
[----:B------:R-:W-:Y:S04]  /*1f900*/  STL [R1+0x178], R13 ;  /* 0x0001780d01007387 */ /* 0x000fe80000100800 */
[----:B------:R-:W4:Y:S01]  /*1f910*/  LDL.LU R29, [R1+0x134] ;  /* 0x00013400011d7983 */ /* 0x000f220000300800 */
[C---:B------:R-:W-:Y:S02]  /*1f920*/  SEL R5, R0.reuse, R5, !P2 ;  /* 0x0000000500057207 */ /* 0x040fe40005000000 */
[----:B------:R-:W-:-:S03]  /*1f930*/  SEL R4, R0, R4, !P2 ;  /* 0x0000000400047207 */ /* 0x000fc60005000000 */
[----:B------:R0:W-:Y:S04]  /*1f940*/  STL [R1+0x174], R5 ;  /* 0x0001740501007387 */ /* 0x0001e80000100800 */
[----:B------:R-:W4:Y:S04]  /*1f950*/  LDL.LU R22, [R1+0x130] ;  /* 0x0001300001167983 */ /* 0x000f280000300800 */
[----:B------:R1:W-:Y:S04]  /*1f960*/  STL [R1+0x170], R4 ;  /* 0x0001700401007387 */ /* 0x0003e80000100800 */
[----:B0-----:R-:W4:Y:S04]  /*1f970*/  LDL.LU R5, [R1+0x10c] ;  /* 0x00010c0001057983 */ /* 0x001f280000300800 */
[----:B-1----:R-:W4:Y:S01]  /*1f980*/  LDL.LU R4, [R1+0x110] ;  /* 0x0001100001047983 */ /* 0x002f220000300800 */
[----:B------:R-:W-:-:S05]  /*1f990*/  SEL R19, R0, R19, !P2 ;  /* 0x0000001300137207 */ /* 0x000fca0005000000 */
[----:B------:R0:W-:Y:S01]  /*1f9a0*/  STL [R1+0x16c], R19 ;  /* 0x00016c1301007387 */ /* 0x0001e20000100800 */
[----:B------:R-:W-:-:S03]  /*1f9b0*/  SEL R18, R0, R18, !P2 ;  /* 0x0000001200127207 */ /* 0x000fc60005000000 */
[----:B0-----:R-:W4:Y:S04]  /*1f9c0*/  LDL.LU R19, [R1+0x11c] ;  /* 0x00011c0001137983 */ /* 0x001f280000300800 */
[----:B------:R0:W-:Y:S01]  /*1f9d0*/  STL [R1+0x168], R18 ;  /* 0x0001681201007387 */ /* 0x0001e20000100800 */
[----:B------:R-:W-:-:S03]  /*1f9e0*/  SEL R13, R0, R17, !P2 ;  /* 0x00000011000d7207 */ /* 0x000fc60005000000 */
[----:B0-----:R-:W4:Y:S04]  /*1f9f0*/  LDL.LU R18, [R1+0x120] ;  /* 0x0001200001127983 */ /* 0x001f280000300800 */
[----:B------:R0:W-:Y:S04]  /*1fa00*/  STL [R1+0x164], R13 ;  /* 0x0001640d01007387 */ /* 0x0001e80000100800 */
[----:B------:R-:W4:Y:S01]  /*1fa10*/  LDL.LU R28, [R1+0x4b8] ;  /* 0x0004b800011c7983 */ /* 0x000f220000300800 */
[C---:B0-----:R-:W-:Y:S02]  /*1fa20*/  SEL R13, R0.reuse, R16, !P2 ;  /* 0x00000010000d7207 */ /* 0x041fe40005000000 */
        /* <DEDUP_REMOVED lines=8> */
[----:B--2---:R-:W-:-:S05]  /*1fab0*/  SEL R2, R0, R14, !P2 ;  /* 0x0000000e00027207 */ /* 0x004fca0005000000 */
[----:B------:R3:W-:Y:S04]  /*1fac0*/  STL [R1+0x158], R2 ;  /* 0x0001580201007387 */ /* 0x0007e80000100800 */
[----:B------:R-:W2:Y:S04]  /*1fad0*/  LDL.LU R25, [R1+0xe0] ;  /* 0x0000e00001197983 */ /* 0x000ea80000300800 */
[----:B------:R-:W2:Y:S04]  /*1fae0*/  LDL.LU R16, [R1+0xdc] ;  /* 0x0000dc0001107983 */ /* 0x000ea80000300800 */
[----:B------:R-:W2:Y:S01]  /*1faf0*/  LDL.LU R14, [R1+0xd8] ;  /* 0x0000d800010e7983 */ /* 0x000ea20000300800 */
[----:B---3--:R-:W-:-:S03]  /*1fb00*/  SEL R2, R0, R11, !P2 ;  /* 0x0000000b00027207 */ /* 0x008fc60005000000 */
[----:B------:R-:W3:Y:S04]  /*1fb10*/  LDL.LU R11, [R1+0xd0] ;  /* 0x0000d000010b7983 */ /* 0x000ee80000300800 */
[----:B------:R0:W-:Y:S01]  /*1fb20*/  STL [R1+0x154], R2 ;  /* 0x0001540201007387 */ /* 0x0001e20000100800 */
[----:B----4-:R-:W-:-:S03]  /*1fb30*/  SEL R24, R0, R12, !P2 ;  /* 0x0000000c00187207 */ /* 0x010fc60005000000 */
[----:B------:R-:W4:Y:S04]  /*1fb40*/  LDL.LU R12, [R1+0x24] ;  /* 0x00002400010c7983 */ /* 0x000f280000300800 */
[----:B------:R1:W-:Y:S01]  /*1fb50*/  STL [R1+0x150], R24 ;  /* 0x0001501801007387 */ /* 0x0003e20000100800 */
[----:B0-----:R-:W-:-:S03]  /*1fb60*/  SEL R2, R0, R3, !P2 ;  /* 0x0000000300027207 */ /* 0x001fc60005000000 */
[----:B-1----:R-:W4:Y:S01]  /*1fb70*/  LDL.LU R24, [R1+0x20] ;  /* 0x0000200001187983 */ /* 0x002f220000300800 */
[----:B------:R-:W-:-:S03]  /*1fb80*/  SEL R3, R0, R15, !P2 ;  /* 0x0000000f00037207 */ /* 0x000fc60005000000 */
[----:B------:R0:W-:Y:S04]  /*1fb90*/  STL [R1+0x14c], R2 ;  /* 0x00014c0201007387 */ /* 0x0001e80000100800 */
[----:B0-----:R-:W4:Y:S04]  /*1fba0*/  LDL.LU R2, [R1+0xc] ;  /* 0x00000c0001027983 */ /* 0x001f280000300800 */
[----:B------:R0:W-:Y:S04]  /*1fbb0*/  STL [R1+0x148], R3 ;  /* 0x0001480301007387 */ /* 0x0001e80000100800 */
[----:B0-----:R-:W4:Y:S01]  /*1fbc0*/  LDL.LU R3, [R1+0x8] ;  /* 0x0000080001037983 */ /* 0x001f220000300800 */
[----:B------:R-:W-:-:S03]  /*1fbd0*/  SEL R29, R0, R29, !P2 ;  /* 0x0000001d001d7207 */ /* 0x000fc60005000000 */
[----:B------:R-:W4:Y:S04]  /*1fbe0*/  LDL.LU R15, [R1+0xc4] ;  /* 0x0000c400010f7983 */ /* 0x000f280000300800 */
        /* <DEDUP_REMOVED lines=29> */
[C---:B--2---:R-:W-:Y:S02]  /*1fdc0*/  SEL R23, R0.reuse, R25, !P2 ;  /* 0x0000001900177207 */ /* 0x044fe40005000000 */
[----:B0-----:R-:W-:-:S03]  /*1fdd0*/  SEL R21, R0, R16, !P2 ;  /* 0x0000001000157207 */ /* 0x001fc60005000000 */
[----:B------:R-:W-:Y:S01]  /*1fde0*/  STL [R1+0x108], R23 ;  /* 0x0001081701007387 */ /* 0x000fe20000100800 */
[----:B-1----:R-:W-:-:S03]  /*1fdf0*/  SEL R13, R0, R14, !P2 ;  /* 0x0000000e000d7207 */ /* 0x002fc60005000000 */
[----:B------:R-:W2:Y:S04]  /*1fe00*/  LDL.LU R16, [R1+0xac] ;  /* 0x0000ac0001107983 */ /* 0x000ea80000300800 */
[----:B------:R-:W-:Y:S04]  /*1fe10*/  STL [R1+0x104], R21 ;  /* 0x0001041501007387 */ /* 0x000fe80000100800 */
[----:B------:R-:W-:Y:S01]  /*1fe20*/  STL [R1+0x100], R13 ;  /* 0x0001000d01007387 */ /* 0x000fe20000100800 */
[----:B---3--:R-:W-:-:S03]  /*1fe30*/  SEL R14, R0, R11, !P2 ;  /* 0x0000000b000e7207 */ /* 0x008fc60005000000 */
[----:B------:R-:W3:Y:S04]  /*1fe40*/  LDL.LU R11, [R1+0x98] ;  /* 0x00009800010b7983 */ /* 0x000ee80000300800 */
[----:B------:R0:W-:Y:S04]  /*1fe50*/  STL [R1+0xfc], R14 ;  /* 0x0000fc0e01007387 */ /* 0x0001e80000100800 */
[----:B0-----:R-:W3:Y:S01]  /*1fe60*/  LDL.LU R14, [R1+0xa0] ;  /* 0x0000a000010e7983 */ /* 0x001ee20000300800 */
[----:B----4-:R-:W-:-:S03]  /*1fe70*/  SEL R13, R0, R12, !P2 ;  /* 0x0000000c000d7207 */ /* 0x010fc60005000000 */
        /* <DEDUP_REMOVED lines=16> */
[----:B------:R-:W-:-:S03]  /*1ff80*/  SEL R21, R0, R5, !P2 ;  /* 0x0000000500157207 */ /* 0x000fc60005000000 */
[----:B------:R-:W4:Y:S04]  /*1ff90*/  LDL.LU R5, [R1+0x74] ;  /* 0x0000740001057983 */ /* 0x000f280000300800 */
[----:B------:R0:W-:Y:S01]  /*1ffa0*/  STL [R1+0xd0], R21 ;  /* 0x0000d01501007387 */ /* 0x0001e20000100800 */
[----:B------:R-:W-:-:S03]  /*1ffb0*/  SEL R13, R0, R4, !P2 ;  /* 0x00000004000d7207 */ /* 0x000fc60005000000 */
[----:B------:R-:W4:Y:S04]  /*1ffc0*/  LDL.LU R4, [R1+0x70] ;  /* 0x0000700001047983 */ /* 0x000f280000300800 */
[----:B------:R1:W-:Y:S04]  /*1ffd0*/  STL [R1+0xc4], R13 ;  /* 0x0000c40d01007387 */ /* 0x0003e80000100800 */
[----:B0-----:R-:W4:Y:S01]  /*1ffe0*/  LDL.LU R21, [R1+0x58] ;  /* 0x0000580001157983 */ /* 0x001f220000300800 */
[C---:B-1----:R-:W-:Y:S02]  /*1fff0*/  SEL R13, R0.reuse, R19, !P2 ;  /* 0x00000013000d7207 */ /* 0x042fe40005000000 */
[----:B------:R-:W-:-:S03]  /*20000*/  SEL R18, R0, R18, !P2 ;  /* 0x0000001200127207 */ /* 0x000fc60005000000 */
[----:B------:R0:W-:Y:S04]  /*20010*/  STL [R1+0xc0], R13 ;  /* 0x0000c00d01007387 */ /* 0x0001e80000100800 */
[----:B0-----:R-:W4:Y:S04]  /*20020*/  LDL.LU R13, [R1+0x78] ;  /* 0x00007800010d7983 */ /* 0x001f280000300800 */
[----:B------:R0:W-:Y:S04]  /*20030*/  STL [R1+0xbc], R18 ;  /* 0x0000bc1201007387 */ /* 0x0001e80000100800 */
[----:B------:R-:W4:Y:S04]  /*20040*/  LDL.LU R25, [R1+0x284] ;  /* 0x0002840001197983 */ /* 0x000f280000300800 */
[----:B------:R-:W4:Y:S04]  /*20050*/  LDL.LU R29, [R1+0x278] ;  /* 0x00027800011d7983 */ /* 0x000f280000300800 */
[----:B------:R-:W4:Y:S04]  /*20060*/  LDL.LU R24, [R1+0x64] ;  /* 0x0000640001187983 */ /* 0x000f280000300800 */
[----:B------:R-:W4:Y:S01]  /*20070*/  LDL.LU R22, [R1+0x68] ;  /* 0x0000680001167983 */ /* 0x000f220000300800 */
[----:B------:R-:W-:-:S05]  /*20080*/  SEL R17, R0, R17, !P2 ;  /* 0x0000001100117207 */ /* 0x000fca0005000000 */
[----:B------:R2:W-:Y:S04]  /*20090*/  STL [R1+0xb8], R17 ;  /* 0x0000b81101007387 */ /* 0x0005e80000100800 */
[----:B------:R-:W4:Y:S04]  /*200a0*/  LDL.LU R19, [R1+0x210] ;  /* 0x0002100001137983 */ /* 0x000f280000300800 */
[----:B0-----:R-:W4:Y:S04]  /*200b0*/  LDL.LU R18, [R1+0x218] ;  /* 0x0002180001127983 */ /* 0x001f280000300800 */
[----:B------:R-:W4:Y:S04]  /*200c0*/  LDL.LU R28, [R1+0x60] ;  /* 0x00006000011c7983 */ /* 0x000f280000300800 */
[----:B------:R-:W4:Y:S01]  /*200d0*/  LDL.LU R27, [R1+0x54] ;  /* 0x00005400011b7983 */ /* 0x000f220000300800 */
[----:B--2---:R-:W-:-:S05]  /*200e0*/  SEL R17, R0, R16, !P2 ;  /* 0x0000001000117207 */ /* 0x004fca0005000000 */
[----:B------:R0:W-:Y:S01]  /*200f0*/  STL [R1+0xb4], R17 ;  /* 0x0000b41101007387 */ /* 0x0001e20000100800 */
[----:B---3--:R-:W-:-:S03]  /*20100*/  SEL R16, R0, R11, !P2 ;  /* 0x0000000b00107207 */ /* 0x008fc60005000000 */
[----:B------:R-:W2:Y:S04]  /*20110*/  LDL.LU R11, [R1+0x4] ;  /* 0x00000400010b7983 */ /* 0x000ea80000300800 */
[----:B------:R1:W-:Y:S04]  /*20120*/  STL [R1+0xb0], R16 ;  /* 0x0000b01001007387 */ /* 0x0003e80000100800 */
[----:B0-----:R-:W3:Y:S01]  /*20130*/  LDL.LU R17, [R1+0x198] ;  /* 0x0001980001117983 */ /* 0x001ee20000300800 */
[C---:B------:R-:W-:Y:S02]  /*20140*/  SEL R14, R0.reuse, R14, !P2 ;  /* 0x0000000e000e7207 */ /* 0x040fe40005000000 */
[----:B----4-:R-:W-:-:S03]  /*20150*/  SEL R12, R0, R12, !P2 ;  /* 0x0000000c000c7207 */ /* 0x010fc60005000000 */
[----:B------:R0:W-:Y:S04]  /*20160*/  STL [R1+0xac], R14 ;  /* 0x0000ac0e01007387 */ /* 0x0001e80000100800 */
[----:B-1----:R-:W4:Y:S04]  /*20170*/  LDL.LU R16, [R1+0x1a0] ;  /* 0x0001a00001107983 */ /* 0x002f280000300800 */
[----:B------:R1:W-:Y:S04]  /*20180*/  STL [R1+0xa8], R12 ;  /* 0x0000a80c01007387 */ /* 0x0003e80000100800 */
[----:B0-----:R-:W4:Y:S04]  /*20190*/  LDL.LU R14, [R1+0x19c] ;  /* 0x00019c00010e7983 */ /* 0x001f280000300800 */
[----:B-1----:R-:W4:Y:S01]  /*201a0*/  LDL.LU R12, [R1+0x194] ;  /* 0x00019400010c7983 */ /* 0x002f220000300800 */
[----:B------:R-:W-:-:S05]  /*201b0*/  SEL R23, R0, R23, !P2 ;  /* 0x0000001700177207 */ /* 0x000fca0005000000 */
[----:B------:R0:W-:Y:S04]  /*201c0*/  STL [R1+0xa4], R23 ;  /* 0x0000a41701007387 */ /* 0x0001e80000100800 */
[----:B0-----:R-:W4:Y:S01]  /*201d0*/  LDL.LU R23, [R1+0x320c] ;  /* 0x00320c0001177983 */ /* 0x001f220000300800 */
        /* <DEDUP_REMOVED lines=11> */
[----:B------:R0:W-:Y:S01]  /*20290*/  STL [R1+0x90], R5 ;  /* 0x0000900501007387 */ /* 0x0001e20000100800 */
[----:B------:R-:W-:-:S03]  /*202a0*/  SEL R21, R0, R21, !P2 ;  /* 0x0000001500157207 */ /* 0x000fc60005000000 */
[----:B0-----:R-:W4:Y:S04]  /*202b0*/  LDL.LU R5, [R1+0xd4] ;  /* 0x0000d40001057983 */ /* 0x001f280000300800 */
[----:B------:R0:W-:Y:S04]  /*202c0*/  STL [R1+0x88], R4 ;  /* 0x0000880401007387 */ /* 0x0001e80000100800 */
[----:B0-----:R-:W4:Y:S04]  /*202d0*/  LDL.LU R4, [R1+0xf0] ;  /* 0x0000f00001047983 */ /* 0x001f280000300800 */
[----:B------:R0:W-:Y:S01]  /*202e0*/  STL [R1+0x80], R21 ;  /* 0x0000801501007387 */ /* 0x0001e20000100800 */
[----:B------:R-:W-:-:S03]  /*202f0*/  SEL R13, R0, R13, !P2 ;  /* 0x0000000d000d7207 */ /* 0x000fc60005000000 */
[----:B0-----:R-:W4:Y:S01]  /*20300*/  LDL.LU R21, [R1+0x3208] ;  /* 0x0032080001157983 */ /* 0x001f220000300800 */
[----:B------:R-:W-:-:S03]  /*20310*/  SEL R25, R0, R25, !P2 ;  /* 0x0000001900197207 */ /* 0x000fc60005000000 */
[----:B------:R0:W-:Y:S01]  /*20320*/  STL [R1+0x7c], R13 ;  /* 0x00007c0d01007387 */ /* 0x0001e20000100800 */
[C---:B------:R-:W-:Y:S02]  /*20330*/  SEL R29, R0.reuse, R29, !P2 ;  /* 0x0000001d001d7207 */ /* 0x040fe40005000000 */
[C---:B------:R-:W-:Y:S01]  /*20340*/  SEL R24, R0.reuse, R24, !P2 ;  /* 0x0000001800187207 */ /* 0x040fe20005000000 */
[----:B0-----:R-:W4:Y:S01]  /*20350*/  LDL.LU R13, [R1+0x3204] ;  /* 0x00320400010d7983 */ /* 0x001f220000300800 */
[----:B------:R-:W-:-:S03]  /*20360*/  SEL R22, R0, R22, !P2 ;  /* 0x0000001600167207 */ /* 0x000fc60005000000 */
[----:B------:R0:W-:Y:S04]  /*20370*/  STL [R1+0x78], R25 ;  /* 0x0000781901007387 */ /* 0x0001e80000100800 */
[----:B0-----:R-:W4:Y:S04]  /*20380*/  LDL.LU R25, [R1+0x3200] ;  /* 0x0032000001197983 */ /* 0x001f280000300800 */
[----:B------:R0:W-:Y:S01]  /*20390*/  STL [R1+0x74], R29 ;  /* 0x0000741d01007387 */ /* 0x0001e20000100800 */
[C---:B------:R-:W-:Y:S02]  /*203a0*/  SEL R19, R0.reuse, R19, !P2 ;  /* 0x0000001300137207 */ /* 0x040fe40005000000 */
[C---:B------:R-:W-:Y:S01]  /*203b0*/  SEL R18, R0.reuse, R18, !P2 ;  /* 0x0000001200127207 */ /* 0x040fe20005000000 */
[----:B0-----:R-:W4:Y:S01]  /*203c0*/  LDL.LU R29, [R1+0xcc] ;  /* 0x0000cc00011d7983 */ /* 0x001f220000300800 */
[----:B------:R-:W-:-:S03]  /*203d0*/  SEL R28, R0, R28, !P2 ;  /* 0x0000001c001c7207 */ /* 0x000fc60005000000 */
[----:B------:R0:W-:Y:S01]  /*203e0*/  STL [R1+0x70], R24 ;  /* 0x0000701801007387 */ /* 0x0001e20000100800 */
[----:B------:R-:W-:-:S03]  /*203f0*/  SEL R27, R0, R27, !P2 ;  /* 0x0000001b001b7207 */ /* 0x000fc60005000000 */
[----:B0-----:R-:W4:Y:S04]  /*20400*/  LDL.LU R24, [R1+0x31fc] ;  /* 0x0031fc0001187983 */ /* 0x001f280000300800 */
[----:B------:R0:W-:Y:S04]  /*20410*/  STL [R1+0x6c], R22 ;  /* 0x00006c1601007387 */ /* 0x0001e80000100800 */
        /* <DEDUP_REMOVED lines=12> */
[C---:B---3--:R-:W-:Y:S02]  /*204e0*/  SEL R17, R0.reuse, R17, !P2 ;  /* 0x0000001100117207 */ /* 0x048fe40005000000 */
[C---:B----4-:R-:W-:Y:S02]  /*204f0*/  SEL R16, R0.reuse, R16, !P2 ;  /* 0x0000001000107207 */ /* 0x050fe40005000000 */
[C---:B------:R-:W-:Y:S02]  /*20500*/  SEL R14, R0.reuse, R14, !P2 ;  /* 0x0000000e000e7207 */ /* 0x040fe40005000000 */
[----:B------:R-:W-:-:S02]  /*20510*/  SEL R12, R0, R12, !P2 ;  /* 0x0000000c000c7207 */ /* 0x000fc40005000000 */
[----:B--2---:R-:W-:-:S05]  /*20520*/  SEL R11, R0, R11, !P2 ;  /* 0x0000000b000b7207 */ /* 0x004fca0005000000 */
[----:B------:R0:W-:Y:S04]  /*20530*/  STL [R1+0x48], R11 ;  /* 0x0000480b01007387 */ /* 0x0001e80000100800 */
[----:B0-----:R-:W2:Y:S04]  /*20540*/  LDL.LU R11, [R1+0x4c] ;  /* 0x00004c00010b7983 */ /* 0x001ea80000300800 */
[----:B------:R0:W-:Y:S04]  /*20550*/  STL [R1+0x40], R17 ;  /* 0x0000401101007387 */ /* 0x0001e80000100800 */
[----:B0-----:R-:W3:Y:S04]  /*20560*/  LDL.LU R17, [R1+0x31e8] ;  /* 0x0031e80001117983 */ /* 0x001ee80000300800 */
[----:B------:R0:W-:Y:S04]  /*20570*/  STL [R1+0x3c], R16 ;  /* 0x00003c1001007387 */ /* 0x0001e80000100800 */
[----:B0-----:R-:W4:Y:S04]  /*20580*/  LDL.LU R16, [R1+0x31e4] ;  /* 0x0031e40001107983 */ /* 0x001f280000300800 */
[----:B------:R0:W-:Y:S04]  /*20590*/  STL [R1+0x38], R14 ;  /* 0x0000380e01007387 */ /* 0x0001e80000100800 */
[----:B0-----:R-:W2:Y:S04]  /*205a0*/  LDL.LU R14, [R1+0x31e0] ;  /* 0x0031e000010e7983 */ /* 0x001ea80000300800 */
[----:B------:R0:W-:Y:S04]  /*205b0*/  STL [R1+0x34], R12 ;  /* 0x0000340c01007387 */ /* 0x0001e80000100800 */
[----:B0-----:R-:W3:Y:S01]  /*205c0*/  LDL.LU R12, [R1+0x31dc] ;  /* 0x0031dc00010c7983 */ /* 0x001ee20000300800 */
[----:B------:R-:W-:-:S02]  /*205d0*/  SEL R2, R0, R2, !P2 ;  /* 0x0000000200027207 */ /* 0x000fc40005000000 */
[C---:B------:R-:W-:Y:S02]  /*205e0*/  SEL R3, R0.reuse, R3, !P2 ;  /* 0x0000000300037207 */ /* 0x040fe40005000000 */
[C---:B------:R-:W-:Y:S02]  /*205f0*/  SEL R15, R0.reuse, R15, !P2 ;  /* 0x0000000f000f7207 */ /* 0x040fe40005000000 */
[C---:B--2---:R-:W-:Y:S02]  /*20600*/  SEL R14, R0.reuse, R14, !P2 ;  /* 0x0000000e000e7207 */ /* 0x044fe40005000000 */
[----:B---3--:R-:W-:-:S05]  /*20610*/  SEL R12, R0, R12, !P2 ;  /* 0x0000000c000c7207 */ /* 0x008fca0005000000 */
[----:B------:R0:W-:Y:S04]  /*20620*/  STL [R1+0x30], R12 ;  /* 0x0000300c01007387 */ /* 0x0001e80000100800 */
[----:B0-----:R-:W2:Y:S04]  /*20630*/  LDL.LU R12, [R1+0x5c] ;  /* 0x00005c00010c7983 */ /* 0x001ea80000300800 */
[----:B------:R0:W-:Y:S04]  /*20640*/  STL [R1+0x2c], R14 ;  /* 0x00002c0e01007387 */ /* 0x0001e80000100800 */
[----:B0-----:R-:W3:Y:S04]  /*20650*/  LDL.LU R14, [R1+0x50] ;  /* 0x00005000010e7983 */ /* 0x001ee80000300800 */
[----:B------:R0:W-:Y:S04]  /*20660*/  STL [R1+0x28], R2 ;  /* 0x0000280201007387 */ /* 0x0001e80000100800 */
[----:B0-----:R-:W2:Y:S04]  /*20670*/  LDL.LU R2, [R1+0x31d8] ;  /* 0x0031d80001027983 */ /* 0x001ea80000300800 */
[----:B------:R0:W-:Y:S04]  /*20680*/  STL [R1+0x24], R3 ;  /* 0x0000240301007387 */ /* 0x0001e80000100800 */
[----:B0-----:R-:W2:Y:S04]  /*20690*/  LDL.LU R3, [R1+0x31d4] ;  /* 0x0031d40001037983 */ /* 0x001ea80000300800 */
[----:B------:R0:W-:Y:S04]  /*206a0*/  STL [R1+0x20], R15 ;  /* 0x0000200f01007387 */ /* 0x0001e80000100800 */
[----:B0-----:R-:W2:Y:S01]  /*206b0*/  LDL.LU R15, [R1+0x31d0] ;  /* 0x0031d000010f7983 */ /* 0x001ea20000300800 */
[----:B------:R-:W-:-:S02]  /*206c0*/  SEL R5, R0, R5, !P2 ;  /* 0x0000000500057207 */ /* 0x000fc40005000000 */
[C---:B------:R-:W-:Y:S02]  /*206d0*/  SEL R4, R0.reuse, R4, !P2 ;  /* 0x0000000400047207 */ /* 0x040fe40005000000 */
[----:B--2---:R-:W-:-:S05]  /*206e0*/  SEL R15, R0, R15, !P2 ;  /* 0x0000000f000f7207 */ /* 0x004fca0005000000 */
        /* <DEDUP_REMOVED lines=8> */
[C---:B------:R-:W-:Y:S02]  /*20770*/  SEL R2, R0.reuse, R2, !P2 ;  /* 0x0000000200027207 */ /* 0x040fe40005000000 */
[C---:B------:R-:W-:Y:S02]  /*20780*/  SEL R28, R0.reuse, R28, !P2 ;  /* 0x0000001c001c7207 */ /* 0x040fe40005000000 */
[C---:B------:R-:W-:Y:S02]  /*20790*/  SEL R27, R0.reuse, R27, !P2 ;  /* 0x0000001b001b7207 */ /* 0x040fe40005000000 */
[C---:B------:R-:W-:Y:S02]  /*207a0*/  SEL R11, R0.reuse, R11, !P2 ;  /* 0x0000000b000b7207 */ /* 0x040fe40005000000 */
[----:B---3--:R-:W-:-:S02]  /*207b0*/  SEL R14, R0, R14, !P2 ;  /* 0x0000000e000e7207 */ /* 0x008fc40005000000 */
[C---:B------:R-:W-:Y:S02]  /*207c0*/  SEL R12, R0.reuse, R12, !P2 ;  /* 0x0000000c000c7207 */ /* 0x040fe40005000000 */
[C---:B----4-:R-:W-:Y:S02]  /*207d0*/  SEL R16, R0.reuse, R16, !P2 ;  /* 0x0000001000107207 */ /* 0x050fe40005000000 */
[C---:B------:R-:W-:Y:S02]  /*207e0*/  SEL R17, R0.reuse, R17, !P2 ;  /* 0x0000001100117207 */ /* 0x040fe40005000000 */
[C---:B------:R-:W-:Y:S02]  /*207f0*/  SEL R18, R0.reuse, R18, !P2 ;  /* 0x0000001200127207 */ /* 0x040fe40005000000 */
[C---:B------:R-:W-:Y:S02]  /*20800*/  SEL R19, R0.reuse, R19, !P2 ;  /* 0x0000001300137207 */ /* 0x040fe40005000000 */
[----:B------:R-:W-:-:S02]  /*20810*/  SEL R22, R0, R22, !P2 ;  /* 0x0000001600167207 */ /* 0x000fc40005000000 */
[C---:B------:R-:W-:Y:S02]  /*20820*/  SEL R24, R0.reuse, R24, !P2 ;  /* 0x0000001800187207 */ /* 0x040fe40005000000 */
[C---:B------:R-:W-:Y:S02]  /*20830*/  SEL R25, R0.reuse, R25, !P2 ;  /* 0x0000001900197207 */ /* 0x040fe40005000000 */
[C---:B------:R-:W-:Y:S02]  /*20840*/  SEL R13, R0.reuse, R13, !P2 ;  /* 0x0000000d000d7207 */ /* 0x040fe40005000000 */
[C---:B--2---:R-:W-:Y:S02]  /*20850*/  SEL R15, R0.reuse, R15, !P2 ;  /* 0x0000000f000f7207 */ /* 0x044fe40005000000 */
[C---:B------:R-:W-:Y:S02]  /*20860*/  SEL R5, R0.reuse, R5, !P2 ;  /* 0x0000000500057207 */ /* 0x040fe40005000000 */
[----:B------:R-:W-:-:S05]  /*20870*/  SEL R4, R0, R4, !P2 ;  /* 0x0000000400047207 */ /* 0x000fca0005000000 */
[----:B------:R-:W-:Y:S04]  /*20880*/  STL [R1+0x30dc], R4 ;  /* 0x0030dc0401007387 */ /* 0x000fe80000100800 */
        /* <DEDUP_REMOVED lines=8> */
[----:B------:R0:W-:Y:S04]  /*20910*/  STL [R1+0x3100], R14 ;  /* 0x0031000e01007387 */ /* 0x0001e80000100800 */
[----:B0-----:R-:W2:Y:S04]  /*20920*/  LDL.LU R14, [R1+0x7e8] ;  /* 0x0007e800010e7983 */ /* 0x001ea80000300800 */
[----:B------:R-:W3:Y:S04]  /*20930*/  LDL.LU R11, [R1+0x7e4] ;  /* 0x0007e400010b7983 */ /* 0x000ee80000300800 */
[----:B------:R-:W4:Y:S04]  /*20940*/  LDL.LU R15, [R1+0x7e0] ;  /* 0x0007e000010f7983 */ /* 0x000f280000300800 */
[----:B------:R-:W2:Y:S04]  /*20950*/  LDL.LU R27, [R1+0x7dc] ;  /* 0x0007dc00011b7983 */ /* 0x000ea80000300800 */
[----:B------:R-:W2:Y:S04]  /*20960*/  LDL.LU R28, [R1+0x7d8] ;  /* 0x0007d800011c7983 */ /* 0x000ea80000300800 */
[----:B------:R-:W2:Y:S04]  /*20970*/  LDL.LU R2, [R1+0x7d4] ;  /* 0x0007d40001027983 */ /* 0x000ea80000300800 */
[----:B------:R-:W3:Y:S04]  /*20980*/  LDL.LU R3, [R1+0x7d0] ;  /* 0x0007d00001037983 */ /* 0x000ee80000300800 */
[----:B------:R-:W3:Y:S04]  /*20990*/  LDL.LU R29, [R1+0x7cc] ;  /* 0x0007cc00011d7983 */ /* 0x000ee80000300800 */
[----:B------:R-:W3:Y:S04]  /*209a0*/  LDL.LU R5, [R1+0x7c8] ;  /* 0x0007c80001057983 */ /* 0x000ee80000300800 */
[----:B------:R-:W3:Y:S04]  /*209b0*/  LDL.LU R4, [R1+0x7c4] ;  /* 0x0007c40001047983 */ /* 0x000ee80000300800 */
[----:B------:R0:W-:Y:S04]  /*209c0*/  STL [R1+0x3104], R12 ;  /* 0x0031040c01007387 */ /* 0x0001e80000100800 */
[----:B0-----:R-:W3:Y:S04]  /*209d0*/  LDL.LU R12, [R1+0x7ec] ;  /* 0x0007ec00010c7983 */ /* 0x001ee80000300800 */
        /* <DEDUP_REMOVED lines=11> */
[----:B0-----:R-:W4:Y:S04]  /*20a90*/  LDL.LU R24, [R1+0x804] ;  /* 0x0008040001187983 */ /* 0x001f280000300800 */
[----:B------:R0:W-:Y:S04]  /*20aa0*/  STL [R1+0x3120], R25 ;  /* 0x0031201901007387 */ /* 0x0001e80000100800 */
[----:B0-----:R-:W4:Y:S04]  /*20ab0*/  LDL.LU R25, [R1+0x808] ;  /* 0x0008080001197983 */ /* 0x001f280000300800 */
[----:B------:R0:W-:Y:S04]  /*20ac0*/  STL [R1+0x3124], R13 ;  /* 0x0031240d01007387 */ /* 0x0001e80000100800 */
[----:B0-----:R-:W4:Y:S01]  /*20ad0*/  LDL.LU R13, [R1+0x80c] ;  /* 0x00080c00010d7983 */ /* 0x001f220000300800 */
[----:B------:R-:W-:Y:S01]  /*20ae0*/  @!P0 IMAD.MOV R6, RZ, RZ, -R6 ;  /* 0x000000ffff068224 */ /* 0x000fe200078e0a06 */
[C---:B------:R-:W-:Y:S01]  /*20af0*/  SEL R21, R0.reuse, R21, !P2 ;  /* 0x0000001500157207 */ /* 0x040fe20005000000 */
        /* <DEDUP_REMOVED lines=9> */
[----:B------:R-:W-:Y:S01]  /*20b90*/  STL [R1+0x3128], R21 ;  /* 0x0031281501007387 */ /* 0x000fe20000100800 */
[----:B------:R-:W-:-:S02]  /*20ba0*/  SEL R8, R0, R8, !P2 ;  /* 0x0000000800087207 */ /* 0x000fc40005000000 */
[C---:B------:R-:W-:Y:S01]  /*20bb0*/  SEL R9, R0.reuse, R9, !P2 ;  /* 0x0000000900097207 */ /* 0x040fe20005000000 */
[----:B------:R-:W-:Y:S01]  /*20bc0*/  STL [R1+0x312c], R23 ;  /* 0x00312c1701007387 */ /* 0x000fe20000100800 */
[C---:B------:R-:W-:Y:S02]  /*20bd0*/  SEL R10, R0.reuse, R10, !P2 ;  /* 0x0000000a000a7207 */ /* 0x040fe40005000000 */
[----:B------:R-:W-:Y:S01]  /*20be0*/  SEL R0, R0, R20, !P2 ;  /* 0x0000001400007207 */ /* 0x000fe20005000000 */
[----:B------:R-:W-:Y:S04]  /*20bf0*/  STL [R1+0x3130], R26 ;  /* 0x0031301a01007387 */ /* 0x000fe80000100800 */
[----:B------:R-:W-:Y:S04]  /*20c00*/  STL [R1+0x3134], R6 ;  /* 0x0031340601007387 */ /* 0x000fe80000100800 */
[----:B------:R-:W-:Y:S04]  /*20c10*/  STL [R1+0x3138], R7 ;  /* 0x0031380701007387 */ /* 0x000fe80000100800 */
[----:B------:R-:W-:Y:S04]  /*20c20*/  STL [R1+0x313c], R8 ;  /* 0x00313c0801007387 */ /* 0x000fe80000100800 */
[----:B------:R-:W-:Y:S04]  /*20c30*/  STL [R1+0x3140], R9 ;  /* 0x0031400901007387 */ /* 0x000fe80000100800 */
[----:B------:R-:W-:Y:S04]  /*20c40*/  STL [R1+0x3144], R10 ;  /* 0x0031440a01007387 */ /* 0x000fe80000100800 */
[----:B------:R3:W-:Y:S01]  /*20c50*/  STL [R1+0x3148], R0 ;  /* 0x0031480001007387 */ /* 0x0007e20000100800 */
[----:B--2---:R-:W-:-:S02]  /*20c60*/  IMAD R2, R2, c[0x0][0x190], RZ ;  /* 0x0000640002027a24 */ /* 0x004fc400078e02ff */
[----:B---3--:R-:W-:Y:S02]  /*20c70*/  IMAD R0, R22, c[0x0][0x190], RZ ;  /* 0x0000640016007a24 */ /* 0x008fe400078e02ff */
[----:B----4-:R-:W-:Y:S02]  /*20c80*/  IMAD R7, R24, c[0x0][0x190], RZ ;  /* 0x0000640018077a24 */ /* 0x010fe400078e02ff */
[----:B------:R-:W-:Y:S02]  /*20c90*/  IMAD R6, R25, c[0x0][0x190], RZ ;  /* 0x0000640019067a24 */ /* 0x000fe400078e02ff */
[----:B------:R-:W-:-:S05]  /*20ca0*/  IMAD R20, R13, c[0x0][0x190], RZ ;  /* 0x000064000d147a24 */ /* 0x000fca00078e02ff */
[----:B------:R-:W-:Y:S04]  /*20cb0*/  STL [R1+0x314c], R20 ;  /* 0x00314c1401007387 */ /* 0x000fe80000100800 */
[----:B------:R0:W-:Y:S04]  /*20cc0*/  STL [R1+0x44], R6 ;  /* 0x0000440601007387 */ /* 0x0001e80000100800 */
[----:B------:R1:W-:Y:S04]  /*20cd0*/  STL [R1+0x4c], R7 ;  /* 0x00004c0701007387 */ /* 0x0003e80000100800 */
[----:B------:R2:W-:Y:S01]  /*20ce0*/  STL [R1+0x50], R0 ;  /* 0x0000500001007387 */ /* 0x0005e20000100800 */
[----:B0-----:R-:W-:-:S02]  /*20cf0*/  IMAD R6, R19, c[0x0][0x190], RZ ;  /* 0x0000640013067a24 */ /* 0x001fc400078e02ff */
[----:B-1----:R-:W-:-:S03]  /*20d00*/  IMAD R7, R18, c[0x0][0x190], RZ ;  /* 0x0000640012077a24 */ /* 0x002fc600078e02ff */
[----:B------:R0:W-:Y:S01]  /*20d10*/  STL [R1+0x5c], R6 ;  /* 0x00005c0601007387 */ /* 0x0001e20000100800 */
[----:B--2---:R-:W-:-:S03]  /*20d20*/  IMAD R0, R17, c[0x0][0x190], RZ ;  /* 0x0000640011007a24 */ /* 0x004fc600078e02ff */
[----:B------:R1:W-:Y:S04]  /*20d30*/  STL [R1+0x84], R7 ;  /* 0x0000840701007387 */ /* 0x0003e80000100800 */
[----:B------:R2:W-:Y:S01]  /*20d40*/  STL [R1+0x8c], R0 ;  /* 0x00008c0001007387 */ /* 0x0005e20000100800 */
[----:B0-----:R-:W-:Y:S02]  /*20d50*/  IMAD R6, R16, c[0x0][0x190], RZ ;  /* 0x0000640010067a24 */ /* 0x001fe400078e02ff */
        /* <DEDUP_REMOVED lines=9> */
[----:B------:R-:W-:Y:S04]  /*20df0*/  STL [R1+0x804], R7 ;  /* 0x0008040701007387 */ /* 0x000fe80000100800 */
[----:B------:R1:W-:Y:S01]  /*20e00*/  STL [R1+0x7dc], R0 ;  /* 0x0007dc0001007387 */ /* 0x0003e20000100800 */
[----:B0-----:R-:W-:-:S05]  /*20e10*/  IMAD R6, R28, c[0x0][0x190], RZ ;  /* 0x000064001c067a24 */ /* 0x001fca00078e02ff */
[----:B------:R-:W-:Y:S01]  /*20e20*/  STL [R1+0x7d8], R6 ;  /* 0x0007d80601007387 */ /* 0x000fe20000100800 */
[----:B-1----:R-:W-:Y:S02]  /*20e30*/  IMAD R0, R3, c[0x0][0x190], RZ ;  /* 0x0000640003007a24 */ /* 0x002fe400078e02ff */
[----:B------:R-:W-:Y:S01]  /*20e40*/  IMAD R3, R29, c[0x0][0x190], RZ ;  /* 0x000064001d037a24 */ /* 0x000fe200078e02ff */
[----:B------:R0:W-:Y:S04]  /*20e50*/  STL [R1+0x818], R2 ;  /* 0x0008180201007387 */ /* 0x0001e80000100800 */
[----:B------:R1:W-:Y:S04]  /*20e60*/  STL [R1+0x81c], R0 ;  /* 0x00081c0001007387 */ /* 0x0003e80000100800 */
[----:B------:R-:W-:Y:S04]  /*20e70*/  STL [R1+0x7cc], R3 ;  /* 0x0007cc0301007387 */ /* 0x000fe80000100800 */
[----:B------:R-:W2:Y:S01]  /*20e80*/  LDL.LU R20, [R1+0x7b8] ;  /* 0x0007b80001147983 */ /* 0x000ea20000300800 */
[----:B0-----:R-:W-:-:S02]  /*20e90*/  IMAD R2, R5, c[0x0][0x190], RZ ;  /* 0x0000640005027a24 */ /* 0x001fc400078e02ff */
[----:B-1----:R-:W-:-:S03]  /*20ea0*/  IMAD R0, R4, c[0x0][0x190], RZ ;  /* 0x0000640004007a24 */ /* 0x002fc600078e02ff */
[----:B------:R-:W-:Y:S04]  /*20eb0*/  STL [R1+0x7c8], R2 ;  /* 0x0007c80201007387 */ /* 0x000fe80000100800 */
[----:B--2---:R0:W-:Y:S04]  /*20ec0*/  STL [R1+0x31c0], R20 ;  /* 0x0031c01401007387 */ /* 0x0041e80000100800 */
[----:B------:R-:W-:Y:S04]  /*20ed0*/  STL [R1+0x828], R0 ;  /* 0x0008280001007387 */ /* 0x000fe80000100800 */
[----:B0-----:R-:W2:Y:S04]  /*20ee0*/  LDL.LU R20, [R1+0x7bc] ;  /* 0x0007bc0001147983 */ /* 0x001ea80000300800 */
[----:B--2---:R0:W-:Y:S04]  /*20ef0*/  STL [R1+0x31c4], R20 ;  /* 0x0031c41401007387 */ /* 0x0041e80000100800 */
[----:B0-----:R-:W2:Y:S04]  /*20f00*/  LDL.LU R20, [R1+0x7c0] ;  /* 0x0007c00001147983 */ /* 0x001ea80000300800 */
[----:B------:R-:W3:Y:S04]  /*20f10*/  LDL.LU R0, [R1+0x7b4] ;  /* 0x0007b40001007983 */ /* 0x000ee80000300800 */
[----:B------:R-:W4:Y:S04]  /*20f20*/  LDL.LU R10, [R1+0x7b0] ;  /* 0x0007b000010a7983 */ /* 0x000f280000300800 */
[----:B------:R-:W3:Y:S04]  /*20f30*/  LDL.LU R9, [R1+0x7ac] ;  /* 0x0007ac0001097983 */ /* 0x000ee80000300800 */
        /* <DEDUP_REMOVED lines=24> */
[----:B------:R-:W3:Y:S01]  /*210c0*/  LDL.LU R4, [R1+0x748] ;  /* 0x0007480001047983 */ /* 0x000ee20000300800 */
[----:B--2---:R-:W-:-:S05]  /*210d0*/  IMAD R20, R20, c[0x0][0x190], RZ ;  /* 0x0000640014147a24 */ /* 0x004fca00078e02ff */
[----:B------:R0:W-:Y:S04]  /*210e0*/  STL [R1+0x82c], R20 ;  /* 0x00082c1401007387 */ /* 0x0001e80000100800 */
[----:B0-----:R-:W2:Y:S02]  /*210f0*/  LDL.LU R20, [R1+0x31c4] ;  /* 0x0031c40001147983 */ /* 0x001ea40000300800 */
[----:B--2---:R-:W-:-:S05]  /*21100*/  IMAD R20, R20, c[0x0][0x190], RZ ;  /* 0x0000640014147a24 */ /* 0x004fca00078e02ff */
[----:B------:R0:W-:Y:S04]  /*21110*/  STL [R1+0x840], R20 ;  /* 0x0008401401007387 */ /* 0x0001e80000100800 */
[----:B0-----:R-:W2:Y:S01]  /*21120*/  LDL.LU R20, [R1+0x31c0] ;  /* 0x0031c00001147983 */ /* 0x001ea20000300800 */
[----:B---3--:R-:W-:Y:S02]  /*21130*/  IMAD R0, R0, c[0x0][0x190], RZ ;  /* 0x0000640000007a24 */ /* 0x008fe400078e02ff */
[----:B----4-:R-:W-:Y:S02]  /*21140*/  IMAD R10, R10, c[0x0][0x190], RZ ;  /* 0x000064000a0a7a24 */ /* 0x010fe400078e02ff */
[----:B------:R-:W-:Y:S02]  /*21150*/  IMAD R9, R9, c[0x0][0x190], RZ ;  /* 0x0000640009097a24 */ /* 0x000fe400078e02ff */
[----:B------:R-:W-:-:S02]  /*21160*/  IMAD R2, R2, c[0x0][0x190], RZ ;  /* 0x0000640002027a24 */ /* 0x000fc400078e02ff */
[----:B--2---:R-:W-:-:S05]  /*21170*/  IMAD R20, R20, c[0x0][0x190], RZ ;  /* 0x0000640014147a24 */ /* 0x004fca00078e02ff */
[----:B------:R-:W-:Y:S04]  /*21180*/  STL [R1+0x844], R20 ;  /* 0x0008441401007387 */ /* 0x000fe80000100800 */
[----:B------:R0:W-:Y:S04]  /*21190*/  STL [R1+0x7b4], R0 ;  /* 0x0007b40001007387 */ /* 0x0001e80000100800 */
[----:B------:R-:W-:Y:S01]  /*211a0*/  STL [R1+0x7b0], R10 ;  /* 0x0007b00a01007387 */ /* 0x000fe20000100800 */
[----:B0-----:R-:W-:-:S03]  /*211b0*/  IMAD R0, R8, c[0x0][0x190], RZ ;  /* 0x0000640008007a24 */ /* 0x001fc600078e02ff */
[----:B------:R-:W-:Y:S01]  /*211c0*/  STL [R1+0x850], R9 ;  /* 0x0008500901007387 */ /* 0x000fe20000100800 */
[----:B------:R-:W-:Y:S02]  /*211d0*/  IMAD R8, R7, c[0x0][0x190], RZ ;  /* 0x0000640007087a24 */ /* 0x000fe400078e02ff */
[----:B------:R-:W-:Y:S01]  /*211e0*/  IMAD R7, R6, c[0x0][0x190], RZ ;  /* 0x0000640006077a24 */ /* 0x000fe200078e02ff */
[----:B------:R0:W-:Y:S01]  /*211f0*/  STL [R1+0x854], R0 ;  /* 0x0008540001007387 */ /* 0x0001e20000100800 */
[----:B------:R-:W-:-:S03]  /*21200*/  IMAD R6, R23, c[0x0][0x190], RZ ;  /* 0x0000640017067a24 */ /* 0x000fc600078e02ff */
[----:B------:R-:W-:Y:S01]  /*21210*/  STL [R1+0x7a4], R8 ;  /* 0x0007a40801007387 */ /* 0x000fe20000100800 */
[----:B0-----:R-:W-:-:S03]  /*21220*/  IMAD R0, R26, c[0x0][0x190], RZ ;  /* 0x000064001a007a24 */ /* 0x001fc600078e02ff */
[----:B------:R0:W-:Y:S04]  /*21230*/  STL [R1+0x7a0], R7 ;  /* 0x0007a00701007387 */ /* 0x0001e80000100800 */
[----:B------:R1:W-:Y:S01]  /*21240*/  STL [R1+0x868], R0 ;  /* 0x0008680001007387 */ /* 0x0003e20000100800 */
[----:B0-----:R-:W-:-:S03]  /*21250*/  IMAD R7, R21, c[0x0][0x190], RZ ;  /* 0x0000640015077a24 */ /* 0x001fc600078e02ff */
[----:B------:R0:W-:Y:S01]  /*21260*/  STL [R1+0x86c], R6 ;  /* 0x00086c0601007387 */ /* 0x0001e20000100800 */
[----:B-1----:R-:W-:-:S03]  /*21270*/  IMAD R0, R13, c[0x0][0x190], RZ ;  /* 0x000064000d007a24 */ /* 0x002fc600078e02ff */
        /* <DEDUP_REMOVED lines=1341> */
[----:B------:R-:W-:Y:S02]  /*26650*/  IMAD R7, R7, c[0x0][0x190], RZ ;  /* 0x0000640007077a24 */ /* 0x000fe400078e02ff */
[----:B------:R-:W-:Y:S02]  /*26660*/  IMAD R6, R6, c[0x0][0x190], RZ ;  /* 0x0000640006067a24 */ /* 0x000fe400078e02ff */
[----:B------:R-:W-:Y:S02]  /*26670*/  IMAD R26, R26, c[0x0][0x190], RZ ;  /* 0x000064001a1a7a24 */ /* 0x000fe400078e02ff */
[----:B------:R-:W-:Y:S02]  /*26680*/  IMAD R23, R23, c[0x0][0x190], RZ ;  /* 0x0000640017177a24 */ /* 0x000fe400078e02ff */
        /* <DEDUP_REMOVED lines=20> */
[----:B--2---:R-:W-:-:S05]  /*267d0*/  IMAD R20, R20, c[0x0][0x190], RZ ;  /* 0x0000640014147a24 */ /* 0x004fca00078e02ff */
        /* <DEDUP_REMOVED lines=53> */
[----:B0-----:R-:W3:Y:S04]  /*26b30*/  LDL.LU R29, [R1+0x30e4] ;  /* 0x0030e400011d7983 */ /* 0x001ee80000300800 */
[----:B------:R0:W-:Y:S04]  /*26b40*/  STL [R1+0x24c], R5 ;  /* 0x00024c0501007387 */ /* 0x0001e80000100800 */
[----:B0-----:R-:W4:Y:S04]  /*26b50*/  LDL.LU R5, [R1+0x30e0] ;  /* 0x0030e00001057983 */ /* 0x001f280000300800 */
[----:B------:R0:W-:Y:S04]  /*26b60*/  STL [R1+0x248], R4 ;  /* 0x0002480401007387 */ /* 0x0001e80000100800 */
[----:B0-----:R-:W4:Y:S01]  /*26b70*/  LDL.LU R4, [R1+0x30dc] ;  /* 0x0030dc0001047983 */ /* 0x001f220000300800 */
[----:B--2---:R-:W-:-:S02]  /*26b80*/  IMAD R3, R3, c[0x0][0x190], RZ ;  /* 0x0000640003037a24 */ /* 0x004fc400078e02ff */
[----:B---3--:R-:W-:Y:S02]  /*26b90*/  IMAD R29, R29, c[0x0][0x190], RZ ;  /* 0x000064001d1d7a24 */ /* 0x008fe400078e02ff */
[----:B----4-:R-:W-:Y:S02]  /*26ba0*/  IMAD R5, R5, c[0x0][0x190], RZ ;  /* 0x0000640005057a24 */ /* 0x010fe400078e02ff */
[----:B------:R-:W-:-:S05]  /*26bb0*/  IMAD R4, R4, c[0x0][0x190], RZ ;  /* 0x0000640004047a24 */ /* 0x000fca00078e02ff */
[----:B------:R0:W-:Y:S04]  /*26bc0*/  STL [R1+0x244], R4 ;  /* 0x0002440401007387 */ /* 0x0001e80000100800 */
[----:B0-----:R-:W2:Y:S04]  /*26bd0*/  LDL.LU R4, [R1+0x30d8] ;  /* 0x0030d80001047983 */ /* 0x001ea80000300800 */
[----:B------:R0:W-:Y:S04]  /*26be0*/  STL [R1+0x240], R5 ;  /* 0x0002400501007387 */ /* 0x0001e80000100800 */
[----:B0-----:R-:W2:Y:S04]  /*26bf0*/  LDL.LU R5, [R1+0x30d4] ;  /* 0x0030d40001057983 */ /* 0x001ea80000300800 */
[----:B------:R0:W-:Y:S04]  /*26c00*/  STL [R1+0x23c], R29 ;  /* 0x00023c1d01007387 */ /* 0x0001e80000100800 */
[----:B------:R1:W-:Y:S01]  /*26c10*/  STL [R1+0x238], R3 ;  /* 0x0002380301007387 */ /* 0x0003e20000100800 */
[----:B0-----:R-:W-:-:S02]  /*26c20*/  IMAD R29, R2, c[0x0][0x190], RZ ;  /* 0x00006400021d7a24 */ /* 0x001fc400078e02ff */
[----:B------:R-:W-:Y:S02]  /*26c30*/  IMAD R2, R28, c[0x0][0x190], RZ ;  /* 0x000064001c027a24 */ /* 0x000fe400078e02ff */
[----:B-1----:R-:W-:Y:S01]  /*26c40*/  IMAD R3, R27, c[0x0][0x190], RZ ;  /* 0x000064001b037a24 */ /* 0x002fe200078e02ff */
[----:B------:R-:W-:Y:S04]  /*26c50*/  STL [R1+0x234], R29 ;  /* 0x0002341d01007387 */ /* 0x000fe80000100800 */
[----:B------:R-:W3:Y:S04]  /*26c60*/  LDL R27, [R1+0x5c] ;  /* 0x00005c00011b7983 */ /* 0x000ee80000100800 */
[----:B------:R0:W-:Y:S04]  /*26c70*/  STL [R1+0x230], R2 ;  /* 0x0002300201007387 */ /* 0x0001e80000100800 */
[----:B------:R1:W-:Y:S01]  /*26c80*/  STL [R1+0x22c], R3 ;  /* 0x00022c0301007387 */ /* 0x0003e20000100800 */
[----:B0-----:R-:W-:-:S03]  /*26c90*/  IMAD R2, R15, c[0x0][0x190], RZ ;  /* 0x000064000f027a24 */ /* 0x001fc600078e02ff */
[----:B------:R-:W4:Y:S01]  /*26ca0*/  LDL R15, [R1+0x50] ;  /* 0x00005000010f7983 */ /* 0x000f220000100800 */
[----:B-1----:R-:W-:-:S03]  /*26cb0*/  IMAD R3, R11, c[0x0][0x190], RZ ;  /* 0x000064000b037a24 */ /* 0x002fc600078e02ff */
[----:B------:R0:W-:Y:S04]  /*26cc0*/  STL [R1+0x228], R2 ;  /* 0x0002280201007387 */ /* 0x0001e80000100800 */
[----:B------:R-:W3:Y:S04]  /*26cd0*/  LDL R11, [R1+0x4c] ;  /* 0x00004c00010b7983 */ /* 0x000ee80000100800 */
[----:B------:R1:W-:Y:S01]  /*26ce0*/  STL [R1+0x224], R3 ;  /* 0x0002240301007387 */ /* 0x0003e20000100800 */
[----:B0-----:R-:W-:-:S03]  /*26cf0*/  IMAD R2, R14, c[0x0][0x190], RZ ;  /* 0x000064000e027a24 */ /* 0x001fc600078e02ff */
[----:B------:R-:W3:Y:S01]  /*26d00*/  LDL R14, [R1+0x44] ;  /* 0x00004400010e7983 */ /* 0x000ee20000100800 */
[----:B------:R-:W-:-:S03]  /*26d10*/  IMAD R12, R12, c[0x0][0x190], RZ ;  /* 0x000064000c0c7a24 */ /* 0x000fc600078e02ff */
[----:B------:R0:W-:Y:S01]  /*26d20*/  STL [R1+0x220], R2 ;  /* 0x0002200201007387 */ /* 0x0001e20000100800 */
[----:B-1----:R-:W-:-:S03]  /*26d30*/  IMAD R3, R16, c[0x0][0x190], RZ ;  /* 0x0000640010037a24 */ /* 0x002fc600078e02ff */
[----:B------:R1:W-:Y:S01]  /*26d40*/  STL [R1+0x21c], R12 ;  /* 0x00021c0c01007387 */ /* 0x0003e20000100800 */
[----:B0-----:R-:W-:-:S03]  /*26d50*/  IMAD R2, R17, c[0x0][0x190], RZ ;  /* 0x0000640011027a24 */ /* 0x001fc600078e02ff */
[----:B------:R0:W-:Y:S01]  /*26d60*/  STL [R1+0x218], R3 ;  /* 0x0002180301007387 */ /* 0x0001e20000100800 */
[----:B-1----:R-:W-:-:S03]  /*26d70*/  IMAD R12, R18, c[0x0][0x190], RZ ;  /* 0x00006400120c7a24 */ /* 0x002fc600078e02ff */
        /* <DEDUP_REMOVED lines=9> */
[----:B------:R-:W-:-:S03]  /*26e10*/  IMAD R2, R13, c[0x0][0x190], RZ ;  /* 0x000064000d027a24 */ /* 0x000fc600078e02ff */
[----:B------:R1:W-:Y:S04]  /*26e20*/  STL [R1+0x200], R3 ;  /* 0x0002000301007387 */ /* 0x0003e80000100800 */
[----:B------:R1:W-:Y:S01]  /*26e30*/  STL [R1+0x1fc], R2 ;  /* 0x0001fc0201007387 */ /* 0x0003e20000100800 */
[----:B0-----:R-:W-:Y:S02]  /*26e40*/  IMAD R12, R21, c[0x0][0x190], RZ ;  /* 0x00006400150c7a24 */ /* 0x001fe400078e02ff */
[----:B-1----:R-:W-:-:S03]  /*26e50*/  IMAD R3, R23, c[0x0][0x190], RZ ;  /* 0x0000640017037a24 */ /* 0x002fc600078e02ff */
[----:B------:R-:W-:Y:S01]  /*26e60*/  STL [R1+0x1f8], R12 ;  /* 0x0001f80c01007387 */ /* 0x000fe20000100800 */
[----:B------:R-:W-:-:S03]  /*26e70*/  IMAD R2, R26, c[0x0][0x190], RZ ;  /* 0x000064001a027a24 */ /* 0x000fc600078e02ff */
[----:B------:R0:W-:Y:S01]  /*26e80*/  STL [R1+0x1f4], R3 ;  /* 0x0001f40301007387 */ /* 0x0001e20000100800 */
[----:B------:R-:W-:Y:S02]  /*26e90*/  IMAD R29, R6, c[0x0][0x190], RZ ;  /* 0x00006400061d7a24 */ /* 0x000fe400078e02ff */
[----:B------:R-:W-:Y:S01]  /*26ea0*/  IMAD R28, R10, c[0x0][0x190], RZ ;  /* 0x000064000a1c7a24 */ /* 0x000fe200078e02ff */
[----:B------:R1:W-:Y:S01]  /*26eb0*/  STL [R1+0x1f0], R2 ;  /* 0x0001f00201007387 */ /* 0x0003e20000100800 */
[----:B------:R-:W-:Y:S02]  /*26ec0*/  IMAD R6, R9, c[0x0][0x190], RZ ;  /* 0x0000640009067a24 */ /* 0x000fe400078e02ff */
[----:B0-----:R-:W-:Y:S01]  /*26ed0*/  IMAD R3, R7, c[0x0][0x190], RZ ;  /* 0x0000640007037a24 */ /* 0x001fe200078e02ff */
[----:B------:R-:W-:Y:S01]  /*26ee0*/  STL.64 [R1+0x3098], R28 ;  /* 0x0030981c01007387 */ /* 0x000fe20000100a00 */
[----:B-1----:R-:W-:-:S03]  /*26ef0*/  IMAD R2, R8, c[0x0][0x190], RZ ;  /* 0x0000640008027a24 */ /* 0x002fc600078e02ff */
[----:B------:R-:W-:Y:S04]  /*26f00*/  STL [R1+0x1e0], R6 ;  /* 0x0001e00601007387 */ /* 0x000fe80000100800 */
[----:B------:R-:W-:Y:S04]  /*26f10*/  STL [R1+0x1e8], R3 ;  /* 0x0001e80301007387 */ /* 0x000fe80000100800 */
[----:B------:R-:W-:Y:S04]  /*26f20*/  STL [R1+0x1e4], R2 ;  /* 0x0001e40201007387 */ /* 0x000fe80000100800 */
[----:B------:R-:W-:Y:S04]  /*26f30*/  STL [R1+0x3090], R2 ;  /* 0x0030900201007387 */ /* 0x000fe80000100800 */
[----:B------:R-:W-:Y:S01]  /*26f40*/  STL [R1+0x3094], R3 ;  /* 0x0030940301007387 */ /* 0x000fe20000100800 */
[----:B--2---:R-:W-:-:S05]  /*26f50*/  IMAD.WIDE R8, R20, 0x2, R4 ;  /* 0x0000000214087825 */ /* 0x004fca00078e0204 */
[----:B------:R4:W-:Y:S02]  /*26f60*/  STL.64 [R1+0x1d8], R8 ;  /* 0x0001d80801007387 */ /* 0x0009e40000100a00 */
[----:B----4-:R-:W-:-:S04]  /*26f70*/  IMAD.WIDE R8, R15, 0x2, R4 ;  /* 0x000000020f087825 */ /* 0x010fc800078e0204 */
[----:B---3--:R-:W-:-:S04]  /*26f80*/  IMAD.WIDE R2, R11, 0x2, R4 ;  /* 0x000000020b027825 */ /* 0x008fc800078e0204 */
[----:B------:R-:W-:-:S05]  /*26f90*/  IMAD.WIDE R6, R14, 0x2, R4 ;  /* 0x000000020e067825 */ /* 0x000fca00078e0204 */
[----:B------:R-:W-:Y:S04]  /*26fa0*/  STL.64 [R1+0x1d0], R6 ;  /* 0x0001d00601007387 */ /* 0x000fe80000100a00 */
[----:B------:R0:W-:Y:S04]  /*26fb0*/  STL.64 [R1+0x1c8], R2 ;  /* 0x0001c80201007387 */ /* 0x0001e80000100a00 */
[----:B0-----:R-:W2:Y:S04]  /*26fc0*/  LDL R3, [R1+0x804] ;  /* 0x0008040001037983 */ /* 0x001ea80000100800 */
[----:B------:R-:W-:Y:S04]  /*26fd0*/  STL.64 [R1+0x1c0], R8 ;  /* 0x0001c00801007387 */ /* 0x000fe80000100a00 */
[----:B------:R-:W3:Y:S01]  /*26fe0*/  LDL R2, [R1+0x7dc] ;  /* 0x0007dc0001027983 */ /* 0x000ee20000100800 */
[----:B------:R-:W-:-:S05]  /*26ff0*/  IMAD.WIDE R6, R27, 0x2, R4 ;  /* 0x000000021b067825 */ /* 0x000fca00078e0204 */
[----:B------:R-:W-:Y:S04]  /*27000*/  STL.64 [R1+0x1b8], R6 ;  /* 0x0001b80601007387 */ /* 0x000fe80000100a00 */
[----:B---3--:R0:W-:Y:S04]  /*27010*/  STL [R1+0x30b8], R2 ;  /* 0x0030b80201007387 */ /* 0x0081e80000100800 */
[----:B0-----:R-:W3:Y:S04]  /*27020*/  LDL R2, [R1+0x800] ;  /* 0x0008000001027983 */ /* 0x001ee80000100800 */
[----:B--2---:R0:W-:Y:S04]  /*27030*/  STL [R1+0x30bc], R3 ;  /* 0x0030bc0301007387 */ /* 0x0041e80000100800 */
[----:B0-----:R-:W2:Y:S04]  /*27040*/  LDL R3, [R1+0x7f4] ;  /* 0x0007f40001037983 */ /* 0x001ea80000100800 */
        /* <DEDUP_REMOVED lines=9> */
[----:B------:R-:W3:Y:S04]  /*270e0*/  LDL R28, [R1+0x7d8] ;  /* 0x0007d800011c7983 */ /* 0x000ee80000100800 */
[----:B------:R-:W4:Y:S04]  /*270f0*/  LDL R29, [R1+0x818] ;  /* 0x00081800011d7983 */ /* 0x000f280000100800 */
        /* <DEDUP_REMOVED lines=13> */
[----:B--2---:R-:W-:-:S03]  /*271d0*/  IMAD.WIDE R2, R3, 0x2, R4 ;  /* 0x0000000203027825 */ /* 0x004fc600078e0204 */
[----:B------:R-:W2:Y:S04]  /*271e0*/  LDL.LU R12, [R1+0x868] ;  /* 0x00086800010c7983 */ /* 0x000ea80000300800 */
[----:B------:R-:W2:Y:S04]  /*271f0*/  LDL.LU R11, [R1+0x86c] ;  /* 0x00086c00010b7983 */ /* 0x000ea80000300800 */
[----:B------:R-:W2:Y:S04]  /*27200*/  LDL.LU R14, [R1+0x878] ;  /* 0x00087800010e7983 */ /* 0x000ea80000300800 */
[----:B------:R-:W2:Y:S04]  /*27210*/  LDL.LU R15, [R1+0x87c] ;  /* 0x00087c00010f7983 */ /* 0x000ea80000300800 */
[----:B------:R-:W2:Y:S04]  /*27220*/  LDL.LU R16, [R1+0x78c] ;  /* 0x00078c0001107983 */ /* 0x000ea80000300800 */
[----:B------:R-:W2:Y:S04]  /*27230*/  LDL.LU R18, [R1+0x788] ;  /* 0x0007880001127983 */ /* 0x000ea80000300800 */
[----:B------:R-:W2:Y:S04]  /*27240*/  LDL.LU R21, [R1+0x890] ;  /* 0x0008900001157983 */ /* 0x000ea80000300800 */
[----:B------:R-:W2:Y:S04]  /*27250*/  LDL.LU R22, [R1+0x894] ;  /* 0x0008940001167983 */ /* 0x000ea80000300800 */
[----:B------:R0:W-:Y:S04]  /*27260*/  STL.64 [R1+0x1b0], R2 ;  /* 0x0001b00201007387 */ /* 0x0001e80000100a00 */
[----:B0-----:R-:W2:Y:S02]  /*27270*/  LDL.LU R2, [R1+0x30d0] ;  /* 0x0030d00001027983 */ /* 0x001ea40000300800 */
[----:B--2---:R-:W-:-:S05]  /*27280*/  IMAD.WIDE R2, R2, 0x2, R4 ;  /* 0x0000000202027825 */ /* 0x004fca00078e0204 */
        /* <DEDUP_REMOVED lines=18> */
[----:B------:R3:W-:Y:S02]  /*273b0*/  STL.64 [R1+0x178], R2 ;  /* 0x0001780201007387 */ /* 0x0007e40000100a00 */
[----:B---3--:R-:W-:-:S05]  /*273c0*/  IMAD.WIDE R2, R28, 0x2, R4 ;  /* 0x000000021c027825 */ /* 0x008fca00078e0204 */
[----:B------:R4:W-:Y:S02]  /*273d0*/  STL.64 [R1+0x170], R2 ;  /* 0x0001700201007387 */ /* 0x0009e40000100a00 */
[----:B----4-:R-:W-:-:S04]  /*273e0*/  IMAD.WIDE R2, R29, 0x2, R4 ;  /* 0x000000021d027825 */ /* 0x010fc800078e0204 */
[--C-:B------:R-:W-:Y:S01]  /*273f0*/  IMAD.WIDE R28, R10, 0x2, R4.reuse ;  /* 0x000000020a1c7825 */ /* 0x100fe200078e0204 */
[----:B------:R0:W-:Y:S04]  /*27400*/  STL.64 [R1+0x168], R2 ;  /* 0x0001680201007387 */ /* 0x0001e80000100a00 */
[----:B------:R1:W-:Y:S04]  /*27410*/  STL.64 [R1+0x160], R28 ;  /* 0x0001601c01007387 */ /* 0x0003e80000100a00 */
[----:B------:R2:W-:Y:S01]  /*27420*/  STL.64 [R1+0x3048], R8 ;  /* 0x0030480801007387 */ /* 0x0005e20000100a00 */
[----:B0-----:R-:W-:-:S04]  /*27430*/  IMAD.WIDE R2, R9, 0x2, R4 ;  /* 0x0000000209027825 */ /* 0x001fc800078e0204 */
[--C-:B-1----:R-:W-:Y:S01]  /*27440*/  IMAD.WIDE R28, R8, 0x2, R4.reuse ;  /* 0x00000002081c7825 */ /* 0x102fe200078e0204 */
[----:B------:R0:W-:Y:S03]  /*27450*/  STL.64 [R1+0x158], R2 ;  /* 0x0001580201007387 */ /* 0x0001e60000100a00 */
[--C-:B--2---:R-:W-:Y:S01]  /*27460*/  IMAD.WIDE R8, R6, 0x2, R4.reuse ;  /* 0x0000000206087825 */ /* 0x104fe200078e0204 */
[----:B------:R-:W-:Y:S04]  /*27470*/  STL.64 [R1+0x150], R28 ;  /* 0x0001501c01007387 */ /* 0x000fe80000100a00 */
[----:B------:R1:W-:Y:S01]  /*27480*/  STL.64 [R1+0x3050], R6 ;  /* 0x0030500601007387 */ /* 0x0003e20000100a00 */
[----:B0-----:R-:W-:-:S05]  /*27490*/  IMAD.WIDE R2, R7, 0x2, R4 ;  /* 0x0000000207027825 */ /* 0x001fca00078e0204 */
[----:B------:R0:W-:Y:S01]  /*274a0*/  STL.64 [R1+0x148], R2 ;  /* 0x0001480201007387 */ /* 0x0001e20000100a00 */
[----:B-1----:R-:W-:-:S03]  /*274b0*/  IMAD.WIDE R6, R23, 0x2, R4 ;  /* 0x0000000217067825 */ /* 0x002fc600078e0204 */
[----:B------:R1:W-:Y:S01]  /*274c0*/  STL.64 [R1+0x140], R8 ;  /* 0x0001400801007387 */ /* 0x0003e20000100a00 */
[----:B0-----:R-:W-:-:S04]  /*274d0*/  IMAD.WIDE R2, R26, 0x2, R4 ;  /* 0x000000021a027825 */ /* 0x001fc800078e0204 */
[--C-:B-1----:R-:W-:Y:S01]  /*274e0*/  IMAD.WIDE R8, R13, 0x2, R4.reuse ;  /* 0x000000020d087825 */ /* 0x102fe200078e0204 */
[----:B------:R0:W-:Y:S04]  /*274f0*/  STL.64 [R1+0x138], R2 ;  /* 0x0001380201007387 */ /* 0x0001e80000100a00 */
[----:B------:R1:W-:Y:S04]  /*27500*/  STL.64 [R1+0x130], R6 ;  /* 0x0001300601007387 */ /* 0x0003e80000100a00 */
[----:B------:R2:W-:Y:S01]  /*27510*/  STL.64 [R1+0x128], R8 ;  /* 0x0001280801007387 */ /* 0x0005e20000100a00 */
[----:B0-----:R-:W-:-:S03]  /*27520*/  IMAD.WIDE R2, R25, 0x2, R4 ;  /* 0x0000000219027825 */ /* 0x001fc600078e0204 */
[----:B------:R-:W-:Y:S01]  /*27530*/  STL.64 [R1+0x3058], R26 ;  /* 0x0030581a01007387 */ /* 0x000fe20000100a00 */
[----:B-1----:R-:W-:-:S03]  /*27540*/  IMAD.WIDE R6, R27, 0x2, R4 ;  /* 0x000000021b067825 */ /* 0x002fc600078e0204 */
[----:B------:R0:W-:Y:S01]  /*27550*/  STL.64 [R1+0x120], R2 ;  /* 0x0001200201007387 */ /* 0x0001e20000100a00 */
[----:B--2---:R-:W-:-:S03]  /*27560*/  IMAD.WIDE R8, R19, 0x2, R4 ;  /* 0x0000000213087825 */ /* 0x004fc600078e0204 */
[----:B------:R1:W-:Y:S04]  /*27570*/  STL.64 [R1+0x118], R6 ;  /* 0x0001180601007387 */ /* 0x0003e80000100a00 */
[----:B------:R-:W-:Y:S01]  /*27580*/  STL.64 [R1+0x3060], R24 ;  /* 0x0030601801007387 */ /* 0x000fe20000100a00 */
[----:B0-----:R-:W-:-:S05]  /*27590*/  IMAD.WIDE R2, R24, 0x2, R4 ;  /* 0x0000000218027825 */ /* 0x001fca00078e0204 */
[----:B------:R0:W-:Y:S01]  /*275a0*/  STL.64 [R1+0x110], R2 ;  /* 0x0001100201007387 */ /* 0x0001e20000100a00 */
[----:B-1----:R-:W-:-:S03]  /*275b0*/  IMAD.WIDE R6, R12, 0x2, R4 ;  /* 0x000000020c067825 */ /* 0x002fc600078e0204 */
[----:B------:R-:W-:Y:S04]  /*275c0*/  STL.64 [R1+0x108], R8 ;  /* 0x0001080801007387 */ /* 0x000fe80000100a00 */
[----:B------:R-:W-:Y:S01]  /*275d0*/  STL.64 [R1+0x3068], R12 ;  /* 0x0030680c01007387 */ /* 0x000fe20000100a00 */
[----:B0-----:R-:W-:-:S05]  /*275e0*/  IMAD.WIDE R2, R17, 0x2, R4 ;  /* 0x0000000211027825 */ /* 0x001fca00078e0204 */
[----:B------:R0:W-:Y:S04]  /*275f0*/  STL.64 [R1+0x100], R2 ;  /* 0x0001000201007387 */ /* 0x0001e80000100a00 */
[----:B------:R1:W-:Y:S04]  /*27600*/  STL.64 [R1+0xf8], R6 ;  /* 0x0000f80601007387 */ /* 0x0003e80000100a00 */
[----:B------:R-:W2:Y:S01]  /*27610*/  LDL R26, [R1+0x77c] ;  /* 0x00077c00011a7983 */ /* 0x000ea20000100800 */
[----:B0-----:R-:W-:-:S03]  /*27620*/  IMAD.WIDE R2, R11, 0x2, R4 ;  /* 0x000000020b027825 */ /* 0x001fc600078e0204 */
[----:B------:R-:W3:Y:S04]  /*27630*/  LDL R27, [R1+0x778] ;  /* 0x00077800011b7983 */ /* 0x000ee80000100800 */
[----:B------:R0:W-:Y:S04]  /*27640*/  STL.64 [R1+0xf0], R2 ;  /* 0x0000f00201007387 */ /* 0x0001e80000100a00 */
[----:B-1----:R-:W4:Y:S04]  /*27650*/  LDL R6, [R1+0x8a0] ;  /* 0x0008a00001067983 */ /* 0x002f280000100800 */
[----:B------:R-:W4:Y:S04]  /*27660*/  LDL R28, [R1+0x8a4] ;  /* 0x0008a400011c7983 */ /* 0x000f280000100800 */
[----:B------:R1:W-:Y:S04]  /*27670*/  STL.64 [R1+0x3070], R10 ;  /* 0x0030700a01007387 */ /* 0x0003e80000100a00 */
[----:B------:R-:W4:Y:S01]  /*27680*/  LDL R29, [R1+0x8b8] ;  /* 0x0008b800011d7983 */ /* 0x000f220000100800 */
[----:B0-----:R-:W-:-:S05]  /*27690*/  IMAD.WIDE R2, R14, 0x2, R4 ;  /* 0x000000020e027825 */ /* 0x001fca00078e0204 */
[----:B------:R0:W-:Y:S01]  /*276a0*/  STL.64 [R1+0xe8], R2 ;  /* 0x0000e80201007387 */ /* 0x0001e20000100a00 */
[----:B------:R-:W-:-:S04]  /*276b0*/  IMAD.WIDE R8, R15, 0x2, R4 ;  /* 0x000000020f087825 */ /* 0x000fc800078e0204 */
[--C-:B-1----:R-:W-:Y:S01]  /*276c0*/  IMAD.WIDE R10, R16, 0x2, R4.reuse ;  /* 0x00000002100a7825 */ /* 0x102fe200078e0204 */
[----:B0-----:R-:W4:Y:S04]  /*276d0*/  LDL R3, [R1+0x8bc] ;  /* 0x0008bc0001037983 */ /* 0x001f280000100800 */
[----:B------:R0:W-:Y:S04]  /*276e0*/  STL.64 [R1+0xe0], R8 ;  /* 0x0000e00801007387 */ /* 0x0001e80000100a00 */
[----:B------:R-:W-:Y:S04]  /*276f0*/  STL.64 [R1+0x3078], R14 ;  /* 0x0030780e01007387 */ /* 0x000fe80000100a00 */
[----:B------:R1:W-:Y:S01]  /*27700*/  STL.64 [R1+0x3080], R16 ;  /* 0x0030801001007387 */ /* 0x0003e20000100a00 */
[----:B0-----:R-:W-:-:S03]  /*27710*/  IMAD.WIDE R8, R18, 0x2, R4 ;  /* 0x0000000212087825 */ /* 0x001fc600078e0204 */
[----:B------:R0:W-:Y:S04]  /*27720*/  STL.64 [R1+0xd8], R10 ;  /* 0x0000d80a01007387 */ /* 0x0001e80000100a00 */
[----:B-1----:R-:W4:Y:S04]  /*27730*/  LDL R16, [R1+0x764] ;  /* 0x0007640001107983 */ /* 0x002f280000100800 */
[----:B------:R-:W4:Y:S04]  /*27740*/  LDL R17, [R1+0x760] ;  /* 0x0007600001117983 */ /* 0x000f280000100800 */
[----:B------:R1:W-:Y:S04]  /*27750*/  STL.64 [R1+0xd0], R8 ;  /* 0x0000d00801007387 */ /* 0x0003e80000100a00 */
[----:B------:R-:W4:Y:S04]  /*27760*/  LDL R14, [R1+0x8c8] ;  /* 0x0008c800010e7983 */ /* 0x000f280000100800 */
[----:B------:R-:W4:Y:S04]  /*27770*/  LDL R15, [R1+0x8cc] ;  /* 0x0008cc00010f7983 */ /* 0x000f280000100800 */
[----:B0-----:R-:W4:Y:S04]  /*27780*/  LDL R10, [R1+0x754] ;  /* 0x00075400010a7983 */ /* 0x001f280000100800 */
[----:B------:R-:W4:Y:S04]  /*27790*/  LDL R11, [R1+0x750] ;  /* 0x00075000010b7983 */ /* 0x000f280000100800 */
[----:B------:R-:W4:Y:S04]  /*277a0*/  LDL R12, [R1+0x8e0] ;  /* 0x0008e000010c7983 */ /* 0x000f280000100800 */
[----:B------:R-:W4:Y:S04]  /*277b0*/  LDL R13, [R1+0x8e4] ;  /* 0x0008e400010d7983 */ /* 0x000f280000100800 */
[----:B------:R-:W4:Y:S04]  /*277c0*/  LDL R24, [R1+0x8f0] ;  /* 0x0008f00001187983 */ /* 0x000f280000100800 */
[----:B------:R-:W4:Y:S04]  /*277d0*/  LDL R7, [R1+0x8f4] ;  /* 0x0008f40001077983 */ /* 0x000f280000100800 */
[----:B-1----:R-:W4:Y:S04]  /*277e0*/  LDL R8, [R1+0x73c] ;  /* 0x00073c0001087983 */ /* 0x002f280000100800 */
[----:B------:R-:W4:Y:S04]  /*277f0*/  LDL R9, [R1+0x738] ;  /* 0x0007380001097983 */ /* 0x000f280000100800 */
[----:B------:R-:W4:Y:S04]  /*27800*/  LDL R2, [R1+0x900] ;  /* 0x0009000001027983 */ /* 0x000f280000100800 */
[----:B------:R0:W-:Y:S04]  /*27810*/  STL.64 [R1+0x30a0], R18 ;  /* 0x0030a01201007387 */ /* 0x0001e80000100a00 */
[----:B------:R1:W-:Y:S01]  /*27820*/  STL.64 [R1+0x30a8], R20 ;  /* 0x0030a81401007387 */ /* 0x0003e20000100a00 */
[----:B0-----:R-:W-:-:S04]  /*27830*/  IMAD.WIDE R18, R21, 0x2, R4 ;  /* 0x0000000215127825 */ /* 0x001fc800078e0204 */
[--C-:B-1----:R-:W-:Y:S01]  /*27840*/  IMAD.WIDE R20, R22, 0x2, R4.reuse ;  /* 0x0000000216147825 */ /* 0x102fe200078e0204 */
[----:B------:R2:W-:Y:S04]  /*27850*/  STL.64 [R1+0xc8], R18 ;  /* 0x0000c81201007387 */ /* 0x0005e80000100a00 */
[----:B------:R3:W-:Y:S04]  /*27860*/  STL.64 [R1+0x30b0], R22 ;  /* 0x0030b01601007387 */ /* 0x0007e80000100a00 */
[----:B------:R4:W-:Y:S01]  /*27870*/  STL.64 [R1+0xc0], R20 ;  /* 0x0000c01401007387 */ /* 0x0009e20000100a00 */
[----:B--2---:R-:W-:-:S04]  /*27880*/  IMAD.WIDE R18, R26, 0x2, R4 ;  /* 0x000000021a127825 */ /* 0x004fc800078e0204 */
[--C-:B---3--:R-:W-:Y:S01]  /*27890*/  IMAD.WIDE R22, R27, 0x2, R4.reuse ;  /* 0x000000021b167825 */ /* 0x108fe200078e0204 */
[----:B------:R0:W-:Y:S04]  /*278a0*/  STL.64 [R1+0x258], R18 ;  /* 0x0002581201007387 */ /* 0x0001e80000100a00 */
[----:B------:R-:W-:Y:S01]  /*278b0*/  STL.64 [R1+0x270], R22 ;  /* 0x0002701601007387 */ /* 0x000fe20000100a00 */
[----:B----4-:R-:W-:-:S03]  /*278c0*/  IMAD.WIDE R20, R6, 0x2, R4 ;  /* 0x0000000206147825 */ /* 0x010fc600078e0204 */
[----:B------:R-:W2:Y:S01]  /*278d0*/  LDL R25, [R1+0x904] ;  /* 0x0009040001197983 */ /* 0x000ea20000100800 */
[----:B0-----:R-:W-:-:S03]  /*278e0*/  IMAD.WIDE R18, R28, 0x2, R4 ;  /* 0x000000021c127825 */ /* 0x001fc600078e0204 */
[----:B------:R0:W-:Y:S04]  /*278f0*/  STL.64 [R1+0x280], R20 ;  /* 0x0002801401007387 */ /* 0x0001e80000100a00 */
[----:B------:R-:W3:Y:S04]  /*27900*/  LDL R26, [R1+0x72c] ;  /* 0x00072c00011a7983 */ /* 0x000ee80000100800 */
[----:B------:R1:W-:Y:S04]  /*27910*/  STL.64 [R1+0x298], R18 ;  /* 0x0002981201007387 */ /* 0x0003e80000100a00 */
[----:B------:R-:W4:Y:S01]  /*27920*/  LDL R28, [R1+0x728] ;  /* 0x00072800011c7983 */ /* 0x000f220000100800 */
[----:B0-----:R-:W-:-:S03]  /*27930*/  IMAD.WIDE R20, R29, 0x2, R4 ;  /* 0x000000021d147825 */ /* 0x001fc600078e0204 */
[----:B------:R-:W3:Y:S04]  /*27940*/  LDL R29, [R1+0x918] ;  /* 0x00091800011d7983 */ /* 0x000ee80000100800 */
[----:B------:R0:W-:Y:S01]  /*27950*/  STL.64 [R1+0x2a8], R20 ;  /* 0x0002a81401007387 */ /* 0x0001e20000100a00 */
[----:B-1----:R-:W-:-:S03]  /*27960*/  IMAD.WIDE R18, R3, 0x2, R4 ;  /* 0x0000000203127825 */ /* 0x002fc600078e0204 */
[----:B------:R-:W3:Y:S04]  /*27970*/  LDL R27, [R1+0x91c] ;  /* 0x00091c00011b7983 */ /* 0x000ee80000100800 */
[----:B------:R-:W3:Y:S04]  /*27980*/  LDL R6, [R1+0x928] ;  /* 0x0009280001067983 */ /* 0x000ee80000100800 */
[----:B------:R1:W-:Y:S04]  /*27990*/  STL.64 [R1+0x2c0], R18 ;  /* 0x0002c01201007387 */ /* 0x0003e80000100a00 */
[----:B------:R-:W3:Y:S01]  /*279a0*/  LDL R3, [R1+0x92c] ;  /* 0x00092c0001037983 */ /* 0x000ee20000100800 */
[----:B0-----:R-:W-:-:S04]  /*279b0*/  IMAD.WIDE R20, R16, 0x2, R4 ;  /* 0x0000000210147825 */ /* 0x001fc800078e0204 */
[--C-:B------:R-:W-:Y:S01]  /*279c0*/  IMAD.WIDE R16, R17, 0x2, R4.reuse ;  /* 0x0000000211107825 */ /* 0x100fe200078e0204 */
[----:B------:R-:W-:Y:S04]  /*279d0*/  STL.64 [R1+0x2d0], R20 ;  /* 0x0002d01401007387 */ /* 0x000fe80000100a00 */
[----:B------:R0:W-:Y:S01]  /*279e0*/  STL.64 [R1+0x2e8], R16 ;  /* 0x0002e81001007387 */ /* 0x0001e20000100a00 */
[----:B-1----:R-:W-:-:S04]  /*279f0*/  IMAD.WIDE R18, R14, 0x2, R4 ;  /* 0x000000020e127825 */ /* 0x002fc800078e0204 */
[--C-:B------:R-:W-:Y:S01]  /*27a00*/  IMAD.WIDE R14, R15, 0x2, R4.reuse ;  /* 0x000000020f0e7825 */ /* 0x100fe200078e0204 */
[----:B------:R-:W-:Y:S03]  /*27a10*/  STL.64 [R1+0x2f8], R18 ;  /* 0x0002f81201007387 */ /* 0x000fe60000100a00 */
[--C-:B0-----:R-:W-:Y:S01]  /*27a20*/  IMAD.WIDE R16, R10, 0x2, R4.reuse ;  /* 0x000000020a107825 */ /* 0x101fe200078e0204 */
[----:B------:R0:W-:Y:S03]  /*27a30*/  STL.64 [R1+0x310], R14 ;  /* 0x0003100e01007387 */ /* 0x0001e60000100a00 */
[--C-:B------:R-:W-:Y:S01]  /*27a40*/  IMAD.WIDE R10, R11, 0x2, R4.reuse ;  /* 0x000000020b0a7825 */ /* 0x100fe200078e0204 */
[----:B------:R-:W-:Y:S04]  /*27a50*/  STL.64 [R1+0x328], R16 ;  /* 0x0003281001007387 */ /* 0x000fe80000100a00 */
[----:B------:R1:W-:Y:S01]  /*27a60*/  STL.64 [R1+0x340], R10 ;  /* 0x0003400a01007387 */ /* 0x0003e20000100a00 */
[----:B0-----:R-:W-:-:S04]  /*27a70*/  IMAD.WIDE R14, R12, 0x2, R4 ;  /* 0x000000020c0e7825 */ /* 0x001fc800078e0204 */
[--C-:B------:R-:W-:Y:S01]  /*27a80*/  IMAD.WIDE R12, R13, 0x2, R4.reuse ;  /* 0x000000020d0c7825 */ /* 0x100fe200078e0204 */
[----:B------:R0:W-:Y:S03]  /*27a90*/  STL.64 [R1+0x350], R14 ;  /* 0x0003500e01007387 */ /* 0x0001e60000100a00 */
[--C-:B-1----:R-:W-:Y:S01]  /*27aa0*/  IMAD.WIDE R10, R24, 0x2, R4.reuse ;  /* 0x00000002180a7825 */ /* 0x102fe200078e0204 */
[----:B------:R1:W-:Y:S04]  /*27ab0*/  STL.64 [R1+0x368], R12 ;  /* 0x0003680c01007387 */ /* 0x0003e80000100a00 */
[----:B------:R1:W-:Y:S01]  /*27ac0*/  STL.64 [R1+0x378], R10 ;  /* 0x0003780a01007387 */ /* 0x0003e20000100a00 */
[----:B0-----:R-:W-:-:S04]  /*27ad0*/  IMAD.WIDE R14, R7, 0x2, R4 ;  /* 0x00000002070e7825 */ /* 0x001fc800078e0204 */
[--C-:B-1----:R-:W-:Y:S01]  /*27ae0*/  IMAD.WIDE R12, R8, 0x2, R4.reuse ;  /* 0x00000002080c7825 */ /* 0x102fe200078e0204 */
[----:B------:R-:W-:Y:S03]  /*27af0*/  STL.64 [R1+0x390], R14 ;  /* 0x0003900e01007387 */ /* 0x000fe60000100a00 */
[--C-:B------:R-:W-:Y:S01]  /*27b00*/  IMAD.WIDE R10, R9, 0x2, R4.reuse ;  /* 0x00000002090a7825 */ /* 0x100fe200078e0204 */
[----:B------:R-:W-:Y:S03]  /*27b10*/  STL.64 [R1+0x3a0], R12 ;  /* 0x0003a00c01007387 */ /* 0x000fe60000100a00 */
[--C-:B------:R-:W-:Y:S01]  /*27b20*/  IMAD.WIDE R8, R2, 0x2, R4.reuse ;  /* 0x0000000202087825 */ /* 0x100fe200078e0204 */
[----:B------:R-:W3:Y:S04]  /*27b30*/  LDL R20, [R1+0x714] ;  /* 0x0007140001147983 */ /* 0x000ee80000100800 */
[----:B------:R-:W-:Y:S04]  /*27b40*/  STL.64 [R1+0x3b8], R10 ;  /* 0x0003b80a01007387 */ /* 0x000fe80000100a00 */
[----:B------:R-:W3:Y:S04]  /*27b50*/  LDL R21, [R1+0x710] ;  /* 0x0007100001157983 */ /* 0x000ee80000100800 */
[----:B------:R0:W-:Y:S04]  /*27b60*/  STL.64 [R1+0x3c8], R8 ;  /* 0x0003c80801007387 */ /* 0x0001e80000100a00 */
[----:B------:R-:W3:Y:S04]  /*27b70*/  LDL R18, [R1+0x940] ;  /* 0x0009400001127983 */ /* 0x000ee80000100800 */
[----:B------:R-:W3:Y:S04]  /*27b80*/  LDL R19, [R1+0x944] ;  /* 0x0009440001137983 */ /* 0x000ee80000100800 */
[----:B------:R-:W3:Y:S04]  /*27b90*/  LDL R24, [R1+0x704] ;  /* 0x0007040001187983 */ /* 0x000ee80000100800 */
[----:B------:R-:W3:Y:S04]  /*27ba0*/  LDL R7, [R1+0x700] ;  /* 0x0007000001077983 */ /* 0x000ee80000100800 */
[----:B0-----:R-:W3:Y:S04]  /*27bb0*/  LDL R8, [R1+0x950] ;  /* 0x0009500001087983 */ /* 0x001ee80000100800 */
[----:B------:R-:W3:Y:S04]  /*27bc0*/  LDL R9, [R1+0x954] ;  /* 0x0009540001097983 */ /* 0x000ee80000100800 */
[----:B------:R-:W3:Y:S01]  /*27bd0*/  LDL R2, [R1+0x968] ;  /* 0x0009680001027983 */ /* 0x000ee20000100800 */
[----:B--2---:R-:W-:-:S05]  /*27be0*/  IMAD.WIDE R14, R25, 0x2, R4 ;  /* 0x00000002190e7825 */ /* 0x004fca00078e0204 */
[----:B------:R-:W-:Y:S01]  /*27bf0*/  STL.64 [R1+0x3e0], R14 ;  /* 0x0003e00e01007387 */ /* 0x000fe20000100a00 */
[----:B----4-:R-:W-:-:S03]  /*27c00*/  IMAD.WIDE R12, R28, 0x2, R4 ;  /* 0x000000021c0c7825 */ /* 0x010fc600078e0204 */
[----:B------:R-:W2:Y:S01]  /*27c10*/  LDL R28, [R1+0x96c] ;  /* 0x00096c00011c7983 */ /* 0x000ea20000100800 */
[----:B---3--:R-:W-:-:S05]  /*27c20*/  IMAD.WIDE R10, R26, 0x2, R4 ;  /* 0x000000021a0a7825 */ /* 0x008fca00078e0204 */
[----:B------:R0:W-:Y:S04]  /*27c30*/  STL.64 [R1+0x3f0], R10 ;  /* 0x0003f00a01007387 */ /* 0x0001e80000100a00 */
[----:B------:R1:W-:Y:S01]  /*27c40*/  STL.64 [R1+0x408], R12 ;  /* 0x0004080c01007387 */ /* 0x0003e20000100a00 */
[----:B0-----:R-:W-:-:S03]  /*27c50*/  IMAD.WIDE R10, R29, 0x2, R4 ;  /* 0x000000021d0a7825 */ /* 0x001fc600078e0204 */
[----:B------:R-:W3:Y:S01]  /*27c60*/  LDL R29, [R1+0x6ec] ;  /* 0x0006ec00011d7983 */ /* 0x000ee20000100800 */
[----:B------:R-:W-:-:S03]  /*27c70*/  IMAD.WIDE R14, R27, 0x2, R4 ;  /* 0x000000021b0e7825 */ /* 0x000fc600078e0204 */
[----:B------:R0:W-:Y:S01]  /*27c80*/  STL.64 [R1+0x418], R10 ;  /* 0x0004180a01007387 */ /* 0x0001e20000100a00 */
[----:B-1----:R-:W-:-:S03]  /*27c90*/  IMAD.WIDE R12, R6, 0x2, R4 ;  /* 0x00000002060c7825 */ /* 0x002fc600078e0204 */
[----:B------:R1:W-:Y:S04]  /*27ca0*/  STL.64 [R1+0x428], R14 ;  /* 0x0004280e01007387 */ /* 0x0003e80000100a00 */
[----:B------:R-:W4:Y:S01]  /*27cb0*/  LDL R16, [R1+0x6e8] ;  /* 0x0006e80001107983 */ /* 0x000f220000100800 */
[----:B0-----:R-:W-:-:S03]  /*27cc0*/  IMAD.WIDE R10, R3, 0x2, R4 ;  /* 0x00000002030a7825 */ /* 0x001fc600078e0204 */
[----:B------:R-:W-:Y:S04]  /*27cd0*/  STL.64 [R1+0x440], R12 ;  /* 0x0004400c01007387 */ /* 0x000fe80000100a00 */
[----:B------:R-:W4:Y:S04]  /*27ce0*/  LDL R17, [R1+0x978] ;  /* 0x0009780001117983 */ /* 0x000f280000100800 */
[----:B------:R0:W-:Y:S04]  /*27cf0*/  STL.64 [R1+0x450], R10 ;  /* 0x0004500a01007387 */ /* 0x0001e80000100a00 */
[----:B-1----:R-:W4:Y:S04]  /*27d00*/  LDL R14, [R1+0x97c] ;  /* 0x00097c00010e7983 */ /* 0x002f280000100800 */
[----:B------:R-:W4:Y:S04]  /*27d10*/  LDL R15, [R1+0x6dc] ;  /* 0x0006dc00010f7983 */ /* 0x000f280000100800 */
[----:B0-----:R-:W4:Y:S04]  /*27d20*/  LDL R10, [R1+0x6d8] ;  /* 0x0006d800010a7983 */ /* 0x001f280000100800 */
[----:B------:R-:W4:Y:S04]  /*27d30*/  LDL R11, [R1+0x990] ;  /* 0x00099000010b7983 */ /* 0x000f280000100800 */
[----:B------:R-:W4:Y:S04]  /*27d40*/  LDL R12, [R1+0x994] ;  /* 0x00099400010c7983 */ /* 0x000f280000100800 */
[----:B------:R-:W4:Y:S04]  /*27d50*/  LDL R13, [R1+0x9a0] ;  /* 0x0009a000010d7983 */ /* 0x000f280000100800 */
[----:B------:R-:W4:Y:S04]  /*27d60*/  LDL R25, [R1+0x9a4] ;  /* 0x0009a40001197983 */ /* 0x000f280000100800 */
[----:B------:R-:W4:Y:S04]  /*27d70*/  LDL R26, [R1+0x6c4] ;  /* 0x0006c400011a7983 */ /* 0x000f280000100800 */
[----:B------:R-:W4:Y:S04]  /*27d80*/  LDL R27, [R1+0x6c0] ;  /* 0x0006c000011b7983 */ /* 0x000f280000100800 */
[----:B------:R-:W4:Y:S04]  /*27d90*/  LDL R6, [R1+0x9b8] ;  /* 0x0009b80001067983 */ /* 0x000f280000100800 */
[----:B------:R-:W4:Y:S01]  /*27da0*/  LDL R3, [R1+0x9bc] ;  /* 0x0009bc0001037983 */ /* 0x000f220000100800 */
[----:B------:R-:W-:-:S04]  /*27db0*/  IMAD.WIDE R22, R20, 0x2, R4 ;  /* 0x0000000214167825 */ /* 0x000fc800078e0204 */
[--C-:B------:R-:W-:Y:S01]  /*27dc0*/  IMAD.WIDE R20, R21, 0x2, R4.reuse ;  /* 0x0000000215147825 */ /* 0x100fe200078e0204 */
[----:B------:R0:W-:Y:S04]  /*27dd0*/  STL.64 [R1+0x468], R22 ;  /* 0x0004681601007387 */ /* 0x0001e80000100a00 */
[----:B------:R1:W-:Y:S01]  /*27de0*/  STL.64 [R1+0x478], R20 ;  /* 0x0004781401007387 */ /* 0x0003e20000100a00 */
[----:B0-----:R-:W-:-:S04]  /*27df0*/  IMAD.WIDE R22, R18, 0x2, R4 ;  /* 0x0000000212167825 */ /* 0x001fc800078e0204 */
[--C-:B-1----:R-:W-:Y:S01]  /*27e00*/  IMAD.WIDE R20, R19, 0x2, R4.reuse ;  /* 0x0000000213147825 */ /* 0x102fe200078e0204 */
[----:B------:R0:W-:Y:S03]  /*27e10*/  STL.64 [R1+0x490], R22 ;  /* 0x0004901601007387 */ /* 0x0001e60000100a00 */
[--C-:B------:R-:W-:Y:S01]  /*27e20*/  IMAD.WIDE R18, R24, 0x2, R4.reuse ;  /* 0x0000000218127825 */ /* 0x100fe200078e0204 */
        /* <DEDUP_REMOVED lines=8> */
[----:B------:R-:W4:Y:S04]  /*27eb0*/  LDL R24, [R1+0x6b4] ;  /* 0x0006b40001187983 */ /* 0x000f280000100800 */
[----:B------:R-:W-:Y:S04]  /*27ec0*/  STL.64 [R1+0x4f0], R18 ;  /* 0x0004f01201007387 */ /* 0x000fe80000100a00 */
[----:B------:R-:W4:Y:S04]  /*27ed0*/  LDL R7, [R1+0x6b0] ;  /* 0x0006b00001077983 */ /* 0x000f280000100800 */
[----:B------:R2:W-:Y:S04]  /*27ee0*/  STL.64 [R1+0x508], R8 ;  /* 0x0005080801007387 */ /* 0x0005e80000100a00 */
[----:B------:R-:W4:Y:S01]  /*27ef0*/  LDL R2, [R1+0x9c8] ;  /* 0x0009c80001027983 */ /* 0x000f220000100800 */
[----:B--2---:R-:W-:-:S03]  /*27f00*/  IMAD.WIDE R8, R28, 0x2, R4 ;  /* 0x000000021c087825 */ /* 0x004fc600078e0204 */
[----:B------:R-:W2:Y:S04]  /*27f10*/  LDL R28, [R1+0x9cc] ;  /* 0x0009cc00011c7983 */ /* 0x000ea80000100800 */
[----:B------:R0:W-:Y:S04]  /*27f20*/  STL.64 [R1+0x518], R8 ;  /* 0x0005180801007387 */ /* 0x0001e80000100a00 */
[----:B0-----:R-:W2:Y:S01]  /*27f30*/  LDL R8, [R1+0x9e0] ;  /* 0x0009e00001087983 */ /* 0x001ea20000100800 */
[----:B---3--:R-:W-:-:S03]  /*27f40*/  IMAD.WIDE R18, R29, 0x2, R4 ;  /* 0x000000021d127825 */ /* 0x008fc600078e0204 */
[----:B------:R-:W3:Y:S04]  /*27f50*/  LDL R9, [R1+0x9e4] ;  /* 0x0009e40001097983 */ /* 0x000ee80000100800 */
[----:B------:R4:W-:Y:S04]  /*27f60*/  STL.64 [R1+0x530], R18 ;  /* 0x0005301201007387 */ /* 0x0009e80000100a00 */
[----:B------:R-:W3:Y:S01]  /*27f70*/  LDL R29, [R1+0x9f0] ;  /* 0x0009f000011d7983 */ /* 0x000ee20000100800 */
[----:B----4-:R-:W-:-:S04]  /*27f80*/  IMAD.WIDE R18, R16, 0x2, R4 ;  /* 0x0000000210127825 */ /* 0x010fc800078e0204 */
[--C-:B------:R-:W-:Y:S01]  /*27f90*/  IMAD.WIDE R20, R17, 0x2, R4.reuse ;  /* 0x0000000211147825 */ /* 0x100fe200078e0204 */
[----:B------:R0:W-:Y:S03]  /*27fa0*/  STL.64 [R1+0x540], R18 ;  /* 0x0005401201007387 */ /* 0x0001e60000100a00 */
        /* <DEDUP_REMOVED lines=9> */
[----:B------:R-:W-:Y:S03]  /*28040*/  STL.64 [R1+0x5a8], R16 ;  /* 0x0005a81001007387 */ /* 0x000fe60000100a00 */
[--C-:B-1----:R-:W-:Y:S01]  /*28050*/  IMAD.WIDE R14, R13, 0x2, R4.reuse ;  /* 0x000000020d0e7825 */ /* 0x102fe200078e0204 */
[----:B------:R0:W-:Y:S03]  /*28060*/  STL.64 [R1+0x5b8], R10 ;  /* 0x0005b80a01007387 */ /* 0x0001e60000100a00 */
[--C-:B------:R-:W-:Y:S01]  /*28070*/  IMAD.WIDE R12, R25, 0x2, R4.reuse ;  /* 0x00000002190c7825 */ /* 0x100fe200078e0204 */
[----:B------:R1:W-:Y:S04]  /*28080*/  STL.64 [R1+0x5d0], R14 ;  /* 0x0005d00e01007387 */ /* 0x0003e80000100a00 */
[----:B------:R4:W-:Y:S01]  /*28090*/  STL.64 [R1+0x5e0], R12 ;  /* 0x0005e00c01007387 */ /* 0x0009e20000100a00 */
[----:B0-----:R-:W-:-:S04]  /*280a0*/  IMAD.WIDE R10, R26, 0x2, R4 ;  /* 0x000000021a0a7825 */ /* 0x001fc800078e0204 */
[--C-:B-1----:R-:W-:Y:S01]  /*280b0*/  IMAD.WIDE R14, R27, 0x2, R4.reuse ;  /* 0x000000021b0e7825 */ /* 0x102fe200078e0204 */
[----:B------:R0:W-:Y:S03]  /*280c0*/  STL.64 [R1+0x5f8], R10 ;  /* 0x0005f80a01007387 */ /* 0x0001e60000100a00 */
[--C-:B----4-:R-:W-:Y:S01]  /*280d0*/  IMAD.WIDE R12, R6, 0x2, R4.reuse ;  /* 0x00000002060c7825 */ /* 0x110fe200078e0204 */
[----:B------:R1:W-:Y:S04]  /*280e0*/  STL.64 [R1+0x608], R14 ;  /* 0x0006080e01007387 */ /* 0x0003e80000100a00 */
[----:B------:R-:W4:Y:S01]  /*280f0*/  LDL R20, [R1+0x9f4] ;  /* 0x0009f40001147983 */ /* 0x000f220000100800 */
[----:B0-----:R-:W-:-:S03]  /*28100*/  IMAD.WIDE R10, R3, 0x2, R4 ;  /* 0x00000002030a7825 */ /* 0x001fc600078e0204 */
[----:B------:R-:W-:Y:S04]  /*28110*/  STL.64 [R1+0x620], R12 ;  /* 0x0006200c01007387 */ /* 0x000fe80000100a00 */
[----:B------:R-:W4:Y:S04]  /*28120*/  LDL R21, [R1+0xa08] ;  /* 0x000a080001157983 */ /* 0x000f280000100800 */
[----:B------:R0:W-:Y:S04]  /*28130*/  STL.64 [R1+0x630], R10 ;  /* 0x0006300a01007387 */ /* 0x0001e80000100a00 */
[----:B------:R-:W4:Y:S04]  /*28140*/  LDL R18, [R1+0xa0c] ;  /* 0x000a0c0001127983 */ /* 0x000f280000100800 */
[----:B------:R-:W4:Y:S04]  /*28150*/  LDL R19, [R1+0xa18] ;  /* 0x000a180001137983 */ /* 0x000f280000100800 */
[----:B------:R-:W4:Y:S04]  /*28160*/  LDL R25, [R1+0xa1c] ;  /* 0x000a1c0001197983 */ /* 0x000f280000100800 */
[----:B------:R-:W4:Y:S04]  /*28170*/  LDL R26, [R1+0xa30] ;  /* 0x000a3000011a7983 */ /* 0x000f280000100800 */
[----:B------:R-:W4:Y:S04]  /*28180*/  LDL R27, [R1+0xa34] ;  /* 0x000a3400011b7983 */ /* 0x000f280000100800 */
[----:B------:R-:W4:Y:S04]  /*28190*/  LDL R6, [R1+0xa40] ;  /* 0x000a400001067983 */ /* 0x000f280000100800 */
[----:B------:R-:W4:Y:S01]  /*281a0*/  LDL R3, [R1+0xa44] ;  /* 0x000a440001037983 */ /* 0x000f220000100800 */
[----:B-1----:R-:W-:-:S05]  /*281b0*/  IMAD.WIDE R14, R24, 0x2, R4 ;  /* 0x00000002180e7825 */ /* 0x002fca00078e0204 */
[----:B------:R-:W-:Y:S01]  /*281c0*/  STL.64 [R1+0x648], R14 ;  /* 0x0006480e01007387 */ /* 0x000fe20000100a00 */
[----:B0-----:R-:W-:-:S04]  /*281d0*/  IMAD.WIDE R10, R7, 0x2, R4 ;  /* 0x00000002070a7825 */ /* 0x001fc800078e0204 */
[--C-:B------:R-:W-:Y:S02]  /*281e0*/  IMAD.WIDE R12, R2, 0x2, R4.reuse ;  /* 0x00000002020c7825 */ /* 0x100fe400078e0204 */
[----:B------:R-:W4:Y:S04]  /*281f0*/  LDL R2, [R1+0xa50] ;  /* 0x000a500001027983 */ /* 0x000f280000100800 */
[----:B------:R2:W-:Y:S04]  /*28200*/  STL.64 [R1+0x658], R10 ;  /* 0x0006580a01007387 */ /* 0x0005e80000100a00 */
[----:B------:R0:W-:Y:S01]  /*28210*/  STL.64 [R1+0x670], R12 ;  /* 0x0006700c01007387 */ /* 0x0001e20000100a00 */
[----:B--2---:R-:W-:-:S03]  /*28220*/  IMAD.WIDE R10, R28, 0x2, R4 ;  /* 0x000000021c0a7825 */ /* 0x004fc600078e0204 */
[----:B------:R-:W2:Y:S04]  /*28230*/  LDL R28, [R1+0xa54] ;  /* 0x000a5400011c7983 */ /* 0x000ea80000100800 */
[----:B------:R3:W-:Y:S01]  /*28240*/  STL.64 [R1+0x680], R10 ;  /* 0x0006800a01007387 */ /* 0x0007e20000100a00 */
[----:B0-----:R-:W-:-:S04]  /*28250*/  IMAD.WIDE R12, R8, 0x2, R4 ;  /* 0x00000002080c7825 */ /* 0x001fc800078e0204 */
[--C-:B---3--:R-:W-:Y:S01]  /*28260*/  IMAD.WIDE R10, R9, 0x2, R4.reuse ;  /* 0x00000002090a7825 */ /* 0x108fe200078e0204 */
[----:B------:R-:W-:Y:S04]  /*28270*/  STL.64 [R1+0x690], R12 ;  /* 0x0006900c01007387 */ /* 0x000fe80000100a00 */
[----:B------:R-:W3:Y:S01]  /*28280*/  LDL R16, [R1+0xa60] ;  /* 0x000a600001107983 */ /* 0x000ee20000100800 */
[----:B------:R-:W-:-:S03]  /*28290*/  IMAD.WIDE R8, R29, 0x2, R4 ;  /* 0x000000021d087825 */ /* 0x000fc600078e0204 */
[----:B------:R0:W-:Y:S04]  /*282a0*/  STL.64 [R1+0x6a8], R10 ;  /* 0x0006a80a01007387 */ /* 0x0001e80000100a00 */
[----:B------:R-:W3:Y:S04]  /*282b0*/  LDL R17, [R1+0xa64] ;  /* 0x000a640001117983 */ /* 0x000ee80000100800 */
[----:B------:R1:W-:Y:S04]  /*282c0*/  STL.64 [R1+0x6b8], R8 ;  /* 0x0006b80801007387 */ /* 0x0003e80000100a00 */
[----:B------:R-:W3:Y:S04]  /*282d0*/  LDL R14, [R1+0xa70] ;  /* 0x000a7000010e7983 */ /* 0x000ee80000100800 */
[----:B------:R-:W3:Y:S04]  /*282e0*/  LDL R15, [R1+0xa74] ;  /* 0x000a7400010f7983 */ /* 0x000ee80000100800 */
[----:B0-----:R-:W3:Y:S04]  /*282f0*/  LDL R10, [R1+0xa80] ;  /* 0x000a8000010a7983 */ /* 0x001ee80000100800 */
[----:B------:R-:W3:Y:S04]  /*28300*/  LDL R11, [R1+0xa84] ;  /* 0x000a8400010b7983 */ /* 0x000ee80000100800 */
[----:B------:R-:W3:Y:S04]  /*28310*/  LDL R12, [R1+0xa90] ;  /* 0x000a9000010c7983 */ /* 0x000ee80000100800 */
[----:B------:R-:W3:Y:S04]  /*28320*/  LDL R13, [R1+0xa94] ;  /* 0x000a9400010d7983 */ /* 0x000ee80000100800 */
[----:B------:R-:W3:Y:S04]  /*28330*/  LDL R24, [R1+0xaa0] ;  /* 0x000aa00001187983 */ /* 0x000ee80000100800 */
[----:B------:R-:W3:Y:S04]  /*28340*/  LDL R7, [R1+0xaa4] ;  /* 0x000aa40001077983 */ /* 0x000ee80000100800 */
[----:B-1----:R-:W3:Y:S04]  /*28350*/  LDL R8, [R1+0xab0] ;  /* 0x000ab00001087983 */ /* 0x002ee80000100800 */
[----:B------:R-:W3:Y:S04]  /*28360*/  LDL R9, [R1+0xab4] ;  /* 0x000ab40001097983 */ /* 0x000ee80000100800 */
[----:B------:R-:W3:Y:S01]  /*28370*/  LDL R29, [R1+0xac0] ;  /* 0x000ac000011d7983 */ /* 0x000ee20000100800 */
[----:B----4-:R-:W-:-:S05]  /*28380*/  IMAD.WIDE R22, R20, 0x2, R4 ;  /* 0x0000000214167825 */ /* 0x010fca00078e0204 */
[----:B------:R0:W-:Y:S02]  /*28390*/  STL.64 [R1+0x6d0], R22 ;  /* 0x0006d01601007387 */ /* 0x0001e40000100a00 */
[----:B0-----:R-:W-:-:S04]  /*283a0*/  IMAD.WIDE R22, R21, 0x2, R4 ;  /* 0x0000000215167825 */ /* 0x001fc800078e0204 */
        /* <DEDUP_REMOVED lines=12> */
[--C-:B----4-:R-:W-:Y:S01]  /*28470*/  IMAD.WIDE R18, R3, 0x2, R4.reuse ;  /* 0x0000000203127825 */ /* 0x110fe200078e0204 */
[----:B------:R-:W4:Y:S04]  /*28480*/  LDL R25, [R1+0xac4] ;  /* 0x000ac40001197983 */ /* 0x000f280000100800 */
[----:B------:R0:W-:Y:S04]  /*28490*/  STL.64 [R1+0x758], R20 ;  /* 0x0007581401007387 */ /* 0x0001e80000100a00 */
[----:B------:R-:W4:Y:S04]  /*284a0*/  LDL R26, [R1+0xad0] ;  /* 0x000ad000011a7983 */ /* 0x000f280000100800 */
[----:B------:R2:W-:Y:S04]  /*284b0*/  STL.64 [R1+0x770], R18 ;  /* 0x0007701201007387 */ /* 0x0005e80000100a00 */
[----:B------:R-:W4:Y:S01]  /*284c0*/  LDL R3, [R1+0xad4] ;  /* 0x000ad40001037983 */ /* 0x000f220000100800 */
[----:B0-----:R-:W-:-:S03]  /*284d0*/  IMAD.WIDE R20, R2, 0x2, R4 ;  /* 0x0000000202147825 */ /* 0x001fc600078e0204 */
[----:B------:R-:W4:Y:S04]  /*284e0*/  LDL R2, [R1+0xae0] ;  /* 0x000ae00001027983 */ /* 0x000f280000100800 */
[----:B------:R3:W-:Y:S04]  /*284f0*/  STL.64 [R1+0x780], R20 ;  /* 0x0007801401007387 */ /* 0x0007e80000100a00 */
[----:B------:R-:W4:Y:S04]  /*28500*/  LDL R27, [R1+0xae4] ;  /* 0x000ae400011b7983 */ /* 0x000f280000100800 */
[----:B------:R-:W4:Y:S01]  /*28510*/  LDL R6, [R1+0xaf0] ;  /* 0x000af00001067983 */ /* 0x000f220000100800 */
[----:B--2---:R-:W-:-:S05]  /*28520*/  IMAD.WIDE R18, R28, 0x2, R4 ;  /* 0x000000021c127825 */ /* 0x004fca00078e0204 */
[----:B------:R0:W-:Y:S04]  /*28530*/  STL.64 [R1+0x798], R18 ;  /* 0x0007981201007387 */ /* 0x0001e80000100a00 */
[----:B------:R-:W2:Y:S01]  /*28540*/  LDL R28, [R1+0xaf4] ;  /* 0x000af400011c7983 */ /* 0x000ea20000100800 */
[----:B---3--:R-:W-:-:S04]  /*28550*/  IMAD.WIDE R20, R16, 0x2, R4 ;  /* 0x0000000210147825 */ /* 0x008fc800078e0204 */
        /* <DEDUP_REMOVED lines=20> */
[--C-:B---3--:R-:W-:Y:S01]  /*286a0*/  IMAD.WIDE R10, R9, 0x2, R4.reuse ;  /* 0x00000002090a7825 */ /* 0x108fe200078e0204 */
        /* <DEDUP_REMOVED lines=13> */
[----:B----4-:R-:W-:-:S05]  /*28780*/  IMAD.WIDE R14, R25, 0x2, R4 ;  /* 0x00000002190e7825 */ /* 0x010fca00078e0204 */
[----:B------:R0:W-:Y:S01]  /*28790*/  STL.64 [R1+0x8b0], R14 ;  /* 0x0008b00e01007387 */ /* 0x0001e20000100a00 */
[----:B------:R-:W-:-:S04]  /*287a0*/  IMAD.WIDE R10, R26, 0x2, R4 ;  /* 0x000000021a0a7825 */ /* 0x000fc800078e0204 */
[--C-:B------:R-:W-:Y:S02]  /*287b0*/  IMAD.WIDE R12, R3, 0x2, R4.reuse ;  /* 0x00000002030c7825 */ /* 0x100fe400078e0204 */
[----:B------:R-:W4:Y:S04]  /*287c0*/  LDL R3, [R1+0xb44] ;  /* 0x000b440001037983 */ /* 0x000f280000100800 */
[----:B------:R1:W-:Y:S04]  /*287d0*/  STL.64 [R1+0x8c0], R10 ;  /* 0x0008c00a01007387 */ /* 0x0003e80000100a00 */
[----:B------:R1:W-:Y:S01]  /*287e0*/  STL.64 [R1+0x8d8], R12 ;  /* 0x0008d80c01007387 */ /* 0x0003e20000100a00 */
[----:B0-----:R-:W-:-:S04]  /*287f0*/  IMAD.WIDE R14, R27, 0x2, R4 ;  /* 0x000000021b0e7825 */ /* 0x001fc800078e0204 */
[--C-:B-1----:R-:W-:Y:S02]  /*28800*/  IMAD.WIDE R10, R2, 0x2, R4.reuse ;  /* 0x00000002020a7825 */ /* 0x102fe400078e0204 */
[----:B------:R-:W4:Y:S02]  /*28810*/  LDL R2, [R1+0xb50] ;  /* 0x000b500001027983 */ /* 0x000f240000100800 */
[--C-:B------:R-:W-:Y:S02]  /*28820*/  IMAD.WIDE R12, R6, 0x2, R4.reuse ;  /* 0x00000002060c7825 */ /* 0x100fe400078e0204 */
[----:B------:R2:W-:Y:S04]  /*28830*/  STL.64 [R1+0x8e8], R10 ;  /* 0x0008e80a01007387 */ /* 0x0005e80000100a00 */
[----:B------:R0:W-:Y:S04]  /*28840*/  STL.64 [R1+0x8f8], R14 ;  /* 0x0008f80e01007387 */ /* 0x0001e80000100a00 */
[----:B------:R-:W4:Y:S04]  /*28850*/  LDL R16, [R1+0xb54] ;  /* 0x000b540001107983 */ /* 0x000f280000100800 */
[----:B------:R-:W-:Y:S04]  /*28860*/  STL.64 [R1+0x910], R12 ;  /* 0x0009100c01007387 */ /* 0x000fe80000100a00 */
[----:B------:R-:W4:Y:S01]  /*28870*/  LDL R17, [R1+0xb60] ;  /* 0x000b600001117983 */ /* 0x000f220000100800 */
[----:B--2---:R-:W-:-:S05]  /*28880*/  IMAD.WIDE R10, R28, 0x2, R4 ;  /* 0x000000021c0a7825 */ /* 0x004fca00078e0204 */
[----:B------:R1:W-:Y:S04]  /*28890*/  STL.64 [R1+0x920], R10 ;  /* 0x0009200a01007387 */ /* 0x0003e80000100a00 */
[----:B0-----:R-:W2:Y:S04]  /*288a0*/  LDL R14, [R1+0xb64] ;  /* 0x000b6400010e7983 */ /* 0x001ea80000100800 */
[----:B------:R-:W2:Y:S04]  /*288b0*/  LDL R15, [R1+0xb70] ;  /* 0x000b7000010f7983 */ /* 0x000ea80000100800 */
[----:B-1----:R-:W2:Y:S04]  /*288c0*/  LDL R10, [R1+0xb74] ;  /* 0x000b7400010a7983 */ /* 0x002ea80000100800 */
[----:B------:R-:W2:Y:S04]  /*288d0*/  LDL R11, [R1+0xb80] ;  /* 0x000b8000010b7983 */ /* 0x000ea80000100800 */
[----:B------:R-:W2:Y:S04]  /*288e0*/  LDL R12, [R1+0xb84] ;  /* 0x000b8400010c7983 */ /* 0x000ea80000100800 */
[----:B------:R-:W2:Y:S04]  /*288f0*/  LDL R13, [R1+0xb90] ;  /* 0x000b9000010d7983 */ /* 0x000ea80000100800 */
[----:B------:R-:W2:Y:S04]  /*28900*/  LDL R25, [R1+0xb94] ;  /* 0x000b940001197983 */ /* 0x000ea80000100800 */
[----:B------:R-:W2:Y:S04]  /*28910*/  LDL R26, [R1+0xba0] ;  /* 0x000ba000011a7983 */ /* 0x000ea80000100800 */
[----:B------:R-:W2:Y:S04]  /*28920*/  LDL R27, [R1+0xba4] ;  /* 0x000ba400011b7983 */ /* 0x000ea80000100800 */
[----:B------:R-:W2:Y:S04]  /*28930*/  LDL R6, [R1+0xbb0] ;  /* 0x000bb00001067983 */ /* 0x000ea80000100800 */
[----:B------:R-:W2:Y:S01]  /*28940*/  LDL R28, [R1+0xbb4] ;  /* 0x000bb400011c7983 */ /* 0x000ea20000100800 */
[----:B---3--:R-:W-:-:S04]  /*28950*/  IMAD.WIDE R22, R20, 0x2, R4 ;  /* 0x0000000214167825 */ /* 0x008fc800078e0204 */
        /* <DEDUP_REMOVED lines=19> */
[----:B------:R-:W3:Y:S01]  /*28a90*/  LDL R29, [R1+0xbd0] ;  /* 0x000bd000011d7983 */ /* 0x000ee20000100800 */
[----:B----4-:R-:W-:-:S03]  /*28aa0*/  IMAD.WIDE R8, R3, 0x2, R4 ;  /* 0x0000000203087825 */ /* 0x010fc600078e0204 */
[----:B------:R-:W4:Y:S04]  /*28ab0*/  LDL R3, [R1+0xbd4] ;  /* 0x000bd40001037983 */ /* 0x000f280000100800 */
[----:B------:R0:W-:Y:S01]  /*28ac0*/  STL.64 [R1+0x9e8], R8 ;  /* 0x0009e80801007387 */ /* 0x0001e20000100a00 */
[----:B------:R-:W-:-:S03]  /*28ad0*/  IMAD.WIDE R18, R2, 0x2, R4 ;  /* 0x0000000202127825 */ /* 0x000fc600078e0204 */
[----:B0-----:R-:W4:Y:S04]  /*28ae0*/  LDL R8, [R1+0xbe0] ;  /* 0x000be00001087983 */ /* 0x001f280000100800 */
[----:B------:R-:W4:Y:S04]  /*28af0*/  LDL R9, [R1+0xbe4] ;  /* 0x000be40001097983 */ /* 0x000f280000100800 */
[----:B------:R0:W-:Y:S04]  /*28b00*/  STL.64 [R1+0xa00], R18 ;  /* 0x000a001201007387 */ /* 0x0001e80000100a00 */
[----:B------:R-:W4:Y:S01]  /*28b10*/  LDL R2, [R1+0xbf0] ;  /* 0x000bf00001027983 */ /* 0x000f220000100800 */
[----:B0-----:R-:W-:-:S04]  /*28b20*/  IMAD.WIDE R18, R16, 0x2, R4 ;  /* 0x0000000210127825 */ /* 0x001fc800078e0204 */
[--C-:B------:R-:W-:Y:S01]  /*28b30*/  IMAD.WIDE R20, R17, 0x2, R4.reuse ;  /* 0x0000000211147825 */ /* 0x100fe200078e0204 */
[----:B------:R0:W-:Y:S04]  /*28b40*/  STL.64 [R1+0xa10], R18 ;  /* 0x000a101201007387 */ /* 0x0001e80000100a00 */
[----:B------:R-:W-:Y:S01]  /*28b50*/  STL.64 [R1+0xa28], R20 ;  /* 0x000a281401007387 */ /* 0x000fe20000100a00 */
[----:B--2---:R-:W-:-:S04]  /*28b60*/  IMAD.WIDE R16, R14, 0x2, R4 ;  /* 0x000000020e107825 */ /* 0x004fc800078e0204 */
        /* <DEDUP_REMOVED lines=16> */
[--C-:B--2---:R-:W-:Y:S01]  /*28c70*/  IMAD.WIDE R12, R6, 0x2, R4.reuse ;  /* 0x00000002060c7825 */ /* 0x104fe200078e0204 */
[----:B------:R3:W-:Y:S04]  /*28c80*/  STL.64 [R1+0xab8], R14 ;  /* 0x000ab80e01007387 */ /* 0x0007e80000100a00 */
[----:B------:R-:W2:Y:S01]  /*28c90*/  LDL R20, [R1+0xbf4] ;  /* 0x000bf40001147983 */ /* 0x000ea20000100800 */
[----:B0-----:R-:W-:-:S03]  /*28ca0*/  IMAD.WIDE R10, R28, 0x2, R4 ;  /* 0x000000021c0a7825 */ /* 0x001fc600078e0204 */
[----:B------:R0:W-:Y:S04]  /*28cb0*/  STL.64 [R1+0xac8], R12 ;  /* 0x000ac80c01007387 */ /* 0x0001e80000100a00 */
[----:B------:R-:W2:Y:S04]  /*28cc0*/  LDL R21, [R1+0xc00] ;  /* 0x000c000001157983 */ /* 0x000ea80000100800 */
[----:B------:R1:W-:Y:S04]  /*28cd0*/  STL.64 [R1+0xad8], R10 ;  /* 0x000ad80a01007387 */ /* 0x0003e80000100a00 */
[----:B------:R-:W2:Y:S04]  /*28ce0*/  LDL R18, [R1+0xc04] ;  /* 0x000c040001127983 */ /* 0x000ea80000100800 */
[----:B------:R-:W2:Y:S04]  /*28cf0*/  LDL R19, [R1+0xc10] ;  /* 0x000c100001137983 */ /* 0x000ea80000100800 */
[----:B------:R-:W2:Y:S04]  /*28d00*/  LDL R25, [R1+0xc14] ;  /* 0x000c140001197983 */ /* 0x000ea80000100800 */
[----:B------:R-:W2:Y:S04]  /*28d10*/  LDL R26, [R1+0xc20] ;  /* 0x000c2000011a7983 */ /* 0x000ea80000100800 */
[----:B------:R-:W2:Y:S04]  /*28d20*/  LDL R27, [R1+0xc24] ;  /* 0x000c2400011b7983 */ /* 0x000ea80000100800 */
[----:B------:R-:W2:Y:S04]  /*28d30*/  LDL R6, [R1+0xc30] ;  /* 0x000c300001067983 */ /* 0x000ea80000100800 */
[----:B------:R-:W2:Y:S01]  /*28d40*/  LDL R28, [R1+0xc34] ;  /* 0x000c3400011c7983 */ /* 0x000ea20000100800 */
[----:B---3--:R-:W-:-:S05]  /*28d50*/  IMAD.WIDE R14, R24, 0x2, R4 ;  /* 0x00000002180e7825 */ /* 0x008fca00078e0204 */
[----:B------:R-:W-:Y:S01]  /*28d60*/  STL.64 [R1+0xae8], R14 ;  /* 0x000ae80e01007387 */ /* 0x000fe20000100a00 */
[----:B0-----:R-:W-:-:S03]  /*28d70*/  IMAD.WIDE R12, R29, 0x2, R4 ;  /* 0x000000021d0c7825 */ /* 0x001fc600078e0204 */
[----:B------:R-:W3:Y:S01]  /*28d80*/  LDL R29, [R1+0xc40] ;  /* 0x000c4000011d7983 */ /* 0x000ee20000100800 */
[----:B-1----:R-:W-:-:S05]  /*28d90*/  IMAD.WIDE R10, R7, 0x2, R4 ;  /* 0x00000002070a7825 */ /* 0x002fca00078e0204 */
[----:B------:R4:W-:Y:S04]  /*28da0*/  STL.64 [R1+0xaf8], R10 ;  /* 0x000af80a01007387 */ /* 0x0009e80000100a00 */
[----:B------:R0:W-:Y:S01]  /*28db0*/  STL.64 [R1+0xb08], R12 ;  /* 0x000b080c01007387 */ /* 0x0001e20000100a00 */
[----:B----4-:R-:W-:-:S03]  /*28dc0*/  IMAD.WIDE R10, R3, 0x2, R4 ;  /* 0x00000002030a7825 */ /* 0x010fc600078e0204 */
[----:B------:R-:W4:Y:S04]  /*28dd0*/  LDL R3, [R1+0xc44] ;  /* 0x000c440001037983 */ /* 0x000f280000100800 */
[----:B------:R1:W-:Y:S01]  /*28de0*/  STL.64 [R1+0xb18], R10 ;  /* 0x000b180a01007387 */ /* 0x0003e20000100a00 */
[----:B0-----:R-:W-:-:S04]  /*28df0*/  IMAD.WIDE R12, R8, 0x2, R4 ;  /* 0x00000002080c7825 */ /* 0x001fc800078e0204 */
[--C-:B-1----:R-:W-:Y:S01]  /*28e00*/  IMAD.WIDE R10, R9, 0x2, R4.reuse ;  /* 0x00000002090a7825 */ /* 0x102fe200078e0204 */
[----:B------:R-:W-:Y:S04]  /*28e10*/  STL.64 [R1+0xb28], R12 ;  /* 0x000b280c01007387 */ /* 0x000fe80000100a00 */
[----:B------:R-:W4:Y:S01]  /*28e20*/  LDL R16, [R1+0xc50] ;  /* 0x000c500001107983 */ /* 0x000f220000100800 */
[----:B------:R-:W-:-:S03]  /*28e30*/  IMAD.WIDE R8, R2, 0x2, R4 ;  /* 0x0000000202087825 */ /* 0x000fc600078e0204 */
[----:B------:R0:W-:Y:S04]  /*28e40*/  STL.64 [R1+0xb38], R10 ;  /* 0x000b380a01007387 */ /* 0x0001e80000100a00 */
        /* <DEDUP_REMOVED lines=12> */
[----:B------:R-:W4:Y:S01]  /*28f10*/  LDL R2, [R1+0xcb0] ;  /* 0x000cb00001027983 */ /* 0x000f220000100800 */
[----:B--2---:R-:W-:-:S05]  /*28f20*/  IMAD.WIDE R22, R20, 0x2, R4 ;  /* 0x0000000214167825 */ /* 0x004fca00078e0204 */
        /* <DEDUP_REMOVED lines=14> */
[--C-:B--2---:R-:W-:Y:S01]  /*29010*/  IMAD.WIDE R18, R28, 0x2, R4.reuse ;  /* 0x000000021c127825 */ /* 0x104fe200078e0204 */
[----:B------:R-:W2:Y:S04]  /*29020*/  LDL R25, [R1+0xcc0] ;  /* 0x000cc00001197983 */ /* 0x000ea80000100800 */
[----:B------:R3:W-:Y:S04]  /*29030*/  STL.64 [R1+0xbc8], R20 ;  /* 0x000bc81401007387 */ /* 0x0007e80000100a00 */
[----:B------:R-:W2:Y:S04]  /*29040*/  LDL R26, [R1+0xcd0] ;  /* 0x000cd000011a7983 */ /* 0x000ea80000100800 */
[----:B------:R4:W-:Y:S04]  /*29050*/  STL.64 [R1+0xbd8], R18 ;  /* 0x000bd81201007387 */ /* 0x0009e80000100a00 */
[----:B------:R-:W2:Y:S01]  /*29060*/  LDL R28, [R1+0xcd8] ;  /* 0x000cd800011c7983 */ /* 0x000ea20000100800 */
[----:B---3--:R-:W-:-:S03]  /*29070*/  IMAD.WIDE R20, R29, 0x2, R4 ;  /* 0x000000021d147825 */ /* 0x008fc600078e0204 */
[----:B------:R-:W3:Y:S04]  /*29080*/  LDL R29, [R1+0xce8] ;  /* 0x000ce800011d7983 */ /* 0x000ee80000100800 */
[----:B------:R0:W-:Y:S04]  /*29090*/  STL.64 [R1+0xbe8], R20 ;  /* 0x000be81401007387 */ /* 0x0001e80000100a00 */
[----:B------:R-:W3:Y:S04]  /*290a0*/  LDL R27, [R1+0xcf0] ;  /* 0x000cf000011b7983 */ /* 0x000ee80000100800 */
[----:B------:R-:W3:Y:S01]  /*290b0*/  LDL R6, [R1+0xd00] ;  /* 0x000d000001067983 */ /* 0x000ee20000100800 */
[----:B----4-:R-:W-:-:S05]  /*290c0*/  IMAD.WIDE R18, R3, 0x2, R4 ;  /* 0x0000000203127825 */ /* 0x010fca00078e0204 */
[----:B------:R1:W-:Y:S04]  /*290d0*/  STL.64 [R1+0xbf8], R18 ;  /* 0x000bf81201007387 */ /* 0x0003e80000100a00 */
[----:B------:R-:W4:Y:S01]  /*290e0*/  LDL R3, [R1+0xd08] ;  /* 0x000d080001037983 */ /* 0x000f220000100800 */
        /* <DEDUP_REMOVED lines=28> */
[----:B------:R-:W4:Y:S04]  /*292b0*/  LDL R18, [R1+0xd30] ;  /* 0x000d300001127983 */ /* 0x000f280000100800 */
[----:B------:R-:W4:Y:S04]  /*292c0*/  LDL R19, [R1+0xd38] ;  /* 0x000d380001137983 */ /* 0x000f280000100800 */
[----:B------:R-:W4:Y:S04]  /*292d0*/  LDL R24, [R1+0xd48] ;  /* 0x000d480001187983 */ /* 0x000f280000100800 */
[----:B------:R-:W4:Y:S04]  /*292e0*/  LDL R7, [R1+0xd58] ;  /* 0x000d580001077983 */ /* 0x000f280000100800 */
[----:B0-----:R-:W4:Y:S04]  /*292f0*/  LDL R8, [R1+0xd60] ;  /* 0x000d600001087983 */ /* 0x001f280000100800 */
[----:B------:R-:W4:Y:S04]  /*29300*/  LDL R9, [R1+0xd70] ;  /* 0x000d700001097983 */ /* 0x000f280000100800 */
[----:B------:R-:W4:Y:S01]  /*29310*/  LDL R2, [R1+0xd78] ;  /* 0x000d780001027983 */ /* 0x000f220000100800 */
[----:B--2---:R-:W-:-:S05]  /*29320*/  IMAD.WIDE R14, R25, 0x2, R4 ;  /* 0x00000002190e7825 */ /* 0x004fca00078e0204 */
[----:B------:R-:W-:Y:S01]  /*29330*/  STL.64 [R1+0xd10], R14 ;  /* 0x000d100e01007387 */ /* 0x000fe20000100a00 */
[----:B------:R-:W-:-:S04]  /*29340*/  IMAD.WIDE R10, R26, 0x2, R4 ;  /* 0x000000021a0a7825 */ /* 0x000fc800078e0204 */
[--C-:B------:R-:W-:Y:S02]  /*29350*/  IMAD.WIDE R12, R28, 0x2, R4.reuse ;  /* 0x000000021c0c7825 */ /* 0x100fe400078e0204 */
[----:B------:R-:W2:Y:S04]  /*29360*/  LDL R28, [R1+0xd88] ;  /* 0x000d8800011c7983 */ /* 0x000ea80000100800 */
[----:B------:R3:W-:Y:S04]  /*29370*/  STL.64 [R1+0xd28], R10 ;  /* 0x000d280a01007387 */ /* 0x0007e80000100a00 */
[----:B------:R0:W-:Y:S01]  /*29380*/  STL.64 [R1+0xd40], R12 ;  /* 0x000d400c01007387 */ /* 0x0001e20000100a00 */
[----:B---3--:R-:W-:-:S03]  /*29390*/  IMAD.WIDE R10, R29, 0x2, R4 ;  /* 0x000000021d0a7825 */ /* 0x008fc600078e0204 */
[----:B------:R-:W3:Y:S01]  /*293a0*/  LDL R29, [R1+0xd90] ;  /* 0x000d9000011d7983 */ /* 0x000ee20000100800 */
[----:B------:R-:W-:-:S03]  /*293b0*/  IMAD.WIDE R14, R27, 0x2, R4 ;  /* 0x000000021b0e7825 */ /* 0x000fc600078e0204 */
[----:B------:R4:W-:Y:S01]  /*293c0*/  STL.64 [R1+0xd50], R10 ;  /* 0x000d500a01007387 */ /* 0x0009e20000100a00 */
[----:B0-----:R-:W-:-:S03]  /*293d0*/  IMAD.WIDE R12, R6, 0x2, R4 ;  /* 0x00000002060c7825 */ /* 0x001fc600078e0204 */
[----:B------:R0:W-:Y:S04]  /*293e0*/  STL.64 [R1+0xd68], R14 ;  /* 0x000d680e01007387 */ /* 0x0001e80000100a00 */
[----:B------:R-:W3:Y:S04]  /*293f0*/  LDL R16, [R1+0xda0] ;  /* 0x000da00001107983 */ /* 0x000ee80000100800 */
[----:B------:R-:W-:Y:S04]  /*29400*/  STL.64 [R1+0xd80], R12 ;  /* 0x000d800c01007387 */ /* 0x000fe80000100a00 */
[----:B------:R-:W3:Y:S01]  /*29410*/  LDL R17, [R1+0xda8] ;  /* 0x000da80001117983 */ /* 0x000ee20000100800 */
[----:B----4-:R-:W-:-:S05]  /*29420*/  IMAD.WIDE R10, R3, 0x2, R4 ;  /* 0x00000002030a7825 */ /* 0x010fca00078e0204 */
[----:B------:R1:W-:Y:S04]  /*29430*/  STL.64 [R1+0xd98], R10 ;  /* 0x000d980a01007387 */ /* 0x0003e80000100a00 */
[----:B0-----:R-:W4:Y:S04]  /*29440*/  LDL R14, [R1+0xdb8] ;  /* 0x000db800010e7983 */ /* 0x001f280000100800 */
[----:B------:R-:W4:Y:S04]  /*29450*/  LDL R15, [R1+0xdc0] ;  /* 0x000dc000010f7983 */ /* 0x000f280000100800 */
[----:B-1----:R-:W4:Y:S04]  /*29460*/  LDL R10, [R1+0xdd0] ;  /* 0x000dd000010a7983 */ /* 0x002f280000100800 */
        /* <DEDUP_REMOVED lines=31> */
[----:B------:R0:W-:Y:S01]  /*29660*/  STL.64 [R1+0x1840], R8 ;  /* 0x0018400801007387 */ /* 0x0001e20000100a00 */
[----:B---3--:R-:W-:-:S03]  /*29670*/  IMAD.WIDE R18, R29, 0x2, R4 ;  /* 0x000000021d127825 */ /* 0x008fc600078e0204 */
[----:B0-----:R-:W3:Y:S04]  /*29680*/  LDL R8, [R1+0xe48] ;  /* 0x000e480001087983 */ /* 0x001ee80000100800 */
[----:B------:R-:W3:Y:S04]  /*29690*/  LDL R9, [R1+0xe4c] ;  /* 0x000e4c0001097983 */ /* 0x000ee80000100800 */
[----:B------:R0:W-:Y:S04]  /*296a0*/  STL.64 [R1+0x1850], R18 ;  /* 0x0018501201007387 */ /* 0x0001e80000100a00 */
[----:B------:R-:W3:Y:S01]  /*296b0*/  LDL R29, [R1+0xe50] ;  /* 0x000e5000011d7983 */ /* 0x000ee20000100800 */
[----:B0-----:R-:W-:-:S04]  /*296c0*/  IMAD.WIDE R18, R16, 0x2, R4 ;  /* 0x0000000210127825 */ /* 0x001fc800078e0204 */
[--C-:B------:R-:W-:Y:S01]  /*296d0*/  IMAD.WIDE R20, R17, 0x2, R4.reuse ;  /* 0x0000000211147825 */ /* 0x100fe200078e0204 */
[----:B------:R0:W-:Y:S04]  /*296e0*/  STL.64 [R1+0x1860], R18 ;  /* 0x0018601201007387 */ /* 0x0001e80000100a00 */
[----:B------:R-:W-:Y:S01]  /*296f0*/  STL.64 [R1+0x1870], R20 ;  /* 0x0018701401007387 */ /* 0x000fe20000100a00 */
[----:B----4-:R-:W-:-:S04]  /*29700*/  IMAD.WIDE R16, R14, 0x2, R4 ;  /* 0x000000020e107825 */ /* 0x010fc800078e0204 */
        /* <DEDUP_REMOVED lines=40> */
[----:B---3--:R-:W-:-:S04]  /*29990*/  IMAD.WIDE R12, R8, 0x2, R4 ;  /* 0x00000002080c7825 */ /* 0x008fc800078e0204 */
[--C-:B0-----:R-:W-:Y:S01]  /*299a0*/  IMAD.WIDE R10, R9, 0x2, R4.reuse ;  /* 0x00000002090a7825 */ /* 0x101fe200078e0204 */
        /* <DEDUP_REMOVED lines=82> */
[----:B------:R-:W-:Y:S01]  /*29ed0*/  STL.64 [R1+0x1b20], R14 ;  /* 0x001b200e01007387 */ /* 0x000fe20000100a00 */
[----:B------:R-:W-:-:S04]  /*29ee0*/  IMAD.WIDE R10, R26, 0x2, R4 ;  /* 0x000000021a0a7825 */ /* 0x000fc800078e0204 */
[--C-:B------:R-:W-:Y:S02]  /*29ef0*/  IMAD.WIDE R12, R3, 0x2, R4.reuse ;  /* 0x00000002030c7825 */ /* 0x100fe400078e0204 */
[----:B------:R-:W4:Y:S04]  /*29f00*/  LDL R3, [R1+0xf04] ;  /* 0x000f040001037983 */ /* 0x000f280000100800 */
[----:B------:R0:W-:Y:S04]  /*29f10*/  STL.64 [R1+0x1b30], R10 ;  /* 0x001b300a01007387 */ /* 0x0001e80000100a00 */
[----:B------:R1:W-:Y:S01]  /*29f20*/  STL.64 [R1+0x1b40], R12 ;  /* 0x001b400c01007387 */ /* 0x0003e20000100a00 */
[----:B0-----:R-:W-:-:S03]  /*29f30*/  IMAD.WIDE R10, R2, 0x2, R4 ;  /* 0x00000002020a7825 */ /* 0x001fc600078e0204 */
[----:B------:R-:W4:Y:S01]  /*29f40*/  LDL R2, [R1+0xf08] ;  /* 0x000f080001027983 */ /* 0x000f220000100800 */
[----:B------:R-:W-:-:S03]  /*29f50*/  IMAD.WIDE R14, R27, 0x2, R4 ;  /* 0x000000021b0e7825 */ /* 0x000fc600078e0204 */
[----:B------:R2:W-:Y:S01]  /*29f60*/  STL.64 [R1+0x1b50], R10 ;  /* 0x001b500a01007387 */ /* 0x0005e20000100a00 */
[----:B-1----:R-:W-:-:S03]  /*29f70*/  IMAD.WIDE R12, R6, 0x2, R4 ;  /* 0x00000002060c7825 */ /* 0x002fc600078e0204 */
        /* <DEDUP_REMOVED lines=410> */
[----:B0-----:R-:W3:Y:S01]  /*2b920*/  LDL R8, [R1+0x8ac] ;  /* 0x0008ac0001087983 */ /* 0x001ee20000100800 */
[----:B----4-:R-:W-:-:S05]  /*2b930*/  IMAD.WIDE R20, R3, 0x2, R4 ;  /* 0x0000000203147825 */ /* 0x010fca00078e0204 */
[----:B------:R-:W-:Y:S04]  /*2b940*/  STL.64 [R1+0x23e0], R20 ;  /* 0x0023e01401007387 */ /* 0x000fe80000100a00 */
[----:B------:R-:W4:Y:S04]  /*2b950*/  LDL R9, [R1+0x8a8] ;  /* 0x0008a80001097983 */ /* 0x000f280000100800 */
[----:B------:R-:W4:Y:S01]  /*2b960*/  LDL R3, [R1+0x884] ;  /* 0x0008840001037983 */ /* 0x000f220000100800 */
[----:B------:R-:W-:-:S05]  /*2b970*/  IMAD.WIDE R18, R2, 0x2, R4 ;  /* 0x0000000202127825 */ /* 0x000fca00078e0204 */
        /* <DEDUP_REMOVED lines=27> */
[----:B------:R-:W-:Y:S04]  /*2bb30*/  STL.64 [R1+0x24b0], R12 ;  /* 0x0024b00c01007387 */ /* 0x000fe80000100a00 */
        /* <DEDUP_REMOVED lines=13> */
[----:B------:R-:W-:-:S05]  /*2bc10*/  IMAD.WIDE R12, R7, 0x2, R4 ;  /* 0x00000002070c7825 */ /* 0x000fca00078e0204 */
[----:B------:R0:W-:Y:S04]  /*2bc20*/  STL.64 [R1+0x24e0], R12 ;  /* 0x0024e00c01007387 */ /* 0x0001e80000100a00 */
[----:B------:R4:W-:Y:S04]  /*2bc30*/  STL.64 [R1+0x24f0], R10 ;  /* 0x0024f00a01007387 */ /* 0x0009e80000100a00 */
[----:B------:R-:W3:Y:S01]  /*2bc40*/  LDL R7, [R1+0x794] ;  /* 0x0007940001077983 */ /* 0x000ee20000100800 */
[----:B0-----:R-:W-:-:S04]  /*2bc50*/  IMAD.WIDE R12, R8, 0x2, R4 ;  /* 0x00000002080c7825 */ /* 0x001fc800078e0204 */
[--C-:B----4-:R-:W-:Y:S01]  /*2bc60*/  IMAD.WIDE R10, R9, 0x2, R4.reuse ;  /* 0x00000002090a7825 */ /* 0x110fe200078e0204 */
[----:B------:R-:W-:Y:S03]  /*2bc70*/  STL.64 [R1+0x2500], R12 ;  /* 0x0025000c01007387 */ /* 0x000fe60000100a00 */
[--C-:B------:R-:W-:Y:S01]  /*2bc80*/  IMAD.WIDE R8, R3, 0x2, R4.reuse ;  /* 0x0000000203087825 */ /* 0x100fe200078e0204 */
[----:B------:R0:W-:Y:S04]  /*2bc90*/  STL.64 [R1+0x2510], R10 ;  /* 0x0025100a01007387 */ /* 0x0001e80000100a00 */
[----:B------:R-:W4:Y:S04]  /*2bca0*/  LDL R16, [R1+0x790] ;  /* 0x0007900001107983 */ /* 0x000f280000100800 */
[----:B------:R1:W-:Y:S04]  /*2bcb0*/  STL.64 [R1+0x2520], R8 ;  /* 0x0025200801007387 */ /* 0x0003e80000100a00 */
[----:B------:R-:W4:Y:S01]  /*2bcc0*/  LDL R17, [R1+0x76c] ;  /* 0x00076c0001117983 */ /* 0x000f220000100800 */
[----:B------:R-:W-:-:S05]  /*2bcd0*/  IMAD.WIDE R2, R2, 0x2, R4 ;  /* 0x0000000202027825 */ /* 0x000fca00078e0204 */
        /* <DEDUP_REMOVED lines=8> */
[----:B-1----:R-:W4:Y:S04]  /*2bd60*/  LDL R8, [R1+0x6cc] ;  /* 0x0006cc0001087983 */ /* 0x002f280000100800 */
[----:B------:R-:W4:Y:S04]  /*2bd70*/  LDL R9, [R1+0x6c8] ;  /* 0x0006c80001097983 */ /* 0x000f280000100800 */
        /* <DEDUP_REMOVED lines=25> */
[----:B------:R-:W-:Y:S04]  /*2bf10*/  STL.64 [R1+0x25d0], R20 ;  /* 0x0025d01401007387 */ /* 0x000fe80000100a00 */
[----:B------:R-:W3:Y:S04]  /*2bf20*/  LDL R27, [R1+0x61c] ;  /* 0x00061c00011b7983 */ /* 0x000ee80000100800 */
[----:B------:R-:W3:Y:S01]  /*2bf30*/  LDL R6, [R1+0x618] ;  /* 0x0006180001067983 */ /* 0x000ee20000100800 */
[----:B0-----:R-:W-:-:S05]  /*2bf40*/  IMAD.WIDE R18, R7, 0x2, R4 ;  /* 0x0000000207127825 */ /* 0x001fca00078e0204 */
[----:B------:R0:W-:Y:S04]  /*2bf50*/  STL.64 [R1+0x25e0], R18 ;  /* 0x0025e01201007387 */ /* 0x0001e80000100a00 */
[----:B------:R-:W3:Y:S01]  /*2bf60*/  LDL R7, [R1+0x5f4] ;  /* 0x0005f40001077983 */ /* 0x000ee20000100800 */
[----:B----4-:R-:W-:-:S04]  /*2bf70*/  IMAD.WIDE R22, R16, 0x2, R4 ;  /* 0x0000000210167825 */ /* 0x010fc800078e0204 */
[--C-:B0-----:R-:W-:Y:S01]  /*2bf80*/  IMAD.WIDE R18, R17, 0x2, R4.reuse ;  /* 0x0000000211127825 */ /* 0x101fe200078e0204 */
[----:B------:R-:W-:Y:S04]  /*2bf90*/  STL.64 [R1+0x25f0], R22 ;  /* 0x0025f01601007387 */ /* 0x000fe80000100a00 */
[----:B------:R0:W-:Y:S01]  /*2bfa0*/  STL.64 [R1+0x2600], R18 ;  /* 0x0026001201007387 */ /* 0x0001e20000100a00 */
[----:B------:R-:W-:-:S04]  /*2bfb0*/  IMAD.WIDE R20, R14, 0x2, R4 ;  /* 0x000000020e147825 */ /* 0x000fc800078e0204 */
[--C-:B------:R-:W-:Y:S01]  /*2bfc0*/  IMAD.WIDE R16, R15, 0x2, R4.reuse ;  /* 0x000000020f107825 */ /* 0x100fe200078e0204 */
[----:B------:R-:W-:Y:S03]  /*2bfd0*/  STL.64 [R1+0x2610], R20 ;  /* 0x0026101401007387 */ /* 0x000fe60000100a00 */
[--C-:B0-----:R-:W-:Y:S01]  /*2bfe0*/  IMAD.WIDE R18, R10, 0x2, R4.reuse ;  /* 0x000000020a127825 */ /* 0x101fe200078e0204 */
[----:B------:R0:W-:Y:S03]  /*2bff0*/  STL.64 [R1+0x2620], R16 ;  /* 0x0026201001007387 */ /* 0x0001e60000100a00 */
[--C-:B------:R-:W-:Y:S01]  /*2c000*/  IMAD.WIDE R14, R11, 0x2, R4.reuse ;  /* 0x000000020b0e7825 */ /* 0x100fe200078e0204 */
[----:B------:R-:W-:Y:S04]  /*2c010*/  STL.64 [R1+0x2630], R18 ;  /* 0x0026301201007387 */ /* 0x000fe80000100a00 */
[----:B------:R1:W-:Y:S01]  /*2c020*/  STL.64 [R1+0x2640], R14 ;  /* 0x0026400e01007387 */ /* 0x0003e20000100a00 */
[----:B------:R-:W-:-:S04]  /*2c030*/  IMAD.WIDE R10, R13, 0x2, R4 ;  /* 0x000000020d0a7825 */ /* 0x000fc800078e0204 */
[----:B0-----:R-:W-:-:S04]  /*2c040*/  IMAD.WIDE R16, R12, 0x2, R4 ;  /* 0x000000020c107825 */ /* 0x001fc800078e0204 */
[--C-:B------:R-:W-:Y:S01]  /*2c050*/  IMAD.WIDE R12, R8, 0x2, R4.reuse ;  /* 0x00000002080c7825 */ /* 0x100fe200078e0204 */
[----:B------:R-:W-:Y:S03]  /*2c060*/  STL.64 [R1+0x2650], R16 ;  /* 0x0026501001007387 */ /* 0x000fe60000100a00 */
[--C-:B-1----:R-:W-:Y:S01]  /*2c070*/  IMAD.WIDE R14, R24, 0x2, R4.reuse ;  /* 0x00000002180e7825 */ /* 0x102fe200078e0204 */
[----:B------:R0:W-:Y:S04]  /*2c080*/  STL.64 [R1+0x2660], R10 ;  /* 0x0026600a01007387 */ /* 0x0001e80000100a00 */
[----:B------:R-:W-:Y:S04]  /*2c090*/  STL.64 [R1+0x2670], R14 ;  /* 0x0026700e01007387 */ /* 0x000fe80000100a00 */
[----:B------:R-:W-:Y:S01]  /*2c0a0*/  STL.64 [R1+0x2680], R12 ;  /* 0x0026800c01007387 */ /* 0x000fe20000100a00 */
[----:B0-----:R-:W-:-:S04]  /*2c0b0*/  IMAD.WIDE R10, R9, 0x2, R4 ;  /* 0x00000002090a7825 */ /* 0x001fc800078e0204 */
[--C-:B------:R-:W-:Y:S01]  /*2c0c0*/  IMAD.WIDE R8, R3, 0x2, R4.reuse ;  /* 0x0000000203087825 */ /* 0x100fe200078e0204 */
[----:B------:R-:W-:Y:S03]  /*2c0d0*/  STL.64 [R1+0x2690], R10 ;  /* 0x0026900a01007387 */ /* 0x000fe60000100a00 */
[--C-:B------:R-:W-:Y:S01]  /*2c0e0*/  IMAD.WIDE R2, R2, 0x2, R4.reuse ;  /* 0x0000000202027825 */ /* 0x100fe200078e0204 */
[----:B------:R-:W4:Y:S04]  /*2c0f0*/  LDL R20, [R1+0x5f0] ;  /* 0x0005f00001147983 */ /* 0x000f280000100800 */
[----:B------:R0:W-:Y:S04]  /*2c100*/  STL.64 [R1+0x26a0], R8 ;  /* 0x0026a00801007387 */ /* 0x0001e80000100a00 */
[----:B------:R-:W4:Y:S04]  /*2c110*/  LDL R21, [R1+0x5cc] ;  /* 0x0005cc0001157983 */ /* 0x000f280000100800 */
[----:B------:R1:W-:Y:S04]  /*2c120*/  STL.64 [R1+0x26b0], R2 ;  /* 0x0026b00201007387 */ /* 0x0003e80000100a00 */
[----:B------:R-:W4:Y:S04]  /*2c130*/  LDL R18, [R1+0x5c8] ;  /* 0x0005c80001127983 */ /* 0x000f280000100800 */
[----:B------:R-:W4:Y:S04]  /*2c140*/  LDL R19, [R1+0x5a4] ;  /* 0x0005a40001137983 */ /* 0x000f280000100800 */
[----:B------:R-:W4:Y:S04]  /*2c150*/  LDL R24, [R1+0x5a0] ;  /* 0x0005a00001187983 */ /* 0x000f280000100800 */
[----:B0-----:R-:W4:Y:S04]  /*2c160*/  LDL R8, [R1+0x57c] ;  /* 0x00057c0001087983 */ /* 0x001f280000100800 */
[----:B------:R-:W4:Y:S04]  /*2c170*/  LDL R9, [R1+0x578] ;  /* 0x0005780001097983 */ /* 0x000f280000100800 */
[----:B-1----:R-:W4:Y:S04]  /*2c180*/  LDL R3, [R1+0x554] ;  /* 0x0005540001037983 */ /* 0x002f280000100800 */
        /* <DEDUP_REMOVED lines=9> */
[----:B------:R-:W3:Y:S04]  /*2c220*/  LDL R29, [R1+0x528] ;  /* 0x00052800011d7983 */ /* 0x000ee80000100800 */
[----:B------:R1:W-:Y:S01]  /*2c230*/  STL.64 [R1+0x26f0], R10 ;  /* 0x0026f00a01007387 */ /* 0x0003e20000100a00 */
[----:B0-----:R-:W-:-:S05]  /*2c240*/  IMAD.WIDE R12, R27, 0x2, R4 ;  /* 0x000000021b0c7825 */ /* 0x001fca00078e0204 */
[----:B------:R-:W-:Y:S04]  /*2c250*/  STL.64 [R1+0x2700], R12 ;  /* 0x0027000c01007387 */ /* 0x000fe80000100a00 */
[----:B------:R-:W3:Y:S01]  /*2c260*/  LDL R16, [R1+0x504] ;  /* 0x0005040001107983 */ /* 0x000ee20000100800 */
[----:B-1----:R-:W-:-:S04]  /*2c270*/  IMAD.WIDE R10, R6, 0x2, R4 ;  /* 0x00000002060a7825 */ /* 0x002fc800078e0204 */
[--C-:B------:R-:W-:Y:S01]  /*2c280*/  IMAD.WIDE R6, R7, 0x2, R4.reuse ;  /* 0x0000000207067825 */ /* 0x100fe200078e0204 */
        /* <DEDUP_REMOVED lines=11> */
[----:B------:R-:W3:Y:S04]  /*2c340*/  LDL R27, [R1+0x43c] ;  /* 0x00043c00011b7983 */ /* 0x000ee80000100800 */
[----:B-1----:R-:W3:Y:S04]  /*2c350*/  LDL R6, [R1+0x438] ;  /* 0x0004380001067983 */ /* 0x002ee80000100800 */
[----:B------:R-:W3:Y:S01]  /*2c360*/  LDL R7, [R1+0x404] ;  /* 0x0004040001077983 */ /* 0x000ee20000100800 */
[----:B----4-:R-:W-:-:S05]  /*2c370*/  IMAD.WIDE R22, R20, 0x2, R4 ;  /* 0x0000000214167825 */ /* 0x010fca00078e0204 */
[----:B------:R0:W-:Y:S02]  /*2c380*/  STL.64 [R1+0x2730], R22 ;  /* 0x0027301601007387 */ /* 0x0001e40000100a00 */
[----:B0-----:R-:W-:-:S04]  /*2c390*/  IMAD.WIDE R22, R21, 0x2, R4 ;  /* 0x0000000215167825 */ /* 0x001fc800078e0204 */
[--C-:B------:R-:W-:Y:S01]  /*2c3a0*/  IMAD.WIDE R20, R18, 0x2, R4.reuse ;  /* 0x0000000212147825 */ /* 0x100fe200078e0204 */
        /* <DEDUP_REMOVED lines=8> */
[----:B------:R-:W-:Y:S03]  /*2c430*/  STL.64 [R1+0x2780], R20 ;  /* 0x0027801401007387 */ /* 0x000fe60000100a00 */
[--C-:B------:R-:W-:Y:S01]  /*2c440*/  IMAD.WIDE R8, R3, 0x2, R4.reuse ;  /* 0x0000000203087825 */ /* 0x100fe200078e0204 */
[----:B------:R-:W-:Y:S03]  /*2c450*/  STL.64 [R1+0x2790], R18 ;  /* 0x0027901201007387 */ /* 0x000fe60000100a00 */
[--C-:B------:R-:W-:Y:S01]  /*2c460*/  IMAD.WIDE R2, R2, 0x2, R4.reuse ;  /* 0x0000000202027825 */ /* 0x100fe200078e0204 */
[----:B------:R-:W4:Y:S04]  /*2c470*/  LDL R24, [R1+0x400] ;  /* 0x0004000001187983 */ /* 0x000f280000100800 */
[----:B------:R0:W-:Y:S04]  /*2c480*/  STL.64 [R1+0x27a0], R8 ;  /* 0x0027a00801007387 */ /* 0x0001e80000100a00 */
[----:B0-----:R-:W4:Y:S04]  /*2c490*/  LDL R8, [R1+0x3dc] ;  /* 0x0003dc0001087983 */ /* 0x001f280000100800 */
[----:B------:R0:W-:Y:S04]  /*2c4a0*/  STL.64 [R1+0x27b0], R2 ;  /* 0x0027b00201007387 */ /* 0x0001e80000100a00 */
[----:B------:R-:W4:Y:S04]  /*2c4b0*/  LDL R9, [R1+0x3d8] ;  /* 0x0003d80001097983 */ /* 0x000f280000100800 */
[----:B0-----:R-:W4:Y:S01]  /*2c4c0*/  LDL R3, [R1+0x3b4] ;  /* 0x0003b40001037983 */ /* 0x001f220000100800 */
[----:B--2---:R-:W-:-:S05]  /*2c4d0*/  IMAD.WIDE R20, R28, 0x2, R4 ;  /* 0x000000021c147825 */ /* 0x004fca00078e0204 */
[----:B------:R0:W-:Y:S04]  /*2c4e0*/  STL.64 [R1+0x27c0], R20 ;  /* 0x0027c01401007387 */ /* 0x0001e80000100a00 */
[----:B------:R-:W2:Y:S04]  /*2c4f0*/  LDL R2, [R1+0x3b0] ;  /* 0x0003b00001027983 */ /* 0x000ea80000100800 */
[----:B------:R-:W2:Y:S01]  /*2c500*/  LDL R28, [R1+0x38c] ;  /* 0x00038c00011c7983 */ /* 0x000ea20000100800 */
[----:B---3--:R-:W-:-:S05]  /*2c510*/  IMAD.WIDE R18, R29, 0x2, R4 ;  /* 0x000000021d127825 */ /* 0x008fca00078e0204 */
[----:B------:R1:W-:Y:S04]  /*2c520*/  STL.64 [R1+0x27d0], R18 ;  /* 0x0027d01201007387 */ /* 0x0003e80000100a00 */
[----:B------:R-:W3:Y:S01]  /*2c530*/  LDL R29, [R1+0x388] ;  /* 0x00038800011d7983 */ /* 0x000ee20000100800 */
[----:B0-----:R-:W-:-:S05]  /*2c540*/  IMAD.WIDE R20, R16, 0x2, R4 ;  /* 0x0000000210147825 */ /* 0x001fca00078e0204 */
[----:B------:R-:W-:Y:S01]  /*2c550*/  STL.64 [R1+0x27e0], R20 ;  /* 0x0027e01401007387 */ /* 0x000fe20000100a00 */
[----:B------:R-:W-:-:S05]  /*2c560*/  IMAD.WIDE R16, R17, 0x2, R4 ;  /* 0x0000000211107825 */ /* 0x000fca00078e0204 */
        /* <DEDUP_REMOVED lines=29> */
[----:B------:R-:W3:Y:S04]  /*2c740*/  LDL R27, [R1+0x2e4] ;  /* 0x0002e400011b7983 */ /* 0x000ee80000100800 */
[----:B0-----:R-:W3:Y:S04]  /*2c750*/  LDL R6, [R1+0x2e0] ;  /* 0x0002e00001067983 */ /* 0x001ee80000100800 */
[----:B------:R-:W3:Y:S01]  /*2c760*/  LDL R7, [R1+0x2bc] ;  /* 0x0002bc0001077983 */ /* 0x000ee20000100800 */
[----:B----4-:R-:W-:-:S05]  /*2c770*/  IMAD.WIDE R14, R24, 0x2, R4 ;  /* 0x00000002180e7825 */ /* 0x010fca00078e0204 */
[----:B------:R-:W-:Y:S01]  /*2c780*/  STL.64 [R1+0x28b0], R14 ;  /* 0x0028b00e01007387 */ /* 0x000fe20000100a00 */
[----:B------:R-:W-:-:S03]  /*2c790*/  IMAD.WIDE R10, R8, 0x2, R4 ;  /* 0x00000002080a7825 */ /* 0x000fc600078e0204 */
[----:B------:R-:W4:Y:S04]  /*2c7a0*/  LDL R8, [R1+0x2b8] ;  /* 0x0002b80001087983 */ /* 0x000f280000100800 */
[----:B------:R0:W-:Y:S01]  /*2c7b0*/  STL.64 [R1+0x28c0], R10 ;  /* 0x0028c00a01007387 */ /* 0x0001e20000100a00 */
[----:B------:R-:W-:-:S05]  /*2c7c0*/  IMAD.WIDE R12, R9, 0x2, R4 ;  /* 0x00000002090c7825 */ /* 0x000fca00078e0204 */
[----:B------:R2:W-:Y:S04]  /*2c7d0*/  STL.64 [R1+0x28d0], R12 ;  /* 0x0028d00c01007387 */ /* 0x0005e80000100a00 */
[----:B------:R-:W4:Y:S01]  /*2c7e0*/  LDL R9, [R1+0x294] ;  /* 0x0002940001097983 */ /* 0x000f220000100800 */
[----:B0-----:R-:W-:-:S05]  /*2c7f0*/  IMAD.WIDE R10, R3, 0x2, R4 ;  /* 0x00000002030a7825 */ /* 0x001fca00078e0204 */
[----:B------:R0:W-:Y:S01]  /*2c800*/  STL.64 [R1+0x28e0], R10 ;  /* 0x0028e00a01007387 */ /* 0x0001e20000100a00 */
[----:B--2---:R-:W-:-:S04]  /*2c810*/  IMAD.WIDE R12, R2, 0x2, R4 ;  /* 0x00000002020c7825 */ /* 0x004fc800078e0204 */
[--C-:B0-----:R-:W-:Y:S01]  /*2c820*/  IMAD.WIDE R10, R28, 0x2, R4.reuse ;  /* 0x000000021c0a7825 */ /* 0x101fe200078e0204 */
[----:B------:R-:W-:Y:S04]  /*2c830*/  STL.64 [R1+0x28f0], R12 ;  /* 0x0028f00c01007387 */ /* 0x000fe80000100a00 */
[----:B------:R-:W2:Y:S04]  /*2c840*/  LDL R16, [R1+0x290] ;  /* 0x0002900001107983 */ /* 0x000ea80000100800 */
[----:B------:R0:W-:Y:S04]  /*2c850*/  STL.64 [R1+0x2900], R10 ;  /* 0x0029000a01007387 */ /* 0x0001e80000100a00 */
[----:B------:R-:W2:Y:S01]  /*2c860*/  LDL R17, [R1+0x26c] ;  /* 0x00026c0001117983 */ /* 0x000ea20000100800 */
[----:B---3--:R-:W-:-:S05]  /*2c870*/  IMAD.WIDE R2, R29, 0x2, R4 ;  /* 0x000000021d027825 */ /* 0x008fca00078e0204 */
        /* <DEDUP_REMOVED lines=8> */
[----:B-1----:R-:W3:Y:S04]  /*2c900*/  LDL R3, [R1+0x23c] ;  /* 0x00023c0001037983 */ /* 0x002ee80000100800 */
[----:B------:R-:W3:Y:S04]  /*2c910*/  LDL R2, [R1+0x238] ;  /* 0x0002380001027983 */ /* 0x000ee80000100800 */
[----:B------:R-:W3:Y:S04]  /*2c920*/  LDL R28, [R1+0x234] ;  /* 0x00023400011c7983 */ /* 0x000ee80000100800 */
[----:B------:R-:W3:Y:S01]  /*2c930*/  LDL R29, [R1+0x230] ;  /* 0x00023000011d7983 */ /* 0x000ee20000100800 */
        /* <DEDUP_REMOVED lines=23> */
[----:B------:R2:W-:Y:S04]  /*2cab0*/  STL.64 [R1+0x29b0], R20 ;  /* 0x0029b01401007387 */ /* 0x0005e80000100a00 */
[----:B------:R-:W4:Y:S04]  /*2cac0*/  LDL R7, [R1+0x21c] ;  /* 0x00021c0001077983 */ /* 0x000f280000100800 */
[----:B------:R-:W4:Y:S01]  /*2cad0*/  LDL R8, [R1+0x218] ;  /* 0x0002180001087983 */ /* 0x000f220000100800 */
[----:B------:R-:W-:-:S05]  /*2cae0*/  IMAD.WIDE R18, R9, 0x2, R4 ;  /* 0x0000000209127825 */ /* 0x000fca00078e0204 */
[----:B------:R3:W-:Y:S04]  /*2caf0*/  STL.64 [R1+0x29c0], R18 ;  /* 0x0029c01201007387 */ /* 0x0007e80000100a00 */
[----:B------:R-:W4:Y:S01]  /*2cb00*/  LDL R9, [R1+0x214] ;  /* 0x0002140001097983 */ /* 0x000f220000100800 */
[----:B--2---:R-:W-:-:S04]  /*2cb10*/  IMAD.WIDE R20, R16, 0x2, R4 ;  /* 0x0000000210147825 */ /* 0x004fc800078e0204 */
[--C-:B------:R-:W-:Y:S01]  /*2cb20*/  IMAD.WIDE R16, R17, 0x2, R4.reuse ;  /* 0x0000000211107825 */ /* 0x100fe200078e0204 */
[----:B------:R-:W-:Y:S04]  /*2cb30*/  STL.64 [R1+0x29d0], R20 ;  /* 0x0029d01401007387 */ /* 0x000fe80000100a00 */
[----:B------:R0:W-:Y:S01]  /*2cb40*/  STL.64 [R1+0x29e0], R16 ;  /* 0x0029e01001007387 */ /* 0x0001e20000100a00 */
[----:B---3--:R-:W-:-:S04]  /*2cb50*/  IMAD.WIDE R18, R14, 0x2, R4 ;  /* 0x000000020e127825 */ /* 0x008fc800078e0204 */
        /* <DEDUP_REMOVED lines=16> */
[--C-:B--2---:R-:W-:Y:S01]  /*2cc60*/  IMAD.WIDE R10, R28, 0x2, R4.reuse ;  /* 0x000000021c0a7825 */ /* 0x104fe200078e0204 */
[----:B------:R-:W-:Y:S04]  /*2cc70*/  STL.64 [R1+0x2a70], R12 ;  /* 0x002a700c01007387 */ /* 0x000fe80000100a00 */
[----:B------:R-:W2:Y:S01]  /*2cc80*/  LDL R20, [R1+0x210] ;  /* 0x0002100001147983 */ /* 0x000ea20000100800 */
[----:B------:R-:W-:-:S03]  /*2cc90*/  IMAD.WIDE R2, R29, 0x2, R4 ;  /* 0x000000021d027825 */ /* 0x000fc600078e0204 */
[----:B------:R-:W-:Y:S04]  /*2cca0*/  STL.64 [R1+0x2a80], R10 ;  /* 0x002a800a01007387 */ /* 0x000fe80000100a00 */
[----:B------:R-:W3:Y:S04]  /*2ccb0*/  LDL R21, [R1+0x20c] ;  /* 0x00020c0001157983 */ /* 0x000ee80000100800 */
[----:B------:R0:W-:Y:S04]  /*2ccc0*/  STL.64 [R1+0x2a90], R2 ;  /* 0x002a900201007387 */ /* 0x0001e80000100a00 */
[----:B------:R-:W3:Y:S04]  /*2ccd0*/  LDL R18, [R1+0x208] ;  /* 0x0002080001127983 */ /* 0x000ee80000100800 */
[----:B------:R-:W3:Y:S04]  /*2cce0*/  LDL R19, [R1+0x204] ;  /* 0x0002040001137983 */ /* 0x000ee80000100800 */
[----:B------:R-:W3:Y:S04]  /*2ccf0*/  LDL R16, [R1+0x200] ;  /* 0x0002000001107983 */ /* 0x000ee80000100800 */
[----:B0-----:R-:W3:Y:S04]  /*2cd00*/  LDL R3, [R1+0x1fc] ;  /* 0x0001fc0001037983 */ /* 0x001ee80000100800 */
[----:B------:R-:W3:Y:S04]  /*2cd10*/  LDL R28, [R1+0x1f8] ;  /* 0x0001f800011c7983 */ /* 0x000ee80000100800 */
[----:B------:R-:W3:Y:S04]  /*2cd20*/  LDL R29, [R1+0x1f4] ;  /* 0x0001f400011d7983 */ /* 0x000ee80000100800 */
[----:B------:R-:W3:Y:S01]  /*2cd30*/  LDL R2, [R1+0x1f0] ;  /* 0x0001f00001027983 */ /* 0x000ee20000100800 */
[----:B------:R-:W-:-:S05]  /*2cd40*/  IMAD.WIDE R14, R25, 0x2, R4 ;  /* 0x00000002190e7825 */ /* 0x000fca00078e0204 */
[----:B------:R-:W-:Y:S01]  /*2cd50*/  STL.64 [R1+0x2aa0], R14 ;  /* 0x002aa00e01007387 */ /* 0x000fe20000100a00 */
[----:B------:R-:W-:-:S03]  /*2cd60*/  IMAD.WIDE R10, R26, 0x2, R4 ;  /* 0x000000021a0a7825 */ /* 0x000fc600078e0204 */
[----:B------:R-:W3:Y:S04]  /*2cd70*/  LDL R17, [R1+0x1e0] ;  /* 0x0001e00001117983 */ /* 0x000ee80000100800 */
[----:B------:R0:W-:Y:S01]  /*2cd80*/  STL.64 [R1+0x2ab0], R10 ;  /* 0x002ab00a01007387 */ /* 0x0001e20000100a00 */
[----:B------:R-:W-:-:S05]  /*2cd90*/  IMAD.WIDE R12, R27, 0x2, R4 ;  /* 0x000000021b0c7825 */ /* 0x000fca00078e0204 */
[----:B------:R4:W-:Y:S01]  /*2cda0*/  STL.64 [R1+0x2ac0], R12 ;  /* 0x002ac00c01007387 */ /* 0x0009e20000100a00 */
[----:B0-----:R-:W-:-:S03]  /*2cdb0*/  IMAD.WIDE R10, R6, 0x2, R4 ;  /* 0x00000002060a7825 */ /* 0x001fc600078e0204 */
[----:B------:R-:W3:Y:S04]  /*2cdc0*/  LDL R14, [R1+0x9a8] ;  /* 0x0009a800010e7983 */ /* 0x000ee80000100800 */
[----:B------:R0:W-:Y:S01]  /*2cdd0*/  STL.64 [R1+0x2ad0], R10 ;  /* 0x002ad00a01007387 */ /* 0x0001e20000100a00 */
[----:B----4-:R-:W-:-:S04]  /*2cde0*/  IMAD.WIDE R12, R7, 0x2, R4 ;  /* 0x00000002070c7825 */ /* 0x010fc800078e0204 */
[--C-:B0-----:R-:W-:Y:S01]  /*2cdf0*/  IMAD.WIDE R10, R8, 0x2, R4.reuse ;  /* 0x00000002080a7825 */ /* 0x101fe200078e0204 */
[----:B------:R-:W-:Y:S04]  /*2ce00*/  STL.64 [R1+0x2ae0], R12 ;  /* 0x002ae00c01007387 */ /* 0x000fe80000100a00 */
[----:B------:R-:W4:Y:S01]  /*2ce10*/  LDL.LU R15, [R1+0x44] ;  /* 0x00004400010f7983 */ /* 0x000f220000300800 */
[----:B------:R-:W-:-:S03]  /*2ce20*/  IMAD.WIDE R6, R9, 0x2, R4 ;  /* 0x0000000209067825 */ /* 0x000fc600078e0204 */
[----:B------:R0:W-:Y:S04]  /*2ce30*/  STL.64 [R1+0x2af0], R10 ;  /* 0x002af00a01007387 */ /* 0x0001e80000100a00 */
[----:B0-----:R-:W4:Y:S04]  /*2ce40*/  LDL.LU R10, [R1+0x4c] ;  /* 0x00004c00010a7983 */ /* 0x001f280000300800 */
[----:B------:R0:W-:Y:S04]  /*2ce50*/  STL.64 [R1+0x2b00], R6 ;  /* 0x002b000601007387 */ /* 0x0001e80000100a00 */
[----:B------:R-:W4:Y:S04]  /*2ce60*/  LDL.LU R11, [R1+0x50] ;  /* 0x00005000010b7983 */ /* 0x000f280000300800 */
[----:B------:R-:W4:Y:S04]  /*2ce70*/  LDL.LU R12, [R1+0x5c] ;  /* 0x00005c00010c7983 */ /* 0x000f280000300800 */
[----:B------:R-:W4:Y:S04]  /*2ce80*/  LDL.LU R13, [R1+0x84] ;  /* 0x00008400010d7983 */ /* 0x000f280000300800 */
[----:B------:R-:W4:Y:S04]  /*2ce90*/  LDL.LU R24, [R1+0x8c] ;  /* 0x00008c0001187983 */ /* 0x000f280000300800 */
[----:B------:R-:W4:Y:S04]  /*2cea0*/  LDL.LU R25, [R1+0x278] ;  /* 0x0002780001197983 */ /* 0x000f280000300800 */
[----:B------:R-:W4:Y:S04]  /*2ceb0*/  LDL.LU R26, [R1+0x7f0] ;  /* 0x0007f000011a7983 */ /* 0x000f280000300800 */
[----:B------:R-:W4:Y:S04]  /*2cec0*/  LDL.LU R27, [R1+0x7f4] ;  /* 0x0007f400011b7983 */ /* 0x000f280000300800 */
[----:B0-----:R-:W4:Y:S04]  /*2ced0*/  LDL.LU R6, [R1+0x800] ;  /* 0x0008000001067983 */ /* 0x001f280000300800 */
[----:B------:R-:W4:Y:S04]  /*2cee0*/  LDL.LU R7, [R1+0x804] ;  /* 0x0008040001077983 */ /* 0x000f280000300800 */
[----:B------:R-:W4:Y:S04]  /*2cef0*/  LDL.LU R8, [R1+0x7dc] ;  /* 0x0007dc0001087983 */ /* 0x000f280000300800 */
[----:B------:R-:W4:Y:S01]  /*2cf00*/  LDL.LU R9, [R1+0x7d8] ;  /* 0x0007d80001097983 */ /* 0x000f220000300800 */
[----:B--2---:R-:W-:-:S05]  /*2cf10*/  IMAD.WIDE R22, R20, 0x2, R4 ;  /* 0x0000000214167825 */ /* 0x004fca00078e0204 */
[----:B------:R0:W-:Y:S01]  /*2cf20*/  STL.64 [R1+0x2b10], R22 ;  /* 0x002b101601007387 */ /* 0x0001e20000100a00 */
[----:B---3--:R-:W-:-:S03]  /*2cf30*/  IMAD.WIDE R20, R21, 0x2, R4 ;  /* 0x0000000215147825 */ /* 0x008fc600078e0204 */
[----:B0-----:R-:W2:Y:S04]  /*2cf40*/  LDL.LU.64 R22, [R1+0x30b0] ;  /* 0x0030b00001167983 */ /* 0x001ea80000300a00 */
[----:B------:R0:W-:Y:S02]  /*2cf50*/  STL.64 [R1+0x2b20], R20 ;  /* 0x002b201401007387 */ /* 0x0001e40000100a00 */
[----:B0-----:R-:W-:-:S04]  /*2cf60*/  IMAD.WIDE R20, R18, 0x2, R4 ;  /* 0x0000000212147825 */ /* 0x001fc800078e0204 */
[--C-:B------:R-:W-:Y:S01]  /*2cf70*/  IMAD.WIDE R18, R19, 0x2, R4.reuse ;  /* 0x0000000213127825 */ /* 0x100fe200078e0204 */
[----:B------:R0:W-:Y:S04]  /*2cf80*/  STL.64 [R1+0x2b30], R20 ;  /* 0x002b301401007387 */ /* 0x0001e80000100a00 */
[----:B0-----:R-:W3:Y:S04]  /*2cf90*/  LDL.LU.64 R20, [R1+0x30a8] ;  /* 0x0030a80001147983 */ /* 0x001ee80000300a00 */
[----:B------:R0:W-:Y:S02]  /*2cfa0*/  STL.64 [R1+0x2b38], R18 ;  /* 0x002b381201007387 */ /* 0x0001e40000100a00 */
[----:B0-----:R-:W-:-:S05]  /*2cfb0*/  IMAD.WIDE R18, R16, 0x2, R4 ;  /* 0x0000000210127825 */ /* 0x001fca00078e0204 */
[----:B------:R0:W-:Y:S02]  /*2cfc0*/  STL.64 [R1+0x2b48], R18 ;  /* 0x002b481201007387 */ /* 0x0001e40000100a00 */
[----:B0-----:R-:W-:-:S05]  /*2cfd0*/  IMAD.WIDE R18, R3, 0x2, R4 ;  /* 0x0000000203127825 */ /* 0x001fca00078e0204 */
[----:B------:R0:W-:Y:S02]  /*2cfe0*/  STL.64 [R1+0x2b58], R18 ;  /* 0x002b581201007387 */ /* 0x0001e40000100a00 */
[----:B0-----:R-:W-:-:S04]  /*2cff0*/  IMAD.WIDE R18, R28, 0x2, R4 ;  /* 0x000000021c127825 */ /* 0x001fc800078e0204 */
[--C-:B------:R-:W-:Y:S01]  /*2d000*/  IMAD.WIDE R28, R29, 0x2, R4.reuse ;  /* 0x000000021d1c7825 */ /* 0x100fe200078e0204 */
[----:B------:R0:W-:Y:S04]  /*2d010*/  STL.64 [R1+0x2b68], R18 ;  /* 0x002b681201007387 */ /* 0x0001e80000100a00 */
[----:B0-----:R-:W2:Y:S04]  /*2d020*/  LDL.LU.64 R18, [R1+0x30a0] ;  /* 0x0030a00001127983 */ /* 0x001ea80000300a00 */
[----:B------:R0:W-:Y:S04]  /*2d030*/  STL.64 [R1+0x2b78], R28 ;  /* 0x002b781c01007387 */ /* 0x0001e80000100a00 */
[----:B0-----:R-:W2:Y:S01]  /*2d040*/  LDL.LU.64 R28, [R1+0x3098] ;  /* 0x00309800011c7983 */ /* 0x001ea20000300a00 */
[----:B------:R-:W-:-:S05]  /*2d050*/  IMAD.WIDE R2, R2, 0x2, R4 ;  /* 0x0000000202027825 */ /* 0x000fca00078e0204 */
[----:B------:R2:W-:Y:S02]  /*2d060*/  STL.64 [R1+0x2b88], R2 ;  /* 0x002b880201007387 */ /* 0x0005e40000100a00 */
[----:B--2---:R-:W-:-:S05]  /*2d070*/  IMAD.WIDE R2, R29, 0x2, R4 ;  /* 0x000000021d027825 */ /* 0x004fca00078e0204 */
[----:B------:R0:W-:Y:S04]  /*2d080*/  STL.64 [R1+0x2b98], R2 ;  /* 0x002b980201007387 */ /* 0x0001e80000100a00 */
[----:B0-----:R-:W2:Y:S02]  /*2d090*/  LDL.LU R3, [R1+0x3094] ;  /* 0x0030940001037983 */ /* 0x001ea40000300800 */
[----:B--2---:R-:W-:-:S05]  /*2d0a0*/  IMAD.WIDE R2, R3, 0x2, R4 ;  /* 0x0000000203027825 */ /* 0x004fca00078e0204 */
[----:B------:R0:W-:Y:S04]  /*2d0b0*/  STL.64 [R1+0x2ba8], R2 ;  /* 0x002ba80201007387 */ /* 0x0001e80000100a00 */
[----:B0-----:R-:W2:Y:S01]  /*2d0c0*/  LDL.LU R2, [R1+0x3090] ;  /* 0x0030900001027983 */ /* 0x001ea20000300800 */
[----:B------:R-:W-:-:S04]  /*2d0d0*/  IMAD.WIDE R16, R17, 0x2, R4 ;  /* 0x0000000211107825 */ /* 0x000fc800078e0204 */
[----:B--2---:R-:W-:-:S05]  /*2d0e0*/  IMAD.WIDE R2, R2, 0x2, R4 ;  /* 0x0000000202027825 */ /* 0x004fca00078e0204 */
[----:B------:R0:W-:Y:S04]  /*2d0f0*/  STL.64 [R1+0x2bb8], R2 ;  /* 0x002bb80201007387 */ /* 0x0001e80000100a00 */
[----:B0-----:R-:W3:Y:S04]  /*2d100*/  LDL.LU.64 R2, [R1+0x3088] ;  /* 0x0030880001027983 */ /* 0x001ee80000300a00 */
[----:B------:R0:W-:Y:S01]  /*2d110*/  STL.64 [R1+0x2bc8], R16 ;  /* 0x002bc81001007387 */ /* 0x0001e20000100a00 */
[----:B------:R-:W-:Y:S02]  /*2d120*/  IMAD R0, R0, c[0x0][0x190], RZ ;  /* 0x0000640000007a24 */ /* 0x000fe400078e02ff */
[----:B0-----:R-:W-:-:S05]  /*2d130*/  IMAD.WIDE R16, R28, 0x2, R4 ;  /* 0x000000021c107825 */ /* 0x001fca00078e0204 */
[----:B------:R0:W-:Y:S02]  /*2d140*/  STL.64 [R1+0x2bd8], R16 ;  /* 0x002bd81001007387 */ /* 0x0001e40000100a00 */
[----:B0-----:R-:W-:-:S05]  /*2d150*/  IMAD.WIDE R16, R14, 0x2, R4 ;  /* 0x000000020e107825 */ /* 0x001fca00078e0204 */
[----:B------:R0:W-:Y:S02]  /*2d160*/  STL.64 [R1+0x2bf8], R16 ;  /* 0x002bf81001007387 */ /* 0x0001e40000100a00 */
[----:B0-----:R-:W-:Y:S02]  /*2d170*/  IMAD.WIDE R16, R0, 0x2, R4 ;  /* 0x0000000200107825 */ /* 0x001fe400078e0204 */
[----:B------:R-:W2:Y:S04]  /*2d180*/  LDL.LU R5, [R1+0x818] ;  /* 0x0008180001057983 */ /* 0x000ea80000300800 */
[----:B------:R3:W-:Y:S02]  /*2d190*/  STL.64 [R1+0x2be8], R16 ;  /* 0x002be81001007387 */ /* 0x0007e40000100a00 */
[----:B---3--:R-:W-:-:S04]  /*2d1a0*/  IMAD.WIDE R16, R20, 0x2, R2 ;  /* 0x0000000214107825 */ /* 0x008fc800078e0202 */
[--C-:B----4-:R-:W-:Y:S01]  /*2d1b0*/  IMAD.WIDE R14, R15, 0x2, R2.reuse ;  /* 0x000000020f0e7825 */ /* 0x110fe200078e0202 */
[----:B------:R0:W-:Y:S04]  /*2d1c0*/  STL.64 [R1+0xb8], R16 ;  /* 0x0000b81001007387 */ /* 0x0001e80000100a00 */
[----:B0-----:R-:W3:Y:S04]  /*2d1d0*/  LDL.LU.64 R16, [R1+0x3080] ;  /* 0x0030800001107983 */ /* 0x001ee80000300a00 */
[----:B------:R0:W-:Y:S02]  /*2d1e0*/  STL.64 [R1+0xb0], R14 ;  /* 0x0000b00e01007387 */ /* 0x0001e40000100a00 */
[----:B0-----:R-:W-:-:S04]  /*2d1f0*/  IMAD.WIDE R14, R10, 0x2, R2 ;  /* 0x000000020a0e7825 */ /* 0x001fc800078e0202 */
[--C-:B------:R-:W-:Y:S01]  /*2d200*/  IMAD.WIDE R10, R11, 0x2, R2.reuse ;  /* 0x000000020b0a7825 */ /* 0x100fe200078e0202 */
[----:B------:R0:W-:Y:S04]  /*2d210*/  STL.64 [R1+0xa8], R14 ;  /* 0x0000a80e01007387 */ /* 0x0001e80000100a00 */
[----:B0-----:R-:W4:Y:S04]  /*2d220*/  LDL.LU.64 R14, [R1+0x3078] ;  /* 0x00307800010e7983 */ /* 0x001f280000300a00 */
[----:B------:R0:W-:Y:S02]  /*2d230*/  STL.64 [R1+0xa0], R10 ;  /* 0x0000a00a01007387 */ /* 0x0001e40000100a00 */
[----:B0-----:R-:W-:-:S04]  /*2d240*/  IMAD.WIDE R10, R12, 0x2, R2 ;  /* 0x000000020c0a7825 */ /* 0x001fc800078e0202 */
[--C-:B------:R-:W-:Y:S01]  /*2d250*/  IMAD.WIDE R12, R13, 0x2, R2.reuse ;  /* 0x000000020d0c7825 */ /* 0x100fe200078e0202 */
        /* <DEDUP_REMOVED lines=22> */
[----:B------:R0:W-:Y:S04]  /*2d3c0*/  STL.64 [R1+0x50], R8 ;  /* 0x0000500801007387 */ /* 0x0001e80000100a00 */
[----:B0-----:R-:W4:Y:S01]  /*2d3d0*/  LDL.LU.64 R8, [R1+0x3048] ;  /* 0x0030480001087983 */ /* 0x001f220000300a00 */
[----:B--2---:R-:W-:-:S05]  /*2d3e0*/  IMAD.WIDE R4, R5, 0x2, R2 ;  /* 0x0000000205047825 */ /* 0x004fca00078e0202 */
[----:B------:R3:W-:Y:S02]  /*2d3f0*/  STL.64 [R1+0x48], R4 ;  /* 0x0000480401007387 */ /* 0x0007e40000100a00 */
[----:B---3--:R-:W-:-:S05]  /*2d400*/  IMAD.WIDE R4, R10, 0x2, R2 ;  /* 0x000000020a047825 */ /* 0x008fca00078e0202 */
[----:B------:R4:W-:Y:S01]  /*2d410*/  STL.64 [R1+0x40], R4 ;  /* 0x0000400401007387 */ /* 0x0009e20000100a00 */
[----:B------:R-:W-:-:S04]  /*2d420*/  IMAD.WIDE R10, R11, 0x2, R2 ;  /* 0x000000020b0a7825 */ /* 0x000fc800078e0202 */
        /* <DEDUP_REMOVED lines=12> */
[----:B------:R-:W-:Y:S03]  /*2d4f0*/  STL.64 [R1+0x10], R8 ;  /* 0x0000100801007387 */ /* 0x000fe60000100a00 */
[--C-:B------:R-:W-:Y:S01]  /*2d500*/  IMAD.WIDE R26, R27, 0x2, R2.reuse ;  /* 0x000000021b1a7825 */ /* 0x100fe200078e0202 */
[----:B------:R1:W-:Y:S03]  /*2d510*/  STL.64 [R1+0x8], R6 ;  /* 0x0000080601007387 */ /* 0x0003e60000100a00 */
[--C-:B0-----:R-:W-:Y:S01]  /*2d520*/  IMAD.WIDE R4, R25, 0x2, R2.reuse ;  /* 0x0000000219047825 */ /* 0x101fe200078e0202 */
[----:B------:R-:W-:Y:S03]  /*2d530*/  STL.64 [R1+0x2fe0], R26 ;  /* 0x002fe01a01007387 */ /* 0x000fe60000100a00 */
[--C-:B------:R-:W-:Y:S01]  /*2d540*/  IMAD.WIDE R24, R24, 0x2, R2.reuse ;  /* 0x0000000218187825 */ /* 0x100fe200078e0202 */
[----:B------:R0:W-:Y:S03]  /*2d550*/  STL.64 [R1], R4 ;  /* 0x0000000401007387 */ /* 0x0001e60000100a00 */
[--C-:B-1----:R-:W-:Y:S01]  /*2d560*/  IMAD.WIDE R6, R17, 0x2, R2.reuse ;  /* 0x0000000211067825 */ /* 0x102fe200078e0202 */
[----:B------:R-:W-:Y:S03]  /*2d570*/  STL.64 [R1+0x2fd8], R24 ;  /* 0x002fd81801007387 */ /* 0x000fe60000100a00 */
[----:B0-----:R-:W-:-:S04]  /*2d580*/  IMAD.WIDE R4, R19, 0x2, R2 ;  /* 0x0000000213047825 */ /* 0x001fc800078e0202 */
[--C-:B------:R-:W-:Y:S01]  /*2d590*/  IMAD.WIDE R8, R12, 0x2, R2.reuse ;  /* 0x000000020c087825 */ /* 0x100fe200078e0202 */
[----:B------:R0:W-:Y:S03]  /*2d5a0*/  STL.64 [R1+0x2fe8], R4 ;  /* 0x002fe80401007387 */ /* 0x0001e60000100a00 */
[--C-:B------:R-:W-:Y:S01]  /*2d5b0*/  IMAD.WIDE R12, R14, 0x2, R2.reuse ;  /* 0x000000020e0c7825 */ /* 0x100fe200078e0202 */
[----:B0-----:R-:W2:Y:S04]  /*2d5c0*/  LDL.LU R5, [R1+0x778] ;  /* 0x0007780001057983 */ /* 0x001ea80000300800 */
[----:B------:R-:W3:Y:S04]  /*2d5d0*/  LDL.LU R26, [R1+0x8a0] ;  /* 0x0008a000011a7983 */ /* 0x000ee80000300800 */
[----:B------:R-:W4:Y:S04]  /*2d5e0*/  LDL.LU R27, [R1+0x8a4] ;  /* 0x0008a400011b7983 */ /* 0x000f280000300800 */
[----:B------:R-:W-:Y:S04]  /*2d5f0*/  STL.64 [R1+0x2fd0], R6 ;  /* 0x002fd00601007387 */ /* 0x000fe80000100a00 */
[----:B------:R-:W2:Y:S04]  /*2d600*/  LDL.LU R24, [R1+0x8bc] ;  /* 0x0008bc0001187983 */ /* 0x000ea80000300800 */
[----:B------:R-:W-:Y:S04]  /*2d610*/  STL.64 [R1+0x2fc8], R8 ;  /* 0x002fc80801007387 */ /* 0x000fe80000100a00 */
[----:B------:R0:W-:Y:S04]  /*2d620*/  STL.64 [R1+0x2ff0], R10 ;  /* 0x002ff00a01007387 */ /* 0x0001e80000100a00 */
[----:B0-----:R-:W2:Y:S04]  /*2d630*/  LDL.LU R10, [R1+0x8b8] ;  /* 0x0008b800010a7983 */ /* 0x001ea80000300800 */
[----:B------:R-:W2:Y:S04]  /*2d640*/  LDL.LU R25, [R1+0x764] ;  /* 0x0007640001197983 */ /* 0x000ea80000300800 */
[----:B------:R0:W-:Y:S04]  /*2d650*/  STL.64 [R1+0x2ff8], R12 ;  /* 0x002ff80c01007387 */ /* 0x0001e80000100a00 */
[----:B0-----:R-:W2:Y:S04]  /*2d660*/  LDL.LU R13, [R1+0x77c] ;  /* 0x00077c00010d7983 */ /* 0x001ea80000300800 */
[----:B------:R-:W3:Y:S01]  /*2d670*/  LDL.LU R11, [R1+0x760] ;  /* 0x00076000010b7983 */ /* 0x000ee20000300800 */
[----:B------:R-:W-:-:S04]  /*2d680*/  IMAD.WIDE R14, R15, 0x2, R2 ;  /* 0x000000020f0e7825 */ /* 0x000fc800078e0202 */
[--C-:B------:R-:W-:Y:S01]  /*2d690*/  IMAD.WIDE R16, R16, 0x2, R2.reuse ;  /* 0x0000000210107825 */ /* 0x100fe200078e0202 */
[----:B------:R2:W-:Y:S04]  /*2d6a0*/  STL.64 [R1+0x3000], R14 ;  /* 0x0030000e01007387 */ /* 0x0005e80000100a00 */
[----:B------:R-:W3:Y:S01]  /*2d6b0*/  LDL.LU R8, [R1+0x8c8] ;  /* 0x0008c80001087983 */ /* 0x000ee20000300800 */
[----:B------:R-:W-:-:S03]  /*2d6c0*/  IMAD.WIDE R18, R18, 0x2, R2 ;  /* 0x0000000212127825 */ /* 0x000fc600078e0202 */
[----:B------:R-:W-:Y:S04]  /*2d6d0*/  STL.64 [R1+0x3008], R16 ;  /* 0x0030081001007387 */ /* 0x000fe80000100a00 */
[----:B------:R-:W3:Y:S04]  /*2d6e0*/  LDL.LU R9, [R1+0x8cc] ;  /* 0x0008cc0001097983 */ /* 0x000ee80000300800 */
[----:B------:R-:W-:Y:S04]  /*2d6f0*/  STL.64 [R1+0x3010], R18 ;  /* 0x0030101201007387 */ /* 0x000fe80000100a00 */
[----:B------:R-:W4:Y:S01]  /*2d700*/  LDL.LU R6, [R1+0x754] ;  /* 0x0007540001067983 */ /* 0x000f220000300800 */
[----:B------:R-:W-:-:S03]  /*2d710*/  IMAD.WIDE R20, R21, 0x2, R2 ;  /* 0x0000000215147825 */ /* 0x000fc600078e0202 */
[----:B------:R-:W4:Y:S01]  /*2d720*/  LDL.LU R7, [R1+0x750] ;  /* 0x0007500001077983 */ /* 0x000f220000300800 */
[----:B------:R-:W-:-:S03]  /*2d730*/  IMAD.WIDE R22, R22, 0x2, R2 ;  /* 0x0000000216167825 */ /* 0x000fc600078e0202 */
[----:B------:R-:W-:Y:S04]  /*2d740*/  STL.64 [R1+0x3018], R20 ;  /* 0x0030181401007387 */ /* 0x000fe80000100a00 */
[----:B------:R-:W4:Y:S04]  /*2d750*/  LDL.LU R4, [R1+0x8e0] ;  /* 0x0008e00001047983 */ /* 0x000f280000300800 */
[----:B------:R-:W-:Y:S01]  /*2d760*/  STL.64 [R1+0x3020], R22 ;  /* 0x0030201601007387 */ /* 0x000fe20000100a00 */
[----:B--2---:R-:W-:-:S04]  /*2d770*/  IMAD.WIDE R14, R13, 0x2, R2 ;  /* 0x000000020d0e7825 */ /* 0x004fc800078e0202 */
[--C-:B------:R-:W-:Y:S02]  /*2d780*/  IMAD.WIDE R12, R5, 0x2, R2.reuse ;  /* 0x00000002050c7825 */ /* 0x100fe400078e0202 */
[----:B------:R-:W2:Y:S04]  /*2d790*/  LDL.LU R5, [R1+0x8e4] ;  /* 0x0008e40001057983 */ /* 0x000ea80000300800 */
[----:B------:R3:W-:Y:S04]  /*2d7a0*/  STL.64 [R1+0x260], R14 ;  /* 0x0002600e01007387 */ /* 0x0007e80000100a00 */
[----:B------:R4:W-:Y:S01]  /*2d7b0*/  STL.64 [R1+0x278], R12 ;  /* 0x0002780c01007387 */ /* 0x0009e20000100a00 */
[----:B---3--:R-:W-:-:S03]  /*2d7c0*/  IMAD.WIDE R14, R26, 0x2, R2 ;  /* 0x000000021a0e7825 */ /* 0x008fc600078e0202 */
[----:B------:R-:W3:Y:S01]  /*2d7d0*/  LDL.LU R26, [R1+0x8f0] ;  /* 0x0008f000011a7983 */ /* 0x000ee20000300800 */
[----:B----4-:R-:W-:-:S03]  /*2d7e0*/  IMAD.WIDE R12, R27, 0x2, R2 ;  /* 0x000000021b0c7825 */ /* 0x010fc600078e0202 */
[----:B------:R0:W-:Y:S04]  /*2d7f0*/  STL.64 [R1+0x288], R14 ;  /* 0x0002880e01007387 */ /* 0x0001e80000100a00 */
[----:B------:R-:W4:Y:S04]  /*2d800*/  LDL.LU R27, [R1+0x8f4] ;  /* 0x0008f400011b7983 */ /* 0x000f280000300800 */
[----:B------:R1:W-:Y:S01]  /*2d810*/  STL.64 [R1+0x2a0], R12 ;  /* 0x0002a00c01007387 */ /* 0x0003e20000100a00 */
[----:B0-----:R-:W-:-:S03]  /*2d820*/  IMAD.WIDE R14, R10, 0x2, R2 ;  /* 0x000000020a0e7825 */ /* 0x001fc600078e0202 */
[----:B------:R-:W4:Y:S04]  /*2d830*/  LDL.LU R21, [R1+0x73c] ;  /* 0x00073c0001157983 */ /* 0x000f280000300800 */
[----:B------:R0:W-:Y:S01]  /*2d840*/  STL.64 [R1+0x2b0], R14 ;  /* 0x0002b00e01007387 */ /* 0x0001e20000100a00 */
[----:B-1----:R-:W-:-:S03]  /*2d850*/  IMAD.WIDE R12, R24, 0x2, R2 ;  /* 0x00000002180c7825 */ /* 0x002fc600078e0202 */
[----:B------:R-:W4:Y:S04]  /*2d860*/  LDL.LU R18, [R1+0x738] ;  /* 0x0007380001127983 */ /* 0x000f280000300800 */
[----:B------:R1:W-:Y:S04]  /*2d870*/  STL.64 [R1+0x2c8], R12 ;  /* 0x0002c80c01007387 */ /* 0x0003e80000100a00 */
[----:B------:R-:W4:Y:S04]  /*2d880*/  LDL.LU R19, [R1+0x900] ;  /* 0x0009000001137983 */ /* 0x000f280000300800 */
[----:B------:R-:W4:Y:S04]  /*2d890*/  LDL.LU R16, [R1+0x904] ;  /* 0x0009040001107983 */ /* 0x000f280000300800 */
[----:B------:R-:W4:Y:S01]  /*2d8a0*/  LDL.LU R24, [R1+0x72c] ;  /* 0x00072c0001187983 */ /* 0x000f220000300800 */
[----:B0-----:R-:W-:-:S03]  /*2d8b0*/  IMAD.WIDE R14, R25, 0x2, R2 ;  /* 0x00000002190e7825 */ /* 0x001fc600078e0202 */
[----:B------:R-:W4:Y:S01]  /*2d8c0*/  LDL.LU R25, [R1+0x728] ;  /* 0x0007280001197983 */ /* 0x000f220000300800 */
[----:B-1----:R-:W-:-:S03]  /*2d8d0*/  IMAD.WIDE R12, R11, 0x2, R2 ;  /* 0x000000020b0c7825 */ /* 0x002fc600078e0202 */
[----:B------:R0:W-:Y:S04]  /*2d8e0*/  STL.64 [R1+0x2d8], R14 ;  /* 0x0002d80e01007387 */ /* 0x0001e80000100a00 */
[----:B------:R-:W4:Y:S04]  /*2d8f0*/  LDL.LU R17, [R1+0x918] ;  /* 0x0009180001117983 */ /* 0x000f280000300800 */
[----:B------:R-:W4:Y:S04]  /*2d900*/  LDL.LU R11, [R1+0x91c] ;  /* 0x00091c00010b7983 */ /* 0x000f280000300800 */
[----:B------:R1:W-:Y:S04]  /*2d910*/  STL.64 [R1+0x2f0], R12 ;  /* 0x0002f00c01007387 */ /* 0x0003e80000100a00 */
[----:B0-----:R-:W4:Y:S01]  /*2d920*/  LDL.LU R14, [R1+0x928] ;  /* 0x00092800010e7983 */ /* 0x001f220000300800 */
[----:B-1----:R-:W-:-:S03]  /*2d930*/  IMAD.WIDE R12, R8, 0x2, R2 ;  /* 0x00000002080c7825 */ /* 0x002fc600078e0202 */
[----:B------:R-:W4:Y:S04]  /*2d940*/  LDL.LU R8, [R1+0x92c] ;  /* 0x00092c0001087983 */ /* 0x000f280000300800 */
[----:B------:R0:W-:Y:S04]  /*2d950*/  STL.64 [R1+0x300], R12 ;  /* 0x0003000c01007387 */ /* 0x0001e80000100a00 */
[----:B------:R-:W4:Y:S01]  /*2d960*/  LDL.LU R15, [R1+0x714] ;  /* 0x00071400010f7983 */ /* 0x000f220000300800 */
[----:B0-----:R-:W-:-:S03]  /*2d970*/  IMAD.WIDE R12, R9, 0x2, R2 ;  /* 0x00000002090c7825 */ /* 0x001fc600078e0202 */
[----:B------:R-:W4:Y:S04]  /*2d980*/  LDL.LU R9, [R1+0x710] ;  /* 0x0007100001097983 */ /* 0x000f280000300800 */
[----:B------:R0:W-:Y:S01]  /*2d990*/  STL.64 [R1+0x318], R12 ;  /* 0x0003180c01007387 */ /* 0x0001e20000100a00 */
[----:B------:R-:W-:-:S04]  /*2d9a0*/  IMAD.WIDE R22, R7, 0x2, R2 ;  /* 0x0000000207167825 */ /* 0x000fc800078e0202 */
[--C-:B0-----:R-:W-:Y:S02]  /*2d9b0*/  IMAD.WIDE R12, R6, 0x2, R2.reuse ;  /* 0x00000002060c7825 */ /* 0x101fe400078e0202 */
[----:B------:R-:W4:Y:S04]  /*2d9c0*/  LDL.LU R6, [R1+0x940] ;  /* 0x0009400001067983 */ /* 0x000f280000300800 */
[----:B------:R0:W-:Y:S04]  /*2d9d0*/  STL.64 [R1+0x330], R12 ;  /* 0x0003300c01007387 */ /* 0x0001e80000100a00 */
[----:B0-----:R-:W4:Y:S04]  /*2d9e0*/  LDL.LU R12, [R1+0x944] ;  /* 0x00094400010c7983 */ /* 0x001f280000300800 */
[----:B------:R-:W4:Y:S04]  /*2d9f0*/  LDL.LU R7, [R1+0x704] ;  /* 0x0007040001077983 */ /* 0x000f280000300800 */
[----:B------:R0:W-:Y:S04]  /*2da00*/  STL.64 [R1+0x348], R22 ;  /* 0x0003481601007387 */ /* 0x0001e80000100a00 */
[----:B------:R-:W4:Y:S01]  /*2da10*/  LDL.LU R13, [R1+0x700] ;  /* 0x00070000010d7983 */ /* 0x000f220000300800 */
[----:B0-----:R-:W-:-:S03]  /*2da20*/  IMAD.WIDE R22, R4, 0x2, R2 ;  /* 0x0000000204167825 */ /* 0x001fc600078e0202 */
[----:B------:R-:W4:Y:S04]  /*2da30*/  LDL.LU R4, [R1+0x950] ;  /* 0x0009500001047983 */ /* 0x000f280000300800 */
[----:B------:R2:W-:Y:S02]  /*2da40*/  STL.64 [R1+0x358], R22 ;  /* 0x0003581601007387 */ /* 0x0005e40000100a00 */
[--C-:B--2---:R-:W-:Y:S02]  /*2da50*/  IMAD.WIDE R22, R5, 0x2, R2.reuse ;  /* 0x0000000205167825 */ /* 0x104fe400078e0202 */
[----:B------:R-:W2:Y:S04]  /*2da60*/  LDL.LU R5, [R1+0x954] ;  /* 0x0009540001057983 */ /* 0x000ea80000300800 */
[----:B------:R3:W-:Y:S02]  /*2da70*/  STL.64 [R1+0x370], R22 ;  /* 0x0003701601007387 */ /* 0x0007e40000100a00 */
[----:B---3--:R-:W-:-:S02]  /*2da80*/  IMAD.WIDE R22, R26, 0x2, R2 ;  /* 0x000000021a167825 */ /* 0x008fc400078e0202 */
[----:B------:R-:W3:Y:S04]  /*2da90*/  LDL.LU R26, [R1+0x968] ;  /* 0x00096800011a7983 */ /* 0x000ee80000300800 */
[----:B------:R4:W-:Y:S04]  /*2daa0*/  STL.64 [R1+0x380], R22 ;  /* 0x0003801601007387 */ /* 0x0009e80000100a00 */
[----:B------:R-:W3:Y:S01]  /*2dab0*/  LDL.LU R10, [R1+0x96c] ;  /* 0x00096c00010a7983 */ /* 0x000ee20000300800 */
[----:B----4-:R-:W-:-:S03]  /*2dac0*/  IMAD.WIDE R22, R27, 0x2, R2 ;  /* 0x000000021b167825 */ /* 0x010fc600078e0202 */
[----:B------:R-:W4:Y:S04]  /*2dad0*/  LDL.LU R27, [R1+0x6ec] ;  /* 0x0006ec00011b7983 */ /* 0x000f280000300800 */
[----:B------:R0:W-:Y:S02]  /*2dae0*/  STL.64 [R1+0x398], R22 ;  /* 0x0003981601007387 */ /* 0x0001e40000100a00 */
[----:B0-----:R-:W-:-:S04]  /*2daf0*/  IMAD.WIDE R22, R21, 0x2, R2 ;  /* 0x0000000215167825 */ /* 0x001fc800078e0202 */
[--C-:B------:R-:W-:Y:S01]  /*2db00*/  IMAD.WIDE R20, R18, 0x2, R2.reuse ;  /* 0x0000000212147825 */ /* 0x100fe200078e0202 */
[----:B------:R0:W-:Y:S04]  /*2db10*/  STL.64 [R1+0x3a8], R22 ;  /* 0x0003a81601007387 */ /* 0x0001e80000100a00 */
[----:B------:R1:W-:Y:S01]  /*2db20*/  STL.64 [R1+0x3c0], R20 ;  /* 0x0003c01401007387 */ /* 0x0003e20000100a00 */
[----:B0-----:R-:W-:-:S04]  /*2db30*/  IMAD.WIDE R22, R19, 0x2, R2 ;  /* 0x0000000213167825 */ /* 0x001fc800078e0202 */
[--C-:B-1----:R-:W-:Y:S01]  /*2db40*/  IMAD.WIDE R20, R24, 0x2, R2.reuse ;  /* 0x0000000218147825 */ /* 0x102fe200078e0202 */
[----:B------:R-:W-:Y:S03]  /*2db50*/  STL.64 [R1+0x3d0], R22 ;  /* 0x0003d01601007387 */ /* 0x000fe60000100a00 */
[--C-:B------:R-:W-:Y:S01]  /*2db60*/  IMAD.WIDE R18, R16, 0x2, R2.reuse ;  /* 0x0000000210127825 */ /* 0x100fe200078e0202 */
[----:B------:R-:W4:Y:S04]  /*2db70*/  LDL.LU R24, [R1+0x6e8] ;  /* 0x0006e80001187983 */ /* 0x000f280000300800 */
[----:B------:R0:W-:Y:S04]  /*2db80*/  STL.64 [R1+0x3e8], R18 ;  /* 0x0003e81201007387 */ /* 0x0001e80000100a00 */
[----:B------:R-:W-:Y:S01]  /*2db90*/  STL.64 [R1+0x3f8], R20 ;  /* 0x0003f81401007387 */ /* 0x000fe20000100a00 */
[----:B0-----:R-:W-:-:S03]  /*2dba0*/  IMAD.WIDE R18, R25, 0x2, R2 ;  /* 0x0000000219127825 */ /* 0x001fc600078e0202 */
[----:B------:R-:W4:Y:S04]  /*2dbb0*/  LDL.LU R25, [R1+0x978] ;  /* 0x0009780001197983 */ /* 0x000f280000300800 */
[----:B------:R0:W-:Y:S02]  /*2dbc0*/  STL.64 [R1+0x410], R18 ;  /* 0x0004101201007387 */ /* 0x0001e40000100a00 */
[--C-:B0-----:R-:W-:Y:S02]  /*2dbd0*/  IMAD.WIDE R18, R11, 0x2, R2.reuse ;  /* 0x000000020b127825 */ /* 0x101fe400078e0202 */
[----:B------:R-:W4:Y:S02]  /*2dbe0*/  LDL.LU R11, [R1+0x97c] ;  /* 0x00097c00010b7983 */ /* 0x000f240000300800 */
[----:B------:R-:W-:-:S05]  /*2dbf0*/  IMAD.WIDE R16, R17, 0x2, R2 ;  /* 0x0000000211107825 */ /* 0x000fca00078e0202 */
[----:B------:R0:W-:Y:S04]  /*2dc00*/  STL.64 [R1+0x420], R16 ;  /* 0x0004201001007387 */ /* 0x0001e80000100a00 */
[----:B------:R1:W-:Y:S01]  /*2dc10*/  STL.64 [R1+0x430], R18 ;  /* 0x0004301201007387 */ /* 0x0003e20000100a00 */
[----:B0-----:R-:W-:-:S04]  /*2dc20*/  IMAD.WIDE R16, R14, 0x2, R2 ;  /* 0x000000020e107825 */ /* 0x001fc800078e0202 */
[--C-:B-1----:R-:W-:Y:S02]  /*2dc30*/  IMAD.WIDE R18, R8, 0x2, R2.reuse ;  /* 0x0000000208127825 */ /* 0x102fe400078e0202 */
[----:B------:R-:W4:Y:S04]  /*2dc40*/  LDL.LU R8, [R1+0x6dc] ;  /* 0x0006dc0001087983 */ /* 0x000f280000300800 */
[----:B------:R0:W-:Y:S04]  /*2dc50*/  STL.64 [R1+0x448], R16 ;  /* 0x0004481001007387 */ /* 0x0001e80000100a00 */
[----:B------:R-:W-:Y:S01]  /*2dc60*/  STL.64 [R1+0x458], R18 ;  /* 0x0004581201007387 */ /* 0x000fe20000100a00 */
[----:B0-----:R-:W-:-:S04]  /*2dc70*/  IMAD.WIDE R16, R15, 0x2, R2 ;  /* 0x000000020f107825 */ /* 0x001fc800078e0202 */
[--C-:B------:R-:W-:Y:S02]  /*2dc80*/  IMAD.WIDE R14, R9, 0x2, R2.reuse ;  /* 0x00000002090e7825 */ /* 0x100fe400078e0202 */
[----:B------:R-:W4:Y:S04]  /*2dc90*/  LDL.LU R9, [R1+0x6d8] ;  /* 0x0006d80001097983 */ /* 0x000f280000300800 */
[----:B------:R0:W-:Y:S04]  /*2dca0*/  STL.64 [R1+0x470], R16 ;  /* 0x0004701001007387 */ /* 0x0001e80000100a00 */
[----:B------:R1:W-:Y:S01]  /*2dcb0*/  STL.64 [R1+0x480], R14 ;  /* 0x0004800e01007387 */ /* 0x0003e20000100a00 */
[----:B0-----:R-:W-:-:S03]  /*2dcc0*/  IMAD.WIDE R16, R6, 0x2, R2 ;  /* 0x0000000206107825 */ /* 0x001fc600078e0202 */
[----:B------:R-:W4:Y:S01]  /*2dcd0*/  LDL.LU R6, [R1+0x990] ;  /* 0x0009900001067983 */ /* 0x000f220000300800 */
[----:B-1----:R-:W-:-:S03]  /*2dce0*/  IMAD.WIDE R14, R12, 0x2, R2 ;  /* 0x000000020c0e7825 */ /* 0x002fc600078e0202 */
[----:B------:R0:W-:Y:S02]  /*2dcf0*/  STL.64 [R1+0x498], R16 ;  /* 0x0004981001007387 */ /* 0x0001e40000100a00 */
[--C-:B0-----:R-:W-:Y:S02]  /*2dd00*/  IMAD.WIDE R16, R7, 0x2, R2.reuse ;  /* 0x0000000207107825 */ /* 0x101fe400078e0202 */
        /* <DEDUP_REMOVED lines=8> */
[----:B--2---:R-:W-:-:S03]  /*2dd90*/  IMAD.WIDE R14, R5, 0x2, R2 ;  /* 0x00000002050e7825 */ /* 0x004fc600078e0202 */
[----:B------:R-:W2:Y:S04]  /*2dda0*/  LDL.LU R5, [R1+0x9a4] ;  /* 0x0009a40001057983 */ /* 0x000ea80000300800 */
[----:B------:R0:W-:Y:S01]  /*2ddb0*/  STL.64 [R1+0x4f8], R14 ;  /* 0x0004f80e01007387 */ /* 0x0001e20000100a00 */
[----:B---3--:R-:W-:-:S03]  /*2ddc0*/  IMAD.WIDE R12, R26, 0x2, R2 ;  /* 0x000000021a0c7825 */ /* 0x008fc600078e0202 */
[----:B------:R-:W3:Y:S04]  /*2ddd0*/  LDL.LU R26, [R1+0x6c4] ;  /* 0x0006c400011a7983 */ /* 0x000ee80000300800 */
[----:B------:R4:W-:Y:S01]  /*2dde0*/  STL.64 [R1+0x510], R12 ;  /* 0x0005100c01007387 */ /* 0x0009e20000100a00 */
[----:B0-----:R-:W-:-:S03]  /*2ddf0*/  IMAD.WIDE R14, R10, 0x2, R2 ;  /* 0x000000020a0e7825 */ /* 0x001fc600078e0202 */
[----:B------:R-:W3:Y:S04]  /*2de00*/  LDL.LU R21, [R1+0x6c0] ;  /* 0x0006c00001157983 */ /* 0x000ee80000300800 */
[----:B------:R0:W-:Y:S01]  /*2de10*/  STL.64 [R1+0x520], R14 ;  /* 0x0005200e01007387 */ /* 0x0001e20000100a00 */
[----:B----4-:R-:W-:-:S03]  /*2de20*/  IMAD.WIDE R12, R27, 0x2, R2 ;  /* 0x000000021b0c7825 */ /* 0x010fc600078e0202 */
[----:B------:R-:W4:Y:S04]  /*2de30*/  LDL.LU R18, [R1+0x9b8] ;  /* 0x0009b80001127983 */ /* 0x000f280000300800 */
[----:B------:R1:W-:Y:S04]  /*2de40*/  STL.64 [R1+0x538], R12 ;  /* 0x0005380c01007387 */ /* 0x0003e80000100a00 */
[----:B------:R-:W4:Y:S04]  /*2de50*/  LDL.LU R19, [R1+0x9bc] ;  /* 0x0009bc0001137983 */ /* 0x000f280000300800 */
[----:B------:R-:W4:Y:S04]  /*2de60*/  LDL.LU R16, [R1+0x6b4] ;  /* 0x0006b40001107983 */ /* 0x000f280000300800 */
[----:B------:R-:W4:Y:S01]  /*2de70*/  LDL.LU R27, [R1+0x6b0] ;  /* 0x0006b000011b7983 */ /* 0x000f220000300800 */
[----:B0-----:R-:W-:-:S03]  /*2de80*/  IMAD.WIDE R14, R24, 0x2, R2 ;  /* 0x00000002180e7825 */ /* 0x001fc600078e0202 */
[----:B------:R-:W4:Y:S04]  /*2de90*/  LDL.LU R24, [R1+0x9c8] ;  /* 0x0009c80001187983 */ /* 0x000f280000300800 */
[----:B------:R0:W-:Y:S04]  /*2dea0*/  STL.64 [R1+0x548], R14 ;  /* 0x0005480e01007387 */ /* 0x0001e80000100a00 */
[----:B------:R-:W4:Y:S01]  /*2deb0*/  LDL.LU R17, [R1+0x9cc] ;  /* 0x0009cc0001117983 */ /* 0x000f220000300800 */
[----:B-1----:R-:W-:-:S03]  /*2dec0*/  IMAD.WIDE R12, R25, 0x2, R2 ;  /* 0x00000002190c7825 */ /* 0x002fc600078e0202 */
        /* <DEDUP_REMOVED lines=9> */
[----:B------:R0:W-:Y:S02]  /*2df60*/  STL.64 [R1+0x588], R12 ;  /* 0x0005880c01007387 */ /* 0x0001e40000100a00 */
[--C-:B0-----:R-:W-:Y:S02]  /*2df70*/  IMAD.WIDE R12, R9, 0x2, R2.reuse ;  /* 0x00000002090c7825 */ /* 0x101fe400078e0202 */
[----:B------:R-:W4:Y:S04]  /*2df80*/  LDL.LU R9, [R1+0xa0c] ;  /* 0x000a0c0001097983 */ /* 0x000f280000300800 */
[----:B------:R0:W-:Y:S01]  /*2df90*/  STL.64 [R1+0x598], R12 ;  /* 0x0005980c01007387 */ /* 0x0001e20000100a00 */
[----:B------:R-:W-:-:S03]  /*2dfa0*/  IMAD.WIDE R22, R6, 0x2, R2 ;  /* 0x0000000206167825 */ /* 0x000fc600078e0202 */
[----:B0-----:R-:W4:Y:S04]  /*2dfb0*/  LDL.LU R12, [R1+0xa18] ;  /* 0x000a1800010c7983 */ /* 0x001f280000300800 */
        /* <DEDUP_REMOVED lines=8> */
[----:B------:R2:W-:Y:S02]  /*2e040*/  STL.64 [R1+0x5d8], R22 ;  /* 0x0005d81601007387 */ /* 0x0005e40000100a00 */
[----:B--2---:R-:W-:-:S02]  /*2e050*/  IMAD.WIDE R22, R5, 0x2, R2 ;  /* 0x0000000205167825 */ /* 0x004fc400078e0202 */
[----:B------:R-:W2:Y:S04]  /*2e060*/  LDL.LU R5, [R1+0xa44] ;  /* 0x000a440001057983 */ /* 0x000ea80000300800 */
[----:B------:R3:W-:Y:S04]  /*2e070*/  STL.64 [R1+0x5e8], R22 ;  /* 0x0005e81601007387 */ /* 0x0007e80000100a00 */
[----:B------:R-:W2:Y:S01]  /*2e080*/  LDL.LU R10, [R1+0xa50] ;  /* 0x000a5000010a7983 */ /* 0x000ea20000300800 */
[----:B---3--:R-:W-:-:S03]  /*2e090*/  IMAD.WIDE R22, R26, 0x2, R2 ;  /* 0x000000021a167825 */ /* 0x008fc600078e0202 */
[----:B------:R-:W3:Y:S04]  /*2e0a0*/  LDL.LU R26, [R1+0xa54] ;  /* 0x000a5400011a7983 */ /* 0x000ee80000300800 */
[----:B------:R0:W-:Y:S02]  /*2e0b0*/  STL.64 [R1+0x600], R22 ;  /* 0x0006001601007387 */ /* 0x0001e40000100a00 */
[----:B0-----:R-:W-:-:S04]  /*2e0c0*/  IMAD.WIDE R22, R21, 0x2, R2 ;  /* 0x0000000215167825 */ /* 0x001fc800078e0202 */
[--C-:B----4-:R-:W-:Y:S01]  /*2e0d0*/  IMAD.WIDE R20, R18, 0x2, R2.reuse ;  /* 0x0000000212147825 */ /* 0x110fe200078e0202 */
[----:B------:R0:W-:Y:S04]  /*2e0e0*/  STL.64 [R1+0x610], R22 ;  /* 0x0006101601007387 */ /* 0x0001e80000100a00 */
[----:B------:R1:W-:Y:S01]  /*2e0f0*/  STL.64 [R1+0x628], R20 ;  /* 0x0006281401007387 */ /* 0x0003e20000100a00 */
[----:B0-----:R-:W-:-:S04]  /*2e100*/  IMAD.WIDE R22, R19, 0x2, R2 ;  /* 0x0000000213167825 */ /* 0x001fc800078e0202 */
[--C-:B------:R-:W-:Y:S01]  /*2e110*/  IMAD.WIDE R18, R16, 0x2, R2.reuse ;  /* 0x0000000210127825 */ /* 0x100fe200078e0202 */
[----:B------:R-:W-:Y:S03]  /*2e120*/  STL.64 [R1+0x638], R22 ;  /* 0x0006381601007387 */ /* 0x000fe60000100a00 */
[--C-:B-1----:R-:W-:Y:S02]  /*2e130*/  IMAD.WIDE R20, R27, 0x2, R2.reuse ;  /* 0x000000021b147825 */ /* 0x102fe400078e0202 */
[----:B------:R-:W4:Y:S04]  /*2e140*/  LDL.LU R27, [R1+0xa60] ;  /* 0x000a6000011b7983 */ /* 0x000f280000300800 */
[----:B------:R0:W-:Y:S04]  /*2e150*/  STL.64 [R1+0x650], R18 ;  /* 0x0006501201007387 */ /* 0x0001e80000100a00 */
[----:B------:R-:W-:Y:S01]  /*2e160*/  STL.64 [R1+0x660], R20 ;  /* 0x0006601401007387 */ /* 0x000fe20000100a00 */
[----:B0-----:R-:W-:-:S03]  /*2e170*/  IMAD.WIDE R18, R24, 0x2, R2 ;  /* 0x0000000218127825 */ /* 0x001fc600078e0202 */
[----:B------:R-:W4:Y:S04]  /*2e180*/  LDL.LU R24, [R1+0xa64] ;  /* 0x000a640001187983 */ /* 0x000f280000300800 */
[----:B------:R0:W-:Y:S01]  /*2e190*/  STL.64 [R1+0x678], R18 ;  /* 0x0006781201007387 */ /* 0x0001e20000100a00 */
[----:B------:R-:W-:-:S04]  /*2e1a0*/  IMAD.WIDE R16, R17, 0x2, R2 ;  /* 0x0000000211107825 */ /* 0x000fc800078e0202 */
[--C-:B0-----:R-:W-:Y:S02]  /*2e1b0*/  IMAD.WIDE R18, R25, 0x2, R2.reuse ;  /* 0x0000000219127825 */ /* 0x101fe400078e0202 */
[----:B------:R-:W4:Y:S04]  /*2e1c0*/  LDL.LU R25, [R1+0xa70] ;  /* 0x000a700001197983 */ /* 0x000f280000300800 */
[----:B------:R-:W-:Y:S04]  /*2e1d0*/  STL.64 [R1+0x688], R16 ;  /* 0x0006881001007387 */ /* 0x000fe80000100a00 */
[----:B------:R0:W-:Y:S02]  /*2e1e0*/  STL.64 [R1+0x698], R18 ;  /* 0x0006981201007387 */ /* 0x0001e40000100a00 */
[----:B0-----:R-:W-:-:S02]  /*2e1f0*/  IMAD.WIDE R18, R11, 0x2, R2 ;  /* 0x000000020b127825 */ /* 0x001fc400078e0202 */
[----:B------:R-:W4:Y:S02]  /*2e200*/  LDL.LU R11, [R1+0xa74] ;  /* 0x000a7400010b7983 */ /* 0x000f240000300800 */
[----:B------:R-:W-:-:S05]  /*2e210*/  IMAD.WIDE R16, R14, 0x2, R2 ;  /* 0x000000020e107825 */ /* 0x000fca00078e0202 */
        /* <DEDUP_REMOVED lines=8> */
[----:B------:R-:W4:Y:S04]  /*2e2a0*/  LDL.LU R9, [R1+0xa84] ;  /* 0x000a840001097983 */ /* 0x000f280000300800 */
[----:B------:R0:W-:Y:S01]  /*2e2b0*/  STL.64 [R1+0x700], R16 ;  /* 0x0007001001007387 */ /* 0x0001e20000100a00 */
[----:B-1----:R-:W-:-:S04]  /*2e2c0*/  IMAD.WIDE R14, R12, 0x2, R2 ;  /* 0x000000020c0e7825 */ /* 0x002fc800078e0202 */
        /* <DEDUP_REMOVED lines=12> */
[----:B--2---:R-:W-:-:S03]  /*2e390*/  IMAD.WIDE R12, R5, 0x2, R2 ;  /* 0x00000002050c7825 */ /* 0x004fc600078e0202 */
[----:B------:R-:W2:Y:S04]  /*2e3a0*/  LDL.LU R5, [R1+0xaa4] ;  /* 0x000aa40001057983 */ /* 0x000ea80000300800 */
[----:B------:R3:W-:Y:S01]  /*2e3b0*/  STL.64 [R1+0x778], R12 ;  /* 0x0007780c01007387 */ /* 0x0007e20000100a00 */
[----:B0-----:R-:W-:-:S03]  /*2e3c0*/  IMAD.WIDE R14, R10, 0x2, R2 ;  /* 0x000000020a0e7825 */ /* 0x001fc600078e0202 */
[----:B------:R-:W2:Y:S04]  /*2e3d0*/  LDL.LU R21, [R1+0xab0] ;  /* 0x000ab00001157983 */ /* 0x000ea80000300800 */
[----:B------:R4:W-:Y:S01]  /*2e3e0*/  STL.64 [R1+0x788], R14 ;  /* 0x0007880e01007387 */ /* 0x0009e20000100a00 */
[----:B---3--:R-:W-:-:S03]  /*2e3f0*/  IMAD.WIDE R12, R26, 0x2, R2 ;  /* 0x000000021a0c7825 */ /* 0x008fc600078e0202 */
[----:B------:R-:W3:Y:S04]  /*2e400*/  LDL.LU R18, [R1+0xab4] ;  /* 0x000ab40001127983 */ /* 0x000ee80000300800 */
[----:B------:R0:W-:Y:S04]  /*2e410*/  STL.64 [R1+0x7a0], R12 ;  /* 0x0007a00c01007387 */ /* 0x0001e80000100a00 */
[----:B------:R-:W3:Y:S04]  /*2e420*/  LDL.LU R19, [R1+0xac0] ;  /* 0x000ac00001137983 */ /* 0x000ee80000300800 */
[----:B------:R-:W3:Y:S04]  /*2e430*/  LDL.LU R16, [R1+0xac4] ;  /* 0x000ac40001107983 */ /* 0x000ee80000300800 */
[----:B------:R-:W3:Y:S01]  /*2e440*/  LDL.LU R26, [R1+0xad0] ;  /* 0x000ad000011a7983 */ /* 0x000ee20000300800 */
[----:B----4-:R-:W-:-:S03]  /*2e450*/  IMAD.WIDE R14, R27, 0x2, R2 ;  /* 0x000000021b0e7825 */ /* 0x010fc600078e0202 */
[----:B------:R-:W4:Y:S04]  /*2e460*/  LDL.LU R27, [R1+0xad4] ;  /* 0x000ad400011b7983 */ /* 0x000f280000300800 */
[----:B------:R1:W-:Y:S04]  /*2e470*/  STL.64 [R1+0x7b0], R14 ;  /* 0x0007b00e01007387 */ /* 0x0003e80000100a00 */
[----:B------:R-:W4:Y:S01]  /*2e480*/  LDL.LU R17, [R1+0xae0] ;  /* 0x000ae00001117983 */ /* 0x000f220000300800 */
[----:B0-----:R-:W-:-:S03]  /*2e490*/  IMAD.WIDE R12, R24, 0x2, R2 ;  /* 0x00000002180c7825 */ /* 0x001fc600078e0202 */
[----:B------:R-:W4:Y:S04]  /*2e4a0*/  LDL.LU R24, [R1+0xae4] ;  /* 0x000ae40001187983 */ /* 0x000f280000300800 */
[----:B------:R0:W-:Y:S04]  /*2e4b0*/  STL.64 [R1+0x7c8], R12 ;  /* 0x0007c80c01007387 */ /* 0x0001e80000100a00 */
[----:B-1----:R-:W4:Y:S01]  /*2e4c0*/  LDL.LU R14, [R1+0xaf0] ;  /* 0x000af000010e7983 */ /* 0x002f220000300800 */
[----:B0-----:R-:W-:-:S03]  /*2e4d0*/  IMAD.WIDE R12, R25, 0x2, R2 ;  /* 0x00000002190c7825 */ /* 0x001fc600078e0202 */
        /* <DEDUP_REMOVED lines=20> */
[----:B0-----:R-:W-:-:S02]  /*2e620*/  IMAD.WIDE R22, R4, 0x2, R2 ;  /* 0x0000000204167825 */ /* 0x001fc400078e0202 */
[----:B------:R-:W4:Y:S04]  /*2e630*/  LDL.LU R4, [R1+0xb40] ;  /* 0x000b400001047983 */ /* 0x000f280000300800 */
[----:B------:R2:W-:Y:S04]  /*2e640*/  STL.64 [R1+0x850], R22 ;  /* 0x0008501601007387 */ /* 0x0005e80000100a00 */
[----:B------:R-:W4:Y:S01]  /*2e650*/  LDL.LU R10, [R1+0xb44] ;  /* 0x000b4400010a7983 */ /* 0x000f220000300800 */
[----:B--2---:R-:W-:-:S03]  /*2e660*/  IMAD.WIDE R22, R5, 0x2, R2 ;  /* 0x0000000205167825 */ /* 0x004fc600078e0202 */
[----:B------:R-:W2:Y:S04]  /*2e670*/  LDL.LU R5, [R1+0xb50] ;  /* 0x000b500001057983 */ /* 0x000ea80000300800 */
[----:B------:R0:W-:Y:S02]  /*2e680*/  STL.64 [R1+0x868], R22 ;  /* 0x0008681601007387 */ /* 0x0001e40000100a00 */
[----:B0-----:R-:W-:-:S04]  /*2e690*/  IMAD.WIDE R22, R21, 0x2, R2 ;  /* 0x0000000215167825 */ /* 0x001fc800078e0202 */
[--C-:B---3--:R-:W-:Y:S01]  /*2e6a0*/  IMAD.WIDE R20, R18, 0x2, R2.reuse ;  /* 0x0000000212147825 */ /* 0x108fe200078e0202 */
[----:B------:R0:W-:Y:S04]  /*2e6b0*/  STL.64 [R1+0x878], R22 ;  /* 0x0008781601007387 */ /* 0x0001e80000100a00 */
[----:B------:R1:W-:Y:S01]  /*2e6c0*/  STL.64 [R1+0x890], R20 ;  /* 0x0008901401007387 */ /* 0x0003e20000100a00 */
[----:B0-----:R-:W-:-:S04]  /*2e6d0*/  IMAD.WIDE R22, R19, 0x2, R2 ;  /* 0x0000000213167825 */ /* 0x001fc800078e0202 */
[--C-:B------:R-:W-:Y:S01]  /*2e6e0*/  IMAD.WIDE R18, R16, 0x2, R2.reuse ;  /* 0x0000000210127825 */ /* 0x100fe200078e0202 */
[----:B------:R-:W-:Y:S03]  /*2e6f0*/  STL.64 [R1+0x8a0], R22 ;  /* 0x0008a01601007387 */ /* 0x000fe60000100a00 */
[--C-:B-1----:R-:W-:Y:S02]  /*2e700*/  IMAD.WIDE R20, R26, 0x2, R2.reuse ;  /* 0x000000021a147825 */ /* 0x102fe400078e0202 */
[----:B------:R-:W3:Y:S04]  /*2e710*/  LDL.LU R26, [R1+0xb54] ;  /* 0x000b5400011a7983 */ /* 0x000ee80000300800 */
[----:B------:R4:W-:Y:S04]  /*2e720*/  STL.64 [R1+0x8b8], R18 ;  /* 0x0008b81201007387 */ /* 0x0009e80000100a00 */
[----:B------:R-:W-:Y:S01]  /*2e730*/  STL.64 [R1+0x8c8], R20 ;  /* 0x0008c81401007387 */ /* 0x000fe20000100a00 */
[----:B----4-:R-:W-:-:S03]  /*2e740*/  IMAD.WIDE R18, R27, 0x2, R2 ;  /* 0x000000021b127825 */ /* 0x010fc600078e0202 */
[----:B------:R-:W4:Y:S04]  /*2e750*/  LDL.LU R27, [R1+0xb60] ;  /* 0x000b6000011b7983 */ /* 0x000f280000300800 */
[----:B------:R0:W-:Y:S01]  /*2e760*/  STL.64 [R1+0x8e0], R18 ;  /* 0x0008e01201007387 */ /* 0x0001e20000100a00 */
[----:B------:R-:W-:-:S04]  /*2e770*/  IMAD.WIDE R16, R17, 0x2, R2 ;  /* 0x0000000211107825 */ /* 0x000fc800078e0202 */
[--C-:B0-----:R-:W-:Y:S02]  /*2e780*/  IMAD.WIDE R18, R24, 0x2, R2.reuse ;  /* 0x0000000218127825 */ /* 0x101fe400078e0202 */
[----:B------:R-:W4:Y:S04]  /*2e790*/  LDL.LU R24, [R1+0xb64] ;  /* 0x000b640001187983 */ /* 0x000f280000300800 */
        /* <DEDUP_REMOVED lines=28> */
[----:B-1----:R-:W-:-:S03]  /*2e960*/  IMAD.WIDE R12, R4, 0x2, R2 ;  /* 0x00000002040c7825 */ /* 0x002fc600078e0202 */
[----:B------:R-:W4:Y:S04]  /*2e970*/  LDL.LU R4, [R1+0xba0] ;  /* 0x000ba00001047983 */ /* 0x000f280000300800 */
[----:B------:R2:W-:Y:S01]  /*2e980*/  STL.64 [R1+0x9e0], R12 ;  /* 0x0009e00c01007387 */ /* 0x0005e20000100a00 */
[----:B0-----:R-:W-:-:S03]  /*2e990*/  IMAD.WIDE R14, R10, 0x2, R2 ;  /* 0x000000020a0e7825 */ /* 0x001fc600078e0202 */
[----:B------:R-:W4:Y:S04]  /*2e9a0*/  LDL.LU R21, [R1+0xba4] ;  /* 0x000ba40001157983 */ /* 0x000f280000300800 */
[----:B------:R3:W-:Y:S04]  /*2e9b0*/  STL.64 [R1+0x9f0], R14 ;  /* 0x0009f00e01007387 */ /* 0x0007e80000100a00 */
[----:B------:R-:W4:Y:S01]  /*2e9c0*/  LDL.LU R18, [R1+0xbb0] ;  /* 0x000bb00001127983 */ /* 0x000f220000300800 */
[----:B--2---:R-:W-:-:S05]  /*2e9d0*/  IMAD.WIDE R12, R5, 0x2, R2 ;  /* 0x00000002050c7825 */ /* 0x004fca00078e0202 */
[----:B------:R4:W-:Y:S04]  /*2e9e0*/  STL.64 [R1+0xa08], R12 ;  /* 0x000a080c01007387 */ /* 0x0009e80000100a00 */
[----:B------:R-:W2:Y:S04]  /*2e9f0*/  LDL.LU R19, [R1+0xbb4] ;  /* 0x000bb40001137983 */ /* 0x000ea80000300800 */
[----:B------:R-:W2:Y:S04]  /*2ea00*/  LDL.LU R16, [R1+0xbc0] ;  /* 0x000bc00001107983 */ /* 0x000ea80000300800 */
[----:B------:R-:W2:Y:S01]  /*2ea10*/  LDL.LU R5, [R1+0xbc4] ;  /* 0x000bc40001057983 */ /* 0x000ea20000300800 */
[----:B---3--:R-:W-:-:S03]  /*2ea20*/  IMAD.WIDE R14, R26, 0x2, R2 ;  /* 0x000000021a0e7825 */ /* 0x008fc600078e0202 */
[----:B------:R-:W3:Y:S04]  /*2ea30*/  LDL.LU R26, [R1+0xbd0] ;  /* 0x000bd000011a7983 */ /* 0x000ee80000300800 */
[----:B------:R0:W-:Y:S04]  /*2ea40*/  STL.64 [R1+0xa18], R14 ;  /* 0x000a180e01007387 */ /* 0x0001e80000100a00 */
[----:B------:R-:W3:Y:S01]  /*2ea50*/  LDL.LU R17, [R1+0xbd4] ;  /* 0x000bd40001117983 */ /* 0x000ee20000300800 */
[----:B----4-:R-:W-:-:S03]  /*2ea60*/  IMAD.WIDE R12, R27, 0x2, R2 ;  /* 0x000000021b0c7825 */ /* 0x010fc600078e0202 */
        /* <DEDUP_REMOVED lines=12> */
[----:B------:R0:W-:Y:S04]  /*2eb30*/  STL.64 [R1+0xa60], R12 ;  /* 0x000a600c01007387 */ /* 0x0001e80000100a00 */
[----:B0-----:R-:W4:Y:S01]  /*2eb40*/  LDL.LU R12, [R1+0xc10] ;  /* 0x000c1000010c7983 */ /* 0x001f220000300800 */
[----:B------:R-:W-:-:S03]  /*2eb50*/  IMAD.WIDE R22, R8, 0x2, R2 ;  /* 0x0000000208167825 */ /* 0x000fc600078e0202 */
        /* <DEDUP_REMOVED lines=13> */
[----:B0-----:R-:W-:-:S03]  /*2ec30*/  IMAD.WIDE R22, R4, 0x2, R2 ;  /* 0x0000000204167825 */ /* 0x001fc600078e0202 */
[----:B------:R-:W4:Y:S04]  /*2ec40*/  LDL.LU R4, [R1+0xc44] ;  /* 0x000c440001047983 */ /* 0x000f280000300800 */
[----:B------:R0:W-:Y:S02]  /*2ec50*/  STL.64 [R1+0xab0], R22 ;  /* 0x000ab01601007387 */ /* 0x0001e40000100a00 */
[----:B0-----:R-:W-:-:S04]  /*2ec60*/  IMAD.WIDE R22, R21, 0x2, R2 ;  /* 0x0000000215167825 */ /* 0x001fc800078e0202 */
[--C-:B------:R-:W-:Y:S01]  /*2ec70*/  IMAD.WIDE R20, R18, 0x2, R2.reuse ;  /* 0x0000000212147825 */ /* 0x100fe200078e0202 */
[----:B------:R2:W-:Y:S04]  /*2ec80*/  STL.64 [R1+0xac0], R22 ;  /* 0x000ac01601007387 */ /* 0x0005e80000100a00 */
[----:B------:R0:W-:Y:S01]  /*2ec90*/  STL.64 [R1+0xad0], R20 ;  /* 0x000ad01401007387 */ /* 0x0001e20000100a00 */
[----:B--2---:R-:W-:-:S04]  /*2eca0*/  IMAD.WIDE R22, R19, 0x2, R2 ;  /* 0x0000000213167825 */ /* 0x004fc800078e0202 */
[--C-:B------:R-:W-:Y:S01]  /*2ecb0*/  IMAD.WIDE R18, R16, 0x2, R2.reuse ;  /* 0x0000000210127825 */ /* 0x100fe200078e0202 */
[----:B------:R-:W-:Y:S03]  /*2ecc0*/  STL.64 [R1+0xae0], R22 ;  /* 0x000ae01601007387 */ /* 0x000fe60000100a00 */
[--C-:B0-----:R-:W-:Y:S02]  /*2ecd0*/  IMAD.WIDE R20, R5, 0x2, R2.reuse ;  /* 0x0000000205147825 */ /* 0x101fe400078e0202 */
[----:B------:R-:W2:Y:S04]  /*2ece0*/  LDL.LU R5, [R1+0xc50] ;  /* 0x000c500001057983 */ /* 0x000ea80000300800 */
[----:B------:R3:W-:Y:S04]  /*2ecf0*/  STL.64 [R1+0xaf0], R18 ;  /* 0x000af01201007387 */ /* 0x0007e80000100a00 */
[----:B------:R-:W-:Y:S01]  /*2ed00*/  STL.64 [R1+0xb00], R20 ;  /* 0x000b001401007387 */ /* 0x000fe20000100a00 */
[----:B---3--:R-:W-:-:S03]  /*2ed10*/  IMAD.WIDE R18, R26, 0x2, R2 ;  /* 0x000000021a127825 */ /* 0x008fc600078e0202 */
[----:B------:R-:W3:Y:S04]  /*2ed20*/  LDL.LU R26, [R1+0xc54] ;  /* 0x000c5400011a7983 */ /* 0x000ee80000300800 */
[----:B------:R4:W-:Y:S01]  /*2ed30*/  STL.64 [R1+0xb10], R18 ;  /* 0x000b101201007387 */ /* 0x0009e20000100a00 */
[----:B------:R-:W-:-:S04]  /*2ed40*/  IMAD.WIDE R16, R17, 0x2, R2 ;  /* 0x0000000211107825 */ /* 0x000fc800078e0202 */
[--C-:B----4-:R-:W-:Y:S02]  /*2ed50*/  IMAD.WIDE R18, R27, 0x2, R2.reuse ;  /* 0x000000021b127825 */ /* 0x110fe400078e0202 */
        /* <DEDUP_REMOVED lines=41> */
[----:B--2---:R-:W-:-:S03]  /*2eff0*/  IMAD.WIDE R14, R5, 0x2, R2 ;  /* 0x00000002050e7825 */ /* 0x004fc600078e0202 */
[----:B------:R-:W2:Y:S04]  /*2f000*/  LDL.LU R5, [R1+0xcd8] ;  /* 0x000cd80001057983 */ /* 0x000ea80000300800 */
[----:B------:R0:W-:Y:S04]  /*2f010*/  STL.64 [R1+0xc10], R14 ;  /* 0x000c100e01007387 */ /* 0x0001e80000100a00 */
[----:B------:R-:W2:Y:S01]  /*2f020*/  LDL.LU R17, [R1+0xce8] ;  /* 0x000ce80001117983 */ /* 0x000ea20000300800 */
[----:B---3--:R-:W-:-:S03]  /*2f030*/  IMAD.WIDE R12, R26, 0x2, R2 ;  /* 0x000000021a0c7825 */ /* 0x008fc600078e0202 */
[----:B------:R-:W3:Y:S04]  /*2f040*/  LDL.LU R26, [R1+0xcf0] ;  /* 0x000cf000011a7983 */ /* 0x000ee80000300800 */
[----:B------:R4:W-:Y:S04]  /*2f050*/  STL.64 [R1+0xc20], R12 ;  /* 0x000c200c01007387 */ /* 0x0009e80000100a00 */
[----:B0-----:R-:W3:Y:S01]  /*2f060*/  LDL.LU R14, [R1+0xd00] ;  /* 0x000d0000010e7983 */ /* 0x001ee20000300800 */
[----:B----4-:R-:W-:-:S03]  /*2f070*/  IMAD.WIDE R12, R27, 0x2, R2 ;  /* 0x000000021b0c7825 */ /* 0x010fc600078e0202 */
        /* <DEDUP_REMOVED lines=38> */
[----:B--2---:R-:W-:-:S03]  /*2f2e0*/  IMAD.WIDE R18, R5, 0x2, R2 ;  /* 0x0000000205127825 */ /* 0x004fc600078e0202 */
[----:B------:R-:W2:Y:S04]  /*2f2f0*/  LDL.LU R5, [R1+0xda8] ;  /* 0x000da80001057983 */ /* 0x000ea80000300800 */
[----:B------:R3:W-:Y:S01]  /*2f300*/  STL.64 [R1+0xcd8], R18 ;  /* 0x000cd81201007387 */ /* 0x0007e20000100a00 */
[----:B------:R-:W-:-:S04]  /*2f310*/  IMAD.WIDE R16, R17, 0x2, R2 ;  /* 0x0000000211107825 */ /* 0x000fc800078e0202 */
[--C-:B---3--:R-:W-:Y:S02]  /*2f320*/  IMAD.WIDE R18, R26, 0x2, R2.reuse ;  /* 0x000000021a127825 */ /* 0x108fe400078e0202 */
[----:B------:R-:W3:Y:S04]  /*2f330*/  LDL.LU R26, [R1+0xdb8] ;  /* 0x000db800011a7983 */ /* 0x000ee80000300800 */
[----:B------:R0:W-:Y:S04]  /*2f340*/  STL.64 [R1+0xce8], R16 ;  /* 0x000ce81001007387 */ /* 0x0001e80000100a00 */
[----:B------:R4:W-:Y:S01]  /*2f350*/  STL.64 [R1+0xcf0], R18 ;  /* 0x000cf01201007387 */ /* 0x0009e20000100a00 */
[----:B0-----:R-:W-:-:S04]  /*2f360*/  IMAD.WIDE R16, R14, 0x2, R2 ;  /* 0x000000020e107825 */ /* 0x001fc800078e0202 */
[--C-:B----4-:R-:W-:Y:S02]  /*2f370*/  IMAD.WIDE R18, R27, 0x2, R2.reuse ;  /* 0x000000021b127825 */ /* 0x110fe400078e0202 */
[----:B------:R-:W4:Y:S04]  /*2f380*/  LDL.LU R27, [R1+0xdc0] ;  /* 0x000dc000011b7983 */ /* 0x000f280000300800 */
[----:B------:R0:W-:Y:S04]  /*2f390*/  STL.64 [R1+0xd00], R16 ;  /* 0x000d001001007387 */ /* 0x0001e80000100a00 */
[----:B------:R-:W-:Y:S01]  /*2f3a0*/  STL.64 [R1+0xd08], R18 ;  /* 0x000d081201007387 */ /* 0x000fe20000100a00 */
[----:B0-----:R-:W-:-:S04]  /*2f3b0*/  IMAD.WIDE R16, R15, 0x2, R2 ;  /* 0x000000020f107825 */ /* 0x001fc800078e0202 */
[--C-:B------:R-:W-:Y:S02]  /*2f3c0*/  IMAD.WIDE R14, R24, 0x2, R2.reuse ;  /* 0x00000002180e7825 */ /* 0x100fe400078e0202 */
        /* <DEDUP_REMOVED lines=35> */
[----:B--2---:R-:W-:-:S03]  /*2f600*/  IMAD.WIDE R12, R5, 0x2, R2 ;  /* 0x00000002050c7825 */ /* 0x004fc600078e0202 */
[----:B------:R-:W2:Y:S04]  /*2f610*/  LDL.LU R5, [R1+0xe48] ;  /* 0x000e480001057983 */ /* 0x000ea80000300800 */
[----:B------:R3:W-:Y:S04]  /*2f620*/  STL.64 [R1+0xda8], R12 ;  /* 0x000da80c01007387 */ /* 0x0007e80000100a00 */
[----:B0-----:R-:W2:Y:S01]  /*2f630*/  LDL.LU R14, [R1+0xe4c] ;  /* 0x000e4c00010e7983 */ /* 0x001ea20000300800 */
[----:B---3--:R-:W-:-:S03]  /*2f640*/  IMAD.WIDE R12, R26, 0x2, R2 ;  /* 0x000000021a0c7825 */ /* 0x008fc600078e0202 */
[----:B------:R-:W3:Y:S04]  /*2f650*/  LDL.LU R26, [R1+0xe50] ;  /* 0x000e5000011a7983 */ /* 0x000ee80000300800 */
[----:B------:R4:W-:Y:S04]  /*2f660*/  STL.64 [R1+0xdb8], R12 ;  /* 0x000db80c01007387 */ /* 0x0009e80000100a00 */
[----:B------:R-:W3:Y:S01]  /*2f670*/  LDL.LU R15, [R1+0xe54] ;  /* 0x000e5400010f7983 */ /* 0x000ee20000300800 */
[----:B----4-:R-:W-:-:S03]  /*2f680*/  IMAD.WIDE R12, R27, 0x2, R2 ;  /* 0x000000021b0c7825 */ /* 0x010fc600078e0202 */
        /* <DEDUP_REMOVED lines=38> */
[--C-:B--2---:R-:W-:Y:S02]  /*2f8f0*/  IMAD.WIDE R18, R5, 0x2, R2.reuse ;  /* 0x0000000205127825 */ /* 0x104fe400078e0202 */
[----:B------:R-:W2:Y:S04]  /*2f900*/  LDL.LU R5, [R1+0xe88] ;  /* 0x000e880001057983 */ /* 0x000ea80000300800 */
[----:B------:R0:W-:Y:S04]  /*2f910*/  STL.64 [R1+0x1968], R16 ;  /* 0x0019681001007387 */ /* 0x0001e80000100a00 */
[----:B------:R3:W-:Y:S01]  /*2f920*/  STL.64 [R1+0x1978], R18 ;  /* 0x0019781201007387 */ /* 0x0007e20000100a00 */
[----:B0-----:R-:W-:-:S04]  /*2f930*/  IMAD.WIDE R16, R14, 0x2, R2 ;  /* 0x000000020e107825 */ /* 0x001fc800078e0202 */
[--C-:B---3--:R-:W-:Y:S02]  /*2f940*/  IMAD.WIDE R18, R26, 0x2, R2.reuse ;  /* 0x000000021a127825 */ /* 0x108fe400078e0202 */
[----:B------:R-:W3:Y:S04]  /*2f950*/  LDL.LU R26, [R1+0xe8c] ;  /* 0x000e8c00011a7983 */ /* 0x000ee80000300800 */
[----:B------:R0:W-:Y:S04]  /*2f960*/  STL.64 [R1+0x1988], R16 ;  /* 0x0019881001007387 */ /* 0x0001e80000100a00 */
[----:B------:R-:W-:Y:S01]  /*2f970*/  STL.64 [R1+0x1998], R18 ;  /* 0x0019981201007387 */ /* 0x000fe20000100a00 */
[----:B0-----:R-:W-:-:S04]  /*2f980*/  IMAD.WIDE R16, R15, 0x2, R2 ;  /* 0x000000020f107825 */ /* 0x001fc800078e0202 */
[--C-:B----4-:R-:W-:Y:S02]  /*2f990*/  IMAD.WIDE R14, R27, 0x2, R2.reuse ;  /* 0x000000021b0e7825 */ /* 0x110fe400078e0202 */
        /* <DEDUP_REMOVED lines=39> */
[----:B--2---:R-:W-:-:S03]  /*2fc10*/  IMAD.WIDE R12, R5, 0x2, R2 ;  /* 0x00000002050c7825 */ /* 0x004fc600078e0202 */
[----:B------:R-:W2:Y:S04]  /*2fc20*/  LDL.LU R5, [R1+0xedc] ;  /* 0x000edc0001057983 */ /* 0x000ea80000300800 */
[----:B------:R3:W-:Y:S04]  /*2fc30*/  STL.64 [R1+0x1a78], R12 ;  /* 0x001a780c01007387 */ /* 0x0007e80000100a00 */
[----:B------:R-:W2:Y:S01]  /*2fc40*/  LDL.LU R15, [R1+0xee0] ;  /* 0x000ee000010f7983 */ /* 0x000ea20000300800 */
[----:B---3--:R-:W-:-:S03]  /*2fc50*/  IMAD.WIDE R12, R26, 0x2, R2 ;  /* 0x000000021a0c7825 */ /* 0x008fc600078e0202 */
[----:B------:R-:W3:Y:S04]  /*2fc60*/  LDL.LU R26, [R1+0xee4] ;  /* 0x000ee400011a7983 */ /* 0x000ee80000300800 */
[----:B------:R4:W-:Y:S02]  /*2fc70*/  STL.64 [R1+0x1a88], R12 ;  /* 0x001a880c01007387 */ /* 0x0009e40000100a00 */
[--C-:B----4-:R-:W-:Y:S02]  /*2fc80*/  IMAD.WIDE R12, R27, 0x2, R2.reuse ;  /* 0x000000021b0c7825 */ /* 0x110fe400078e0202 */
        /* <DEDUP_REMOVED lines=40> */
[--C-:B--2---:R-:W-:Y:S02]  /*2ff10*/  IMAD.WIDE R18, R5, 0x2, R2.reuse ;  /* 0x0000000205127825 */ /* 0x104fe400078e0202 */
[----:B------:R-:W2:Y:S04]  /*2ff20*/  LDL.LU R5, [R1+0xf18] ;  /* 0x000f180001057983 */ /* 0x000ea80000300800 */
[----:B------:R0:W-:Y:S04]  /*2ff30*/  STL.64 [R1+0x1b78], R16 ;  /* 0x001b781001007387 */ /* 0x0001e80000100a00 */
[----:B------:R-:W-:Y:S01]  /*2ff40*/  STL.64 [R1+0x1b88], R18 ;  /* 0x001b881201007387 */ /* 0x000fe20000100a00 */
[----:B0-----:R-:W-:-:S04]  /*2ff50*/  IMAD.WIDE R16, R15, 0x2, R2 ;  /* 0x000000020f107825 */ /* 0x001fc800078e0202 */
[--C-:B---3--:R-:W-:Y:S02]  /*2ff60*/  IMAD.WIDE R14, R26, 0x2, R2.reuse ;  /* 0x000000021a0e7825 */ /* 0x108fe400078e0202 */
[----:B------:R-:W3:Y:S04]  /*2ff70*/  LDL.LU R26, [R1+0xf1c] ;  /* 0x000f1c00011a7983 */ /* 0x000ee80000300800 */
[----:B------:R4:W-:Y:S04]  /*2ff80*/  STL.64 [R1+0x1b98], R16 ;  /* 0x001b981001007387 */ /* 0x0009e80000100a00 */
[----:B------:R0:W-:Y:S01]  /*2ff90*/  STL.64 [R1+0x1ba8], R14 ;  /* 0x001ba80e01007387 */ /* 0x0001e20000100a00 */
[----:B----4-:R-:W-:-:S03]  /*2ffa0*/  IMAD.WIDE R16, R27, 0x2, R2 ;  /* 0x000000021b107825 */ /* 0x010fc600078e0202 */
[----:B------:R-:W4:Y:S04]  /*2ffb0*/  LDL.LU R27, [R1+0xf20] ;  /* 0x000f2000011b7983 */ /* 0x000f280000300800 */
        /* <DEDUP_REMOVED lines=38> */
[----:B--2---:R-:W-:-:S03]  /*30220*/  IMAD.WIDE R12, R5, 0x2, R2 ;  /* 0x00000002050c7825 */ /* 0x004fc600078e0202 */
[----:B------:R-:W2:Y:S04]  /*30230*/  LDL.LU R5, [R1+0xf60] ;  /* 0x000f600001057983 */ /* 0x000ea80000300800 */
[----:B------:R3:W-:Y:S02]  /*30240*/  STL.64 [R1+0x1c78], R12 ;  /* 0x001c780c01007387 */ /* 0x0007e40000100a00 */
[--C-:B---3--:R-:W-:Y:S02]  /*30250*/  IMAD.WIDE R12, R26, 0x2, R2.reuse ;  /* 0x000000021a0c7825 */ /* 0x108fe400078e0202 */
        /* <DEDUP_REMOVED lines=45> */
[--C-:B--2---:R-:W-:Y:S02]  /*30530*/  IMAD.WIDE R14, R5, 0x2, R2.reuse ;  /* 0x00000002050e7825 */ /* 0x104fe400078e0202 */
[----:B------:R-:W2:Y:S04]  /*30540*/  LDL.LU R5, [R1+0xf98] ;  /* 0x000f980001057983 */ /* 0x000ea80000300800 */
[----:B------:R3:W-:Y:S04]  /*30550*/  STL.64 [R1+0x1d88], R16 ;  /* 0x001d881001007387 */ /* 0x0007e80000100a00 */
[----:B------:R0:W-:Y:S01]  /*30560*/  STL.64 [R1+0x1d98], R14 ;  /* 0x001d980e01007387 */ /* 0x0001e20000100a00 */
[----:B---3--:R-:W-:-:S03]  /*30570*/  IMAD.WIDE R16, R26, 0x2, R2 ;  /* 0x000000021a107825 */ /* 0x008fc600078e0202 */
[----:B------:R-:W3:Y:S04]  /*30580*/  LDL.LU R26, [R1+0xf9c] ;  /* 0x000f9c00011a7983 */ /* 0x000ee80000300800 */
        /* <DEDUP_REMOVED lines=21> */
[----:B-1----:R-:W-:-:S05]  /*306e0*/  IMAD.WIDE R12, R8, 0x2, R2 ;  /* 0x00000002080c7825 */ /* 0x002fca00078e0202 */
        /* <DEDUP_REMOVED lines=47> */
[--C-:B------:R-:W-:Y:S02]  /*309e0*/  IMAD.WIDE R18, R8, 0x2, R2.reuse ;  /* 0x0000000208127825 */ /* 0x100fe400078e0202 */
[----:B------:R-:W4:Y:S04]  /*309f0*/  LDL.LU R8, [R1+0x1004] ;  /* 0x0010040001087983 */ /* 0x000f280000300800 */
[----:B------:R0:W-:Y:S04]  /*30a00*/  STL.64 [R1+0x1f08], R20 ;  /* 0x001f081401007387 */ /* 0x0001e80000100a00 */
[----:B------:R1:W-:Y:S01]  /*30a10*/  STL.64 [R1+0x1f18], R18 ;  /* 0x001f181201007387 */ /* 0x0003e20000100a00 */
[----:B0-----:R-:W-:-:S03]  /*30a20*/  IMAD.WIDE R20, R9, 0x2, R2 ;  /* 0x0000000209147825 */ /* 0x001fc600078e0202 */
[----:B------:R-:W4:Y:S04]  /*30a30*/  LDL.LU R9, [R1+0x1008] ;  /* 0x0010080001097983 */ /* 0x000f280000300800 */
[----:B------:R-:W-:Y:S01]  /*30a40*/  STL.64 [R1+0x1f28], R20 ;  /* 0x001f281401007387 */ /* 0x000fe20000100a00 */
[----:B-1----:R-:W-:-:S04]  /*30a50*/  IMAD.WIDE R18, R17, 0x2, R2 ;  /* 0x0000000211127825 */ /* 0x002fc800078e0202 */
[--C-:B------:R-:W-:Y:S02]  /*30a60*/  IMAD.WIDE R16, R6, 0x2, R2.reuse ;  /* 0x0000000206107825 */ /* 0x100fe400078e0202 */
[----:B------:R-:W4:Y:S04]  /*30a70*/  LDL.LU R6, [R1+0x100c] ;  /* 0x00100c0001067983 */ /* 0x000f280000300800 */
[----:B------:R0:W-:Y:S04]  /*30a80*/  STL.64 [R1+0x1f38], R18 ;  /* 0x001f381201007387 */ /* 0x0001e80000100a00 */
[----:B------:R1:W-:Y:S01]  /*30a90*/  STL.64 [R1+0x1f48], R16 ;  /* 0x001f481001007387 */ /* 0x0003e20000100a00 */
[----:B0-----:R-:W-:-:S04]  /*30aa0*/  IMAD.WIDE R18, R14, 0x2, R2 ;  /* 0x000000020e127825 */ /* 0x001fc800078e0202 */
[--C-:B-1----:R-:W-:Y:S02]  /*30ab0*/  IMAD.WIDE R16, R7, 0x2, R2.reuse ;  /* 0x0000000207107825 */ /* 0x102fe400078e0202 */
[----:B------:R-:W4:Y:S02]  /*30ac0*/  LDL.LU R7, [R1+0x1010] ;  /* 0x0010100001077983 */ /* 0x000f240000300800 */
[--C-:B------:R-:W-:Y:S02]  /*30ad0*/  IMAD.WIDE R14, R15, 0x2, R2.reuse ;  /* 0x000000020f0e7825 */ /* 0x100fe400078e0202 */
[----:B------:R-:W-:Y:S04]  /*30ae0*/  STL.64 [R1+0x1f58], R18 ;  /* 0x001f581201007387 */ /* 0x000fe80000100a00 */
[----:B------:R0:W-:Y:S02]  /*30af0*/  STL.64 [R1+0x1f68], R16 ;  /* 0x001f681001007387 */ /* 0x0001e40000100a00 */
[----:B0-----:R-:W-:-:S02]  /*30b00*/  IMAD.WIDE R16, R4, 0x2, R2 ;  /* 0x0000000204107825 */ /* 0x001fc400078e0202 */
[----:B------:R-:W4:Y:S04]  /*30b10*/  LDL.LU R4, [R1+0x1014] ;  /* 0x0010140001047983 */ /* 0x000f280000300800 */
[----:B------:R2:W-:Y:S04]  /*30b20*/  STL.64 [R1+0x1f78], R14 ;  /* 0x001f780e01007387 */ /* 0x0005e80000100a00 */
[----:B------:R0:W-:Y:S01]  /*30b30*/  STL.64 [R1+0x1f88], R16 ;  /* 0x001f881001007387 */ /* 0x0001e20000100a00 */
[----:B--2---:R-:W-:-:S03]  /*30b40*/  IMAD.WIDE R14, R5, 0x2, R2 ;  /* 0x00000002050e7825 */ /* 0x004fc600078e0202 */
[----:B------:R-:W2:Y:S04]  /*30b50*/  LDL.LU R5, [R1+0x1018] ;  /* 0x0010180001057983 */ /* 0x000ea80000300800 */
[----:B------:R3:W-:Y:S01]  /*30b60*/  STL.64 [R1+0x1f98], R14 ;  /* 0x001f980e01007387 */ /* 0x0007e20000100a00 */
[----:B0-----:R-:W-:-:S04]  /*30b70*/  IMAD.WIDE R16, R12, 0x2, R2 ;  /* 0x000000020c107825 */ /* 0x001fc800078e0202 */
[--C-:B---3--:R-:W-:Y:S02]  /*30b80*/  IMAD.WIDE R14, R26, 0x2, R2.reuse ;  /* 0x000000021a0e7825 */ /* 0x108fe400078e0202 */
[----:B------:R-:W3:Y:S04]  /*30b90*/  LDL.LU R26, [R1+0x101c] ;  /* 0x00101c00011a7983 */ /* 0x000ee80000300800 */
[----:B------:R-:W-:Y:S01]  /*30ba0*/  STL.64 [R1+0x1fa8], R16 ;  /* 0x001fa81001007387 */ /* 0x000fe20000100a00 */
[----:B------:R-:W-:-:S03]  /*30bb0*/  IMAD.WIDE R12, R13, 0x2, R2 ;  /* 0x000000020d0c7825 */ /* 0x000fc600078e0202 */
[----:B------:R4:W-:Y:S02]  /*30bc0*/  STL.64 [R1+0x1fb8], R14 ;  /* 0x001fb80e01007387 */ /* 0x0009e40000100a00 */
[--C-:B----4-:R-:W-:Y:S02]  /*30bd0*/  IMAD.WIDE R14, R27, 0x2, R2.reuse ;  /* 0x000000021b0e7825 */ /* 0x110fe400078e0202 */
        /* <DEDUP_REMOVED lines=8> */
[----:B------:R-:W-:Y:S01]  /*30c60*/  STL.64 [R1+0x1ff8], R14 ;  /* 0x001ff80e01007387 */ /* 0x000fe20000100a00 */
[----:B0-----:R-:W-:-:S03]  /*30c70*/  IMAD.WIDE R12, R10, 0x2, R2 ;  /* 0x000000020a0c7825 */ /* 0x001fc600078e0202 */
[----:B------:R-:W4:Y:S04]  /*30c80*/  LDL.LU R21, [R1+0x102c] ;  /* 0x00102c0001157983 */ /* 0x000f280000300800 */
[----:B------:R-:W-:Y:S04]  /*30c90*/  STL.64 [R1+0x2008], R12 ;  /* 0x0020080c01007387 */ /* 0x000fe80000100a00 */
[----:B------:R-:W4:Y:S01]  /*30ca0*/  LDL.LU R18, [R1+0x1030] ;  /* 0x0010300001127983 */ /* 0x000f220000300800 */
[----:B------:R-:W-:-:S05]  /*30cb0*/  IMAD.WIDE R10, R11, 0x2, R2 ;  /* 0x000000020b0a7825 */ /* 0x000fca00078e0202 */
[----:B------:R0:W-:Y:S04]  /*30cc0*/  STL.64 [R1+0x2018], R10 ;  /* 0x0020180a01007387 */ /* 0x0001e80000100a00 */
[----:B------:R-:W4:Y:S04]  /*30cd0*/  LDL.LU R19, [R1+0x1034] ;  /* 0x0010340001137983 */ /* 0x000f280000300800 */
[----:B------:R-:W4:Y:S04]  /*30ce0*/  LDL.LU R16, [R1+0x1038] ;  /* 0x0010380001107983 */ /* 0x000f280000300800 */
[----:B0-----:R-:W4:Y:S01]  /*30cf0*/  LDL.LU R11, [R1+0x103c] ;  /* 0x00103c00010b7983 */ /* 0x001f220000300800 */
[----:B------:R-:W-:-:S03]  /*30d00*/  IMAD.WIDE R14, R8, 0x2, R2 ;  /* 0x00000002080e7825 */ /* 0x000fc600078e0202 */
[----:B------:R-:W4:Y:S04]  /*30d10*/  LDL.LU R8, [R1+0x1040] ;  /* 0x0010400001087983 */ /* 0x000f280000300800 */
[----:B------:R0:W-:Y:S04]  /*30d20*/  STL.64 [R1+0x2028], R14 ;  /* 0x0020280e01007387 */ /* 0x0001e80000100a00 */
[----:B------:R-:W4:Y:S01]  /*30d30*/  LDL.LU R17, [R1+0x1044] ;  /* 0x0010440001117983 */ /* 0x000f220000300800 */
[----:B------:R-:W-:-:S03]  /*30d40*/  IMAD.WIDE R12, R9, 0x2, R2 ;  /* 0x00000002090c7825 */ /* 0x000fc600078e0202 */
        /* <DEDUP_REMOVED lines=37> */
[----:B------:R-:W-:Y:S04]  /*30fa0*/  STL.64 [R1+0x20e8], R22 ;  /* 0x0020e81601007387 */ /* 0x000fe80000100a00 */
[----:B------:R-:W4:Y:S01]  /*30fb0*/  LDL.LU R11, [R1+0x1080] ;  /* 0x00108000010b7983 */ /* 0x000f220000300800 */
[----:B------:R-:W-:-:S05]  /*30fc0*/  IMAD.WIDE R18, R16, 0x2, R2 ;  /* 0x0000000210127825 */ /* 0x000fca00078e0202 */
        /* <DEDUP_REMOVED lines=42> */
[----:B------:R-:W4:Y:S01]  /*31270*/  LDL.LU R18, [R1+0x10ac] ;  /* 0x0010ac0001127983 */ /* 0x000f220000300800 */
[----:B0-----:R-:W-:-:S05]  /*31280*/  IMAD.WIDE R12, R25, 0x2, R2 ;  /* 0x00000002190c7825 */ /* 0x001fca00078e0202 */
[----:B------:R0:W-:Y:S04]  /*31290*/  STL.64 [R1+0x2208], R12 ;  /* 0x0022080c01007387 */ /* 0x0001e80000100a00 */
[----:B------:R-:W4:Y:S04]  /*312a0*/  LDL.LU R19, [R1+0x10b0] ;  /* 0x0010b00001137983 */ /* 0x000f280000300800 */
[----:B------:R-:W4:Y:S04]  /*312b0*/  LDL.LU R16, [R1+0x10b4] ;  /* 0x0010b40001107983 */ /* 0x000f280000300800 */
[----:B------:R-:W4:Y:S01]  /*312c0*/  LDL.LU R25, [R1+0x10b8] ;  /* 0x0010b80001197983 */ /* 0x000f220000300800 */
[----:B-1----:R-:W-:-:S03]  /*312d0*/  IMAD.WIDE R14, R11, 0x2, R2 ;  /* 0x000000020b0e7825 */ /* 0x002fc600078e0202 */
        /* <DEDUP_REMOVED lines=27> */
[----:B------:R4:W-:Y:S02]  /*31490*/  STL.64 [R1+0x2288], R22 ;  /* 0x0022881601007387 */ /* 0x0009e40000100a00 */
[----:B----4-:R-:W-:-:S02]  /*314a0*/  IMAD.WIDE R22, R27, 0x2, R2 ;  /* 0x000000021b167825 */ /* 0x010fc400078e0202 */
        /* <DEDUP_REMOVED lines=51> */
[----:B----4-:R-:W-:-:S03]  /*317e0*/  IMAD.WIDE R12, R27, 0x2, R2 ;  /* 0x000000021b0c7825 */ /* 0x010fc600078e0202 */
        /* <DEDUP_REMOVED lines=97> */
[----:B------:R0:W-:Y:S04]  /*31e00*/  STL.64 [R1+0x7b8], R14 ;  /* 0x0007b80e01007387 */ /* 0x0001e80000100a00 */
[----:B------:R-:W3:Y:S01]  /*31e10*/  LDL.LU R18, [R1+0x6a4] ;  /* 0x0006a40001127983 */ /* 0x000ee20000300800 */
[----:B----4-:R-:W-:-:S05]  /*31e20*/  IMAD.WIDE R12, R27, 0x2, R2 ;  /* 0x000000021b0c7825 */ /* 0x010fca00078e0202 */
        /* <DEDUP_REMOVED lines=41> */
[--C-:B------:R-:W-:Y:S01]  /*320c0*/  IMAD.WIDE R20, R18, 0x2, R2.reuse ;  /* 0x0000000212147825 */ /* 0x100fe200078e0202 */
[----:B------:R4:W-:Y:S04]  /*320d0*/  STL.64 [R1+0x6c8], R22 ;  /* 0x0006c81601007387 */ /* 0x0009e80000100a00 */
[----:B------:R0:W-:Y:S01]  /*320e0*/  STL.64 [R1+0x26a8], R20 ;  /* 0x0026a81401007387 */ /* 0x0001e20000100a00 */
[----:B----4-:R-:W-:-:S04]  /*320f0*/  IMAD.WIDE R22, R19, 0x2, R2 ;  /* 0x0000000213167825 */ /* 0x010fc800078e0202 */
[--C-:B------:R-:W-:Y:S01]  /*32100*/  IMAD.WIDE R18, R16, 0x2, R2.reuse ;  /* 0x0000000210127825 */ /* 0x100fe200078e0202 */
[----:B------:R-:W-:Y:S03]  /*32110*/  STL.64 [R1+0x6a0], R22 ;  /* 0x0006a01601007387 */ /* 0x000fe60000100a00 */
[--C-:B0-----:R-:W-:Y:S02]  /*32120*/  IMAD.WIDE R20, R27, 0x2, R2.reuse ;  /* 0x000000021b147825 */ /* 0x101fe400078e0202 */
        /* <DEDUP_REMOVED lines=38> */
[----:B------:R-:W2:Y:S01]  /*32390*/  LDL.LU R5, [R1+0x460] ;  /* 0x0004600001057983 */ /* 0x000ea20000300800 */
[----:B0-----:R-:W-:-:S03]  /*323a0*/  IMAD.WIDE R14, R10, 0x2, R2 ;  /* 0x000000020a0e7825 */ /* 0x001fc600078e0202 */
[----:B------:R3:W-:Y:S04]  /*323b0*/  STL.64 [R1+0x550], R12 ;  /* 0x0005500c01007387 */ /* 0x0007e80000100a00 */
[----:B------:R-:W2:Y:S04]  /*323c0*/  LDL.LU R21, [R1+0x43c] ;  /* 0x00043c0001157983 */ /* 0x000ea80000300800 */
[----:B------:R4:W-:Y:S04]  /*323d0*/  STL.64 [R1+0x27c8], R14 ;  /* 0x0027c80e01007387 */ /* 0x0009e80000100a00 */
[----:B------:R-:W2:Y:S01]  /*323e0*/  LDL.LU R18, [R1+0x438] ;  /* 0x0004380001127983 */ /* 0x000ea20000300800 */
[----:B---3--:R-:W-:-:S05]  /*323f0*/  IMAD.WIDE R12, R26, 0x2, R2 ;  /* 0x000000021a0c7825 */ /* 0x008fca00078e0202 */
        /* <DEDUP_REMOVED lines=15> */
[----:B------:R-:W4:Y:S04]  /*324f0*/  LDL.LU R15, [R1+0x364] ;  /* 0x00036400010f7983 */ /* 0x000f280000300800 */
[----:B------:R-:W4:Y:S01]  /*32500*/  LDL.LU R10, [R1+0x360] ;  /* 0x00036000010a7983 */ /* 0x000f220000300800 */
[----:B0-----:R-:W-:-:S05]  /*32510*/  IMAD.WIDE R12, R11, 0x2, R2 ;  /* 0x000000020b0c7825 */ /* 0x001fca00078e0202 */
[----:B------:R0:W-:Y:S04]  /*32520*/  STL.64 [R1+0x4d8], R12 ;  /* 0x0004d80c01007387 */ /* 0x0001e80000100a00 */
[----:B------:R-:W4:Y:S01]  /*32530*/  LDL.LU R11, [R1+0x33c] ;  /* 0x00033c00010b7983 */ /* 0x000f220000300800 */
[----:B0-----:R-:W-:-:S05]  /*32540*/  IMAD.WIDE R12, R8, 0x2, R2 ;  /* 0x00000002080c7825 */ /* 0x001fca00078e0202 */
[----:B------:R0:W-:Y:S04]  /*32550*/  STL.64 [R1+0x2828], R12 ;  /* 0x0028280c01007387 */ /* 0x0001e80000100a00 */
[----:B0-----:R-:W4:Y:S04]  /*32560*/  LDL.LU R12, [R1+0x338] ;  /* 0x00033800010c7983 */ /* 0x001f280000300800 */
[----:B------:R-:W4:Y:S01]  /*32570*/  LDL.LU R8, [R1+0x30c] ;  /* 0x00030c0001087983 */ /* 0x000f220000300800 */
[----:B------:R-:W-:-:S05]  /*32580*/  IMAD.WIDE R22, R9, 0x2, R2 ;  /* 0x0000000209167825 */ /* 0x000fca00078e0202 */
        /* <DEDUP_REMOVED lines=8> */
[----:B------:R-:W4:Y:S01]  /*32610*/  LDL.LU R9, [R1+0x2bc] ;  /* 0x0002bc0001097983 */ /* 0x000f220000300800 */
[----:B0-----:R-:W-:-:S05]  /*32620*/  IMAD.WIDE R22, R4, 0x2, R2 ;  /* 0x0000000204167825 */ /* 0x001fca00078e0202 */
[----:B------:R2:W-:Y:S04]  /*32630*/  STL.64 [R1+0x2868], R22 ;  /* 0x0028681601007387 */ /* 0x0005e80000100a00 */
[----:B------:R-:W4:Y:S01]  /*32640*/  LDL.LU R4, [R1+0x2b8] ;  /* 0x0002b80001047983 */ /* 0x000f220000300800 */
[----:B--2---:R-:W-:-:S03]  /*32650*/  IMAD.WIDE R22, R5, 0x2, R2 ;  /* 0x0000000205167825 */ /* 0x004fc600078e0202 */
[----:B------:R-:W2:Y:S04]  /*32660*/  LDL.LU R5, [R1+0x294] ;  /* 0x0002940001057983 */ /* 0x000ea80000300800 */
[----:B------:R0:W-:Y:S02]  /*32670*/  STL.64 [R1+0x460], R22 ;  /* 0x0004601601007387 */ /* 0x0001e40000100a00 */
[----:B0-----:R-:W-:-:S04]  /*32680*/  IMAD.WIDE R22, R21, 0x2, R2 ;  /* 0x0000000215167825 */ /* 0x001fc800078e0202 */
[--C-:B------:R-:W-:Y:S01]  /*32690*/  IMAD.WIDE R20, R18, 0x2, R2.reuse ;  /* 0x0000000212147825 */ /* 0x100fe200078e0202 */
[----:B------:R3:W-:Y:S04]  /*326a0*/  STL.64 [R1+0x2888], R22 ;  /* 0x0028881601007387 */ /* 0x0007e80000100a00 */
[----:B------:R0:W-:Y:S01]  /*326b0*/  STL.64 [R1+0x438], R20 ;  /* 0x0004381401007387 */ /* 0x0001e20000100a00 */
[----:B---3--:R-:W-:-:S04]  /*326c0*/  IMAD.WIDE R22, R19, 0x2, R2 ;  /* 0x0000000213167825 */ /* 0x008fc800078e0202 */
[--C-:B0-----:R-:W-:Y:S01]  /*326d0*/  IMAD.WIDE R20, R16, 0x2, R2.reuse ;  /* 0x0000000210147825 */ /* 0x101fe200078e0202 */
[----:B------:R-:W-:Y:S03]  /*326e0*/  STL.64 [R1+0x28a8], R22 ;  /* 0x0028a81601007387 */ /* 0x000fe60000100a00 */
[--C-:B------:R-:W-:Y:S02]  /*326f0*/  IMAD.WIDE R18, R26, 0x2, R2.reuse ;  /* 0x000000021a127825 */ /* 0x100fe400078e0202 */
[----:B------:R-:W3:Y:S04]  /*32700*/  LDL.LU R26, [R1+0x290] ;  /* 0x00029000011a7983 */ /* 0x000ee80000300800 */
[----:B------:R4:W-:Y:S04]  /*32710*/  STL.64 [R1+0x400], R20 ;  /* 0x0004001401007387 */ /* 0x0009e80000100a00 */
[----:B------:R0:W-:Y:S01]  /*32720*/  STL.64 [R1+0x28c8], R18 ;  /* 0x0028c81201007387 */ /* 0x0001e20000100a00 */
[----:B----4-:R-:W-:-:S03]  /*32730*/  IMAD.WIDE R20, R27, 0x2, R2 ;  /* 0x000000021b147825 */ /* 0x010fc600078e0202 */
[----:B------:R-:W4:Y:S04]  /*32740*/  LDL.LU R27, [R1+0x26c] ;  /* 0x00026c00011b7983 */ /* 0x000f280000300800 */
[----:B------:R-:W-:Y:S01]  /*32750*/  STL.64 [R1+0x3d8], R20 ;  /* 0x0003d81401007387 */ /* 0x000fe20000100a00 */
[----:B0-----:R-:W-:-:S04]  /*32760*/  IMAD.WIDE R18, R17, 0x2, R2 ;  /* 0x0000000211127825 */ /* 0x001fc800078e0202 */
[--C-:B------:R-:W-:Y:S02]  /*32770*/  IMAD.WIDE R16, R24, 0x2, R2.reuse ;  /* 0x0000000218107825 */ /* 0x100fe400078e0202 */
[----:B------:R-:W4:Y:S04]  /*32780*/  LDL.LU R24, [R1+0x268] ;  /* 0x0002680001187983 */ /* 0x000f280000300800 */
[----:B------:R0:W-:Y:S04]  /*32790*/  STL.64 [R1+0x28e8], R18 ;  /* 0x0028e81201007387 */ /* 0x0001e80000100a00 */
[----:B------:R1:W-:Y:S01]  /*327a0*/  STL.64 [R1+0x3b0], R16 ;  /* 0x0003b01001007387 */ /* 0x0003e20000100a00 */
[----:B0-----:R-:W-:-:S04]  /*327b0*/  IMAD.WIDE R18, R14, 0x2, R2 ;  /* 0x000000020e127825 */ /* 0x001fc800078e0202 */
[--C-:B-1----:R-:W-:Y:S02]  /*327c0*/  IMAD.WIDE R16, R25, 0x2, R2.reuse ;  /* 0x0000000219107825 */ /* 0x102fe400078e0202 */
[----:B------:R-:W4:Y:S04]  /*327d0*/  LDL.LU R25, [R1+0x254] ;  /* 0x0002540001197983 */ /* 0x000f280000300800 */
[----:B------:R-:W-:Y:S01]  /*327e0*/  STL.64 [R1+0x2908], R18 ;  /* 0x0029081201007387 */ /* 0x000fe20000100a00 */
[----:B------:R-:W-:-:S03]  /*327f0*/  IMAD.WIDE R14, R15, 0x2, R2 ;  /* 0x000000020f0e7825 */ /* 0x000fc600078e0202 */
[----:B------:R0:W-:Y:S02]  /*32800*/  STL.64 [R1+0x388], R16 ;  /* 0x0003881001007387 */ /* 0x0001e40000100a00 */
[--C-:B0-----:R-:W-:Y:S02]  /*32810*/  IMAD.WIDE R16, R10, 0x2, R2.reuse ;  /* 0x000000020a107825 */ /* 0x101fe400078e0202 */
        /* <DEDUP_REMOVED lines=9> */
[----:B------:R-:W-:Y:S04]  /*328b0*/  STL.64 [R1+0x338], R16 ;  /* 0x0003381001007387 */ /* 0x000fe80000100a00 */
[----:B------:R0:W-:Y:S01]  /*328c0*/  STL.64 [R1+0x2968], R14 ;  /* 0x0029680e01007387 */ /* 0x0001e20000100a00 */
[----:B------:R-:W-:-:S04]  /*328d0*/  IMAD.WIDE R12, R13, 0x2, R2 ;  /* 0x000000020d0c7825 */ /* 0x000fc800078e0202 */
[--C-:B0-----:R-:W-:Y:S02]  /*328e0*/  IMAD.WIDE R14, R6, 0x2, R2.reuse ;  /* 0x00000002060e7825 */ /* 0x101fe400078e0202 */
        /* <DEDUP_REMOVED lines=8> */
[----:B------:R-:W-:Y:S04]  /*32970*/  STL.64 [R1+0x29a8], R14 ;  /* 0x0029a80e01007387 */ /* 0x000fe80000100a00 */
[----:B------:R-:W4:Y:S01]  /*32980*/  LDL.LU R21, [R1+0x238] ;  /* 0x0002380001157983 */ /* 0x000f220000300800 */
[----:B0-----:R-:W-:-:S05]  /*32990*/  IMAD.WIDE R12, R4, 0x2, R2 ;  /* 0x00000002040c7825 */ /* 0x001fca00078e0202 */
[----:B------:R-:W-:Y:S04]  /*329a0*/  STL.64 [R1+0x2b8], R12 ;  /* 0x0002b80c01007387 */ /* 0x000fe80000100a00 */
[----:B------:R-:W4:Y:S01]  /*329b0*/  LDL.LU R18, [R1+0x234] ;  /* 0x0002340001127983 */ /* 0x000f220000300800 */
[----:B--2---:R-:W-:-:S05]  /*329c0*/  IMAD.WIDE R4, R5, 0x2, R2 ;  /* 0x0000000205047825 */ /* 0x004fca00078e0202 */
[----:B------:R0:W-:Y:S04]  /*329d0*/  STL.64 [R1+0x29c8], R4 ;  /* 0x0029c80401007387 */ /* 0x0001e80000100a00 */
[----:B------:R-:W2:Y:S04]  /*329e0*/  LDL.LU R19, [R1+0x230] ;  /* 0x0002300001137983 */ /* 0x000ea80000300800 */
[----:B------:R-:W2:Y:S04]  /*329f0*/  LDL.LU R16, [R1+0x22c] ;  /* 0x00022c0001107983 */ /* 0x000ea80000300800 */
[----:B0-----:R-:W2:Y:S04]  /*32a00*/  LDL.LU R4, [R1+0x228] ;  /* 0x0002280001047983 */ /* 0x001ea80000300800 */
[----:B------:R-:W2:Y:S01]  /*32a10*/  LDL.LU R5, [R1+0x224] ;  /* 0x0002240001057983 */ /* 0x000ea20000300800 */
[----:B---3--:R-:W-:-:S05]  /*32a20*/  IMAD.WIDE R14, R26, 0x2, R2 ;  /* 0x000000021a0e7825 */ /* 0x008fca00078e0202 */
[----:B------:R0:W-:Y:S04]  /*32a30*/  STL.64 [R1+0x290], R14 ;  /* 0x0002900e01007387 */ /* 0x0001e80000100a00 */
[----:B------:R-:W3:Y:S01]  /*32a40*/  LDL.LU R26, [R1+0x220] ;  /* 0x00022000011a7983 */ /* 0x000ee20000300800 */
[----:B----4-:R-:W-:-:S03]  /*32a50*/  IMAD.WIDE R12, R27, 0x2, R2 ;  /* 0x000000021b0c7825 */ /* 0x010fc600078e0202 */
[----:B------:R-:W4:Y:S04]  /*32a60*/  LDL.LU R27, [R1+0x21c] ;  /* 0x00021c00011b7983 */ /* 0x000f280000300800 */
[----:B------:R1:W-:Y:S04]  /*32a70*/  STL.64 [R1+0x29e8], R12 ;  /* 0x0029e80c01007387 */ /* 0x0003e80000100a00 */
[----:B------:R-:W4:Y:S04]  /*32a80*/  LDL.LU R17, [R1+0x218] ;  /* 0x0002180001117983 */ /* 0x000f280000300800 */
[----:B0-----:R-:W4:Y:S01]  /*32a90*/  LDL.LU R14, [R1+0x214] ;  /* 0x00021400010e7983 */ /* 0x001f220000300800 */
[----:B-1----:R-:W-:-:S05]  /*32aa0*/  IMAD.WIDE R12, R24, 0x2, R2 ;  /* 0x00000002180c7825 */ /* 0x002fca00078e0202 */
[----:B------:R0:W-:Y:S04]  /*32ab0*/  STL.64 [R1+0x268], R12 ;  /* 0x0002680c01007387 */ /* 0x0001e80000100a00 */
[----:B------:R-:W4:Y:S01]  /*32ac0*/  LDL.LU R24, [R1+0x210] ;  /* 0x0002100001187983 */ /* 0x000f220000300800 */
[----:B0-----:R-:W-:-:S03]  /*32ad0*/  IMAD.WIDE R12, R25, 0x2, R2 ;  /* 0x00000002190c7825 */ /* 0x001fc600078e0202 */
[----:B------:R-:W4:Y:S04]  /*32ae0*/  LDL.LU R25, [R1+0x20c] ;  /* 0x00020c0001197983 */ /* 0x000f280000300800 */
[----:B------:R0:W-:Y:S04]  /*32af0*/  STL.64 [R1+0x2a08], R12 ;  /* 0x002a080c01007387 */ /* 0x0001e80000100a00 */
[----:B------:R-:W4:Y:S01]  /*32b00*/  LDL.LU R15, [R1+0x204] ;  /* 0x00020400010f7983 */ /* 0x000f220000300800 */
[----:B0-----:R-:W-:-:S05]  /*32b10*/  IMAD.WIDE R12, R10, 0x2, R2 ;  /* 0x000000020a0c7825 */ /* 0x001fca00078e0202 */
[----:B------:R0:W-:Y:S04]  /*32b20*/  STL.64 [R1+0x250], R12 ;  /* 0x0002500c01007387 */ /* 0x0001e80000100a00 */
[----:B0-----:R-:W4:Y:S01]  /*32b30*/  LDL.LU R12, [R1+0x200] ;  /* 0x00020000010c7983 */ /* 0x001f220000300800 */
[----:B------:R-:W-:-:S03]  /*32b40*/  IMAD.WIDE R10, R11, 0x2, R2 ;  /* 0x000000020b0a7825 */ /* 0x000fc600078e0202 */
[----:B------:R-:W4:Y:S04]  /*32b50*/  LDL.LU R13, [R1+0x1fc] ;  /* 0x0001fc00010d7983 */ /* 0x000f280000300800 */
[----:B------:R0:W-:Y:S04]  /*32b60*/  STL.64 [R1+0x2a28], R10 ;  /* 0x002a280a01007387 */ /* 0x0001e80000100a00 */
[----:B0-----:R-:W4:Y:S04]  /*32b70*/  LDL.LU R10, [R1+0x1f8] ;  /* 0x0001f800010a7983 */ /* 0x001f280000300800 */
[----:B------:R-:W4:Y:S01]  /*32b80*/  LDL.LU R11, [R1+0x1f4] ;  /* 0x0001f400010b7983 */ /* 0x000f220000300800 */
[----:B------:R-:W-:-:S05]  /*32b90*/  IMAD.WIDE R22, R8, 0x2, R2 ;  /* 0x0000000208167825 */ /* 0x000fca00078e0202 */
        /* <DEDUP_REMOVED lines=21> */
[----:B------:R3:W-:Y:S01]  /*32cf0*/  STL.64 [R1+0x228], R20 ;  /* 0x0002281401007387 */ /* 0x0007e20000100a00 */
[----:B0-----:R-:W-:-:S03]  /*32d00*/  IMAD.WIDE R18, R5, 0x2, R2 ;  /* 0x0000000205127825 */ /* 0x001fc600078e0202 */
[----:B------:R-:W2:Y:S04]  /*32d10*/  LDL.LU R5, [R1+0x208] ;  /* 0x0002080001057983 */ /* 0x000ea80000300800 */
[----:B------:R4:W-:Y:S01]  /*32d20*/  STL.64 [R1+0x2ac8], R18 ;  /* 0x002ac81201007387 */ /* 0x0009e20000100a00 */
[----:B---3--:R-:W-:-:S04]  /*32d30*/  IMAD.WIDE R20, R26, 0x2, R2 ;  /* 0x000000021a147825 */ /* 0x008fc800078e0202 */
[--C-:B----4-:R-:W-:Y:S02]  /*32d40*/  IMAD.WIDE R18, R27, 0x2, R2.reuse ;  /* 0x000000021b127825 */ /* 0x110fe400078e0202 */
[----:B------:R-:W3:Y:S04]  /*32d50*/  LDL.LU.64 R26, [R1+0x1d8] ;  /* 0x0001d800011a7983 */ /* 0x000ee80000300a00 */
[----:B------:R0:W-:Y:S04]  /*32d60*/  STL.64 [R1+0x220], R20 ;  /* 0x0002201401007387 */ /* 0x0001e80000100a00 */
[----:B------:R1:W-:Y:S01]  /*32d70*/  STL.64 [R1+0x2ae8], R18 ;  /* 0x002ae81201007387 */ /* 0x0003e20000100a00 */
[----:B0-----:R-:W-:-:S03]  /*32d80*/  IMAD.WIDE R20, R17, 0x2, R2 ;  /* 0x0000000211147825 */ /* 0x001fc600078e0202 */
[----:B------:R-:W4:Y:S01]  /*32d90*/  LDL.LU.64 R16, [R1+0xb8] ;  /* 0x0000b80001107983 */ /* 0x000f220000300a00 */
[----:B-1----:R-:W-:-:S03]  /*32da0*/  IMAD.WIDE R18, R14, 0x2, R2 ;  /* 0x000000020e127825 */ /* 0x002fc600078e0202 */
[----:B------:R0:W-:Y:S04]  /*32db0*/  STL.64 [R1+0x218], R20 ;  /* 0x0002181401007387 */ /* 0x0001e80000100a00 */
[----:B------:R1:W-:Y:S01]  /*32dc0*/  STL.64 [R1+0x2b08], R18 ;  /* 0x002b081201007387 */ /* 0x0003e20000100a00 */
[----:B0-----:R-:W-:-:S04]  /*32dd0*/  IMAD.WIDE R20, R24, 0x2, R2 ;  /* 0x0000000218147825 */ /* 0x001fc800078e0202 */
[--C-:B-1----:R-:W-:Y:S02]  /*32de0*/  IMAD.WIDE R18, R25, 0x2, R2.reuse ;  /* 0x0000000219127825 */ /* 0x102fe400078e0202 */
[----:B------:R-:W3:Y:S04]  /*32df0*/  LDL.LU.64 R24, [R1+0x1d0] ;  /* 0x0001d00001187983 */ /* 0x000ee80000300a00 */
[----:B------:R0:W-:Y:S01]  /*32e00*/  STL.64 [R1+0x210], R20 ;  /* 0x0002101401007387 */ /* 0x0001e20000100a00 */
[----:B------:R-:W-:-:S03]  /*32e10*/  IMAD.WIDE R14, R15, 0x2, R2 ;  /* 0x000000020f0e7825 */ /* 0x000fc600078e0202 */
[----:B------:R-:W-:Y:S04]  /*32e20*/  STL.64 [R1+0x2b28], R18 ;  /* 0x002b281201007387 */ /* 0x000fe80000100a00 */
[----:B0-----:R-:W3:Y:S04]  /*32e30*/  LDL.LU.64 R20, [R1+0xb0] ;  /* 0x0000b00001147983 */ /* 0x001ee80000300a00 */
[----:B------:R0:W-:Y:S04]  /*32e40*/  STL.64 [R1+0x2b40], R14 ;  /* 0x002b400e01007387 */ /* 0x0001e80000100a00 */
[----:B0-----:R-:W3:Y:S01]  /*32e50*/  LDL.LU.64 R14, [R1+0x1c8] ;  /* 0x0001c800010e7983 */ /* 0x001ee20000300a00 */
[----:B------:R-:W-:-:S04]  /*32e60*/  IMAD.WIDE R18, R12, 0x2, R2 ;  /* 0x000000020c127825 */ /* 0x000fc800078e0202 */
[--C-:B------:R-:W-:Y:S01]  /*32e70*/  IMAD.WIDE R12, R13, 0x2, R2.reuse ;  /* 0x000000020d0c7825 */ /* 0x100fe200078e0202 */
[----:B------:R0:W-:Y:S04]  /*32e80*/  STL.64 [R1+0x200], R18 ;  /* 0x0002001201007387 */ /* 0x0001e80000100a00 */
[----:B------:R1:W-:Y:S01]  /*32e90*/  STL.64 [R1+0x2b60], R12 ;  /* 0x002b600c01007387 */ /* 0x0003e20000100a00 */
[----:B0-----:R-:W-:-:S03]  /*32ea0*/  IMAD.WIDE R18, R10, 0x2, R2 ;  /* 0x000000020a127825 */ /* 0x001fc600078e0202 */
[----:B-1----:R-:W3:Y:S01]  /*32eb0*/  LDL.LU.64 R12, [R1+0xa8] ;  /* 0x0000a800010c7983 */ /* 0x002ee20000300a00 */
[----:B------:R-:W-:-:S03]  /*32ec0*/  IMAD.WIDE R10, R11, 0x2, R2 ;  /* 0x000000020b0a7825 */ /* 0x000fc600078e0202 */
[----:B------:R-:W-:Y:S04]  /*32ed0*/  STL.64 [R1+0x1f8], R18 ;  /* 0x0001f81201007387 */ /* 0x000fe80000100a00 */
[----:B------:R0:W-:Y:S02]  /*32ee0*/  STL.64 [R1+0x2b80], R10 ;  /* 0x002b800a01007387 */ /* 0x0001e40000100a00 */
[--C-:B0-----:R-:W-:Y:S02]  /*32ef0*/  IMAD.WIDE R10, R29, 0x2, R2.reuse ;  /* 0x000000021d0a7825 */ /* 0x101fe400078e0202 */
[----:B------:R-:W3:Y:S02]  /*32f00*/  LDL.LU R29, [R1+0x3040] ;  /* 0x00304000011d7983 */ /* 0x000ee40000300800 */
[----:B------:R-:W-:-:S05]  /*32f10*/  IMAD.WIDE R18, R6, 0x2, R2 ;  /* 0x0000000206127825 */ /* 0x000fca00078e0202 */
[----:B------:R0:W-:Y:S02]  /*32f20*/  STL.64 [R1+0x1f0], R18 ;  /* 0x0001f01201007387 */ /* 0x0001e40000100a00 */
[--C-:B0-----:R-:W-:Y:S02]  /*32f30*/  IMAD.WIDE R18, R7, 0x2, R2.reuse ;  /* 0x0000000207127825 */ /* 0x101fe400078e0202 */
[----:B------:R-:W4:Y:S04]  /*32f40*/  LDL.LU.64 R6, [R1+0x1c0] ;  /* 0x0001c00001067983 */ /* 0x000f280000300a00 */
[----:B------:R0:W-:Y:S04]  /*32f50*/  STL.64 [R1+0x2ba0], R10 ;  /* 0x002ba00a01007387 */ /* 0x0001e80000100a00 */
[----:B------:R1:W-:Y:S01]  /*32f60*/  STL.64 [R1+0x1e8], R18 ;  /* 0x0001e81201007387 */ /* 0x0003e20000100a00 */
[----:B0-----:R-:W-:-:S04]  /*32f70*/  IMAD.WIDE R10, R8, 0x2, R2 ;  /* 0x00000002080a7825 */ /* 0x001fc800078e0202 */
[--C-:B-1----:R-:W-:Y:S02]  /*32f80*/  IMAD.WIDE R18, R9, 0x2, R2.reuse ;  /* 0x0000000209127825 */ /* 0x102fe400078e0202 */
[----:B------:R-:W4:Y:S04]  /*32f90*/  LDL.LU.64 R8, [R1+0xa0] ;  /* 0x0000a00001087983 */ /* 0x000f280000300a00 */
[----:B------:R0:W-:Y:S04]  /*32fa0*/  STL.64 [R1+0x2bc0], R10 ;  /* 0x002bc00a01007387 */ /* 0x0001e80000100a00 */
[----:B------:R1:W-:Y:S01]  /*32fb0*/  STL.64 [R1+0x1e0], R18 ;  /* 0x0001e01201007387 */ /* 0x0003e20000100a00 */
[----:B0-----:R-:W-:-:S03]  /*32fc0*/  IMAD.WIDE R10, R28, 0x2, R2 ;  /* 0x000000021c0a7825 */ /* 0x001fc600078e0202 */
[----:B-1----:R-:W4:Y:S01]  /*32fd0*/  LDL.LU.64 R18, [R1+0x1b8] ;  /* 0x0001b80001127983 */ /* 0x002f220000300a00 */
[----:B--2---:R-:W-:-:S03]  /*32fe0*/  IMAD.WIDE R22, R4, 0x2, R2 ;  /* 0x0000000204167825 */ /* 0x004fc600078e0202 */
[----:B---3--:R0:W-:Y:S04]  /*32ff0*/  STL [R1+0x3028], R29 ;  /* 0x0030281d01007387 */ /* 0x0081e80000100800 */
[----:B------:R1:W-:Y:S01]  /*33000*/  STL.64 [R1+0x2be0], R10 ;  /* 0x002be00a01007387 */ /* 0x0003e20000100a00 */
[----:B0-----:R-:W-:-:S03]  /*33010*/  IMAD.WIDE R28, R0, 0x2, R2 ;  /* 0x00000002001c7825 */ /* 0x001fc600078e0202 */
[----:B-1----:R-:W2:Y:S01]  /*33020*/  LDL.LU.64 R10, [R1+0x98] ;  /* 0x00009800010a7983 */ /* 0x002ea20000300a00 */
[----:B------:R-:W-:-:S03]  /*33030*/  IMAD.WIDE R2, R5, 0x2, R2 ;  /* 0x0000000205027825 */ /* 0x000fc600078e0202 */
[----:B------:R-:W-:Y:S04]  /*33040*/  STL.64 [R1+0x2bf0], R28 ;  /* 0x002bf01c01007387 */ /* 0x000fe80000100a00 */
[----:B------:R-:W-:Y:S04]  /*33050*/  STL.64 [R1+0x9a8], R22 ;  /* 0x0009a81601007387 */ /* 0x000fe80000100a00 */
[----:B------:R-:W3:Y:S01]  /*33060*/  LDL.LU.64 R4, [R1+0x1b0] ;  /* 0x0001b00001047983 */ /* 0x000ee20000300a00 */
[----:B------:R-:W-:-:S03]  /*33070*/  IMAD.MOV.U32 R0, RZ, RZ, R27 ;  /* 0x000000ffff007224 */ /* 0x000fc600078e001b */
[----:B------:R-:W-:Y:S04]  /*33080*/  STL.64 [R1+0x3030], R2 ;  /* 0x0030300201007387 */ /* 0x000fe80000100a00 */
[----:B------:R0:W-:Y:S04]  /*33090*/  STL [R1+0x2f30], R26 ;  /* 0x002f301a01007387 */ /* 0x0001e80000100800 */
[----:B0-----:R-:W3:Y:S04]  /*330a0*/  LDL.LU.64 R26, [R1+0x90] ;  /* 0x00009000011a7983 */ /* 0x001ee80000300a00 */
[----:B------:R0:W-:Y:S04]  /*330b0*/  STL [R1+0x2f28], R0 ;  /* 0x002f280001007387 */ /* 0x0001e80000100800 */
[----:B----4-:R1:W-:Y:S01]  /*330c0*/  STL [R1+0x2f2c], R16 ;  /* 0x002f2c1001007387 */ /* 0x0103e20000100800 */
[----:B0-----:R-:W-:-:S03]  /*330d0*/  IMAD.MOV.U32 R0, RZ, RZ, R17 ;  /* 0x000000ffff007224 */ /* 0x001fc600078e0011 */
[----:B-1----:R-:W4:Y:S04]  /*330e0*/  LDL.LU.64 R16, [R1+0x1a8] ;  /* 0x0001a80001107983 */ /* 0x002f280000300a00 */
[----:B------:R0:W-:Y:S04]  /*330f0*/  STL [R1+0x2f20], R0 ;  /* 0x002f200001007387 */ /* 0x0001e80000100800 */
[----:B------:R1:W-:Y:S01]  /*33100*/  STL [R1+0x2f24], R24 ;  /* 0x002f241801007387 */ /* 0x0003e20000100800 */
[----:B0-----:R-:W-:-:S03]  /*33110*/  IMAD.MOV.U32 R0, RZ, RZ, R25 ;  /* 0x000000ffff007224 */ /* 0x001fc600078e0019 */
[----:B------:R-:W-:Y:S04]  /*33120*/  STL [R1+0x2f1c], R20 ;  /* 0x002f1c1401007387 */ /* 0x000fe80000100800 */
[----:B------:R0:W-:Y:S04]  /*33130*/  STL [R1+0x2f18], R0 ;  /* 0x002f180001007387 */ /* 0x0001e80000100800 */
[----:B-1----:R-:W4:Y:S01]  /*33140*/  LDL.LU.64 R24, [R1+0x88] ;  /* 0x0000880001187983 */ /* 0x002f220000300a00 */
[----:B0-----:R-:W-:-:S03]  /*33150*/  IMAD.MOV.U32 R0, RZ, RZ, R21 ;  /* 0x000000ffff007224 */ /* 0x001fc600078e0015 */
[----:B------:R-:W-:Y:S04]  /*33160*/  STL [R1+0x2f14], R14 ;  /* 0x002f140e01007387 */ /* 0x000fe80000100800 */
[----:B------:R0:W-:Y:S04]  /*33170*/  STL [R1+0x2f10], R0 ;  /* 0x002f100001007387 */ /* 0x0001e80000100800 */
[----:B------:R-:W4:Y:S01]  /*33180*/  LDL.LU.64 R28, [R1+0x1a0] ;  /* 0x0001a000011c7983 */ /* 0x000f220000300a00 */
[----:B0-----:R-:W-:-:S03]  /*33190*/  IMAD.MOV.U32 R0, RZ, RZ, R15 ;  /* 0x000000ffff007224 */ /* 0x001fc600078e000f */
[----:B------:R-:W-:Y:S04]  /*331a0*/  STL [R1+0x2f0c], R12 ;  /* 0x002f0c0c01007387 */ /* 0x000fe80000100800 */
[----:B------:R0:W-:Y:S04]  /*331b0*/  STL [R1+0x2f08], R0 ;  /* 0x002f080001007387 */ /* 0x0001e80000100800 */
[----:B------:R-:W4:Y:S04]  /*331c0*/  LDL.LU.64 R22, [R1+0x80] ;  /* 0x0000800001167983 */ /* 0x000f280000300a00 */
[----:B------:R-:W4:Y:S01]  /*331d0*/  LDL.LU.64 R14, [R1+0x198] ;  /* 0x00019800010e7983 */ /* 0x000f220000300a00 */
[----:B0-----:R-:W-:-:S05]  /*331e0*/  IMAD.MOV.U32 R0, RZ, RZ, R13 ;  /* 0x000000ffff007224 */ /* 0x001fca00078e000d */
[----:B------:R0:W-:Y:S04]  /*331f0*/  STL [R1+0x2f00], R0 ;  /* 0x002f000001007387 */ /* 0x0001e80000100800 */
[----:B------:R1:W-:Y:S01]  /*33200*/  STL [R1+0x2f04], R6 ;  /* 0x002f040601007387 */ /* 0x0003e20000100800 */
[----:B0-----:R-:W-:-:S03]  /*33210*/  IMAD.MOV.U32 R0, RZ, RZ, R7 ;  /* 0x000000ffff007224 */ /* 0x001fc600078e0007 */
[----:B-1----:R-:W4:Y:S04]  /*33220*/  LDL.LU.64 R6, [R1+0x78] ;  /* 0x0000780001067983 */ /* 0x002f280000300a00 */
[----:B------:R0:W-:Y:S04]  /*33230*/  STL [R1+0x2ef8], R0 ;  /* 0x002ef80001007387 */ /* 0x0001e80000100800 */
[----:B------:R1:W-:Y:S04]  /*33240*/  STL [R1+0x2efc], R8 ;  /* 0x002efc0801007387 */ /* 0x0003e80000100800 */
[----:B------:R-:W4:Y:S01]  /*33250*/  LDL.LU.64 R12, [R1+0x190] ;  /* 0x00019000010c7983 */ /* 0x000f220000300a00 */
[----:B0-----:R-:W-:-:S05]  /*33260*/  IMAD.MOV.U32 R0, RZ, RZ, R9 ;  /* 0x000000ffff007224 */ /* 0x001fca00078e0009 */
[----:B------:R0:W-:Y:S04]  /*33270*/  STL [R1+0x2ef0], R0 ;  /* 0x002ef00001007387 */ /* 0x0001e80000100800 */
[----:B------:R-:W-:Y:S04]  /*33280*/  STL [R1+0x2ef4], R18 ;  /* 0x002ef41201007387 */ /* 0x000fe80000100800 */
[----:B-1----:R-:W4:Y:S01]  /*33290*/  LDL.LU.64 R8, [R1+0x70] ;  /* 0x0000700001087983 */ /* 0x002f220000300a00 */
[----:B0-----:R-:W-:-:S03]  /*332a0*/  IMAD.MOV.U32 R0, RZ, RZ, R19 ;  /* 0x000000ffff007224 */ /* 0x001fc600078e0013 */
[----:B--2---:R-:W-:Y:S04]  /*332b0*/  STL [R1+0x2eec], R10 ;  /* 0x002eec0a01007387 */ /* 0x004fe80000100800 */
[----:B------:R0:W-:Y:S04]  /*332c0*/  STL [R1+0x2ee8], R0 ;  /* 0x002ee80001007387 */ /* 0x0001e80000100800 */
[----:B------:R-:W2:Y:S01]  /*332d0*/  LDL.LU.64 R20, [R1+0x188] ;  /* 0x0001880001147983 */ /* 0x000ea20000300a00 */
[----:B0-----:R-:W-:-:S03]  /*332e0*/  IMAD.MOV.U32 R0, RZ, RZ, R11 ;  /* 0x000000ffff007224 */ /* 0x001fc600078e000b */
[----:B---3--:R-:W-:Y:S04]  /*332f0*/  STL [R1+0x2ee4], R4 ;  /* 0x002ee40401007387 */ /* 0x008fe80000100800 */
[----:B------:R0:W-:Y:S04]  /*33300*/  STL [R1+0x2ee0], R0 ;  /* 0x002ee00001007387 */ /* 0x0001e80000100800 */
[----:B------:R-:W3:Y:S01]  /*33310*/  LDL.LU.64 R10, [R1+0x68] ;  /* 0x00006800010a7983 */ /* 0x000ee20000300a00 */
[----:B0-----:R-:W-:-:S03]  /*33320*/  IMAD.MOV.U32 R0, RZ, RZ, R5 ;  /* 0x000000ffff007224 */ /* 0x001fc600078e0005 */
[----:B------:R-:W-:Y:S04]  /*33330*/  STL [R1+0x2edc], R26 ;  /* 0x002edc1a01007387 */ /* 0x000fe80000100800 */
[----:B------:R0:W-:Y:S04]  /*33340*/  STL [R1+0x2ed8], R0 ;  /* 0x002ed80001007387 */ /* 0x0001e80000100800 */
[----:B------:R-:W3:Y:S01]  /*33350*/  LDL.LU.64 R4, [R1+0x180] ;  /* 0x0001800001047983 */ /* 0x000ee20000300a00 */
[----:B0-----:R-:W-:-:S03]  /*33360*/  IMAD.MOV.U32 R0, RZ, RZ, R27 ;  /* 0x000000ffff007224 */ /* 0x001fc600078e001b */
[----:B----4-:R-:W-:Y:S04]  /*33370*/  STL [R1+0x2ed4], R16 ;  /* 0x002ed41001007387 */ /* 0x010fe80000100800 */
        /* <DEDUP_REMOVED lines=9> */
[----:B------:R-:W-:Y:S04]  /*33410*/  STL [R1+0x2ec4], R28 ;  /* 0x002ec41c01007387 */ /* 0x000fe80000100800 */
[----:B------:R-:W4:Y:S01]  /*33420*/  LDL.LU.64 R16, [R1+0x170] ;  /* 0x0001700001107983 */ /* 0x000f220000300a00 */
[----:B0-----:R-:W-:-:S03]  /*33430*/  IMAD.MOV.U32 R0, RZ, RZ, R29 ;  /* 0x000000ffff007224 */ /* 0x001fc600078e001d */
[----:B------:R-:W-:Y:S04]  /*33440*/  STL [R1+0x2ebc], R22 ;  /* 0x002ebc1601007387 */ /* 0x000fe80000100800 */
[----:B------:R0:W-:Y:S04]  /*33450*/  STL [R1+0x2eb8], R0 ;  /* 0x002eb80001007387 */ /* 0x0001e80000100800 */
[----:B------:R-:W-:Y:S01]  /*33460*/  STL [R1+0x2eb4], R14 ;  /* 0x002eb40e01007387 */ /* 0x000fe20000100800 */
[----:B0-----:R-:W-:-:S05]  /*33470*/  IMAD.MOV.U32 R0, RZ, RZ, R23 ;  /* 0x000000ffff007224 */ /* 0x001fca00078e0017 */
[----:B------:R0:W-:Y:S02]  /*33480*/  STL [R1+0x2eb0], R0 ;  /* 0x002eb00001007387 */ /* 0x0001e40000100800 */
[----:B0-----:R-:W-:Y:S02]  /*33490*/  IMAD.MOV.U32 R0, RZ, RZ, R15 ;  /* 0x000000ffff007224 */ /* 0x001fe400078e000f */
[----:B------:R-:W4:Y:S04]  /*334a0*/  LDL.LU.64 R14, [R1+0x50] ;  /* 0x00005000010e7983 */ /* 0x000f280000300a00 */
[----:B------:R0:W-:Y:S04]  /*334b0*/  STL [R1+0x2ea8], R0 ;  /* 0x002ea80001007387 */ /* 0x0001e80000100800 */
[----:B------:R1:W-:Y:S01]  /*334c0*/  STL [R1+0x2eac], R6 ;  /* 0x002eac0601007387 */ /* 0x0003e20000100800 */
        /* <DEDUP_REMOVED lines=9> */
[----:B--2---:R-:W-:Y:S04]  /*33560*/  STL [R1+0x2e94], R20 ;  /* 0x002e941401007387 */ /* 0x004fe80000100800 */
[----:B------:R0:W-:Y:S04]  /*33570*/  STL [R1+0x2e90], R0 ;  /* 0x002e900001007387 */ /* 0x0001e80000100800 */
[----:B------:R-:W2:Y:S01]  /*33580*/  LDL.LU.64 R8, [R1+0x160] ;  /* 0x0001600001087983 */ /* 0x000ea20000300a00 */
[----:B0-----:R-:W-:-:S03]  /*33590*/  IMAD.MOV.U32 R0, RZ, RZ, R21 ;  /* 0x000000ffff007224 */ /* 0x001fc600078e0015 */
[----:B---3--:R-:W-:Y:S04]  /*335a0*/  STL [R1+0x2e8c], R10 ;  /* 0x002e8c0a01007387 */ /* 0x008fe80000100800 */
[----:B------:R0:W-:Y:S02]  /*335b0*/  STL [R1+0x2e88], R0 ;  /* 0x002e880001007387 */ /* 0x0001e40000100800 */
[----:B0-----:R-:W-:Y:S02]  /*335c0*/  IMAD.MOV.U32 R0, RZ, RZ, R11 ;  /* 0x000000ffff007224 */ /* 0x001fe400078e000b */
[----:B------:R-:W3:Y:S04]  /*335d0*/  LDL.LU.64 R10, [R1+0x40] ;  /* 0x00004000010a7983 */ /* 0x000ee80000300a00 */
[----:B------:R0:W-:Y:S04]  /*335e0*/  STL [R1+0x2e80], R0 ;  /* 0x002e800001007387 */ /* 0x0001e80000100800 */
[----:B------:R1:W-:Y:S01]  /*335f0*/  STL [R1+0x2e84], R4 ;  /* 0x002e840401007387 */ /* 0x0003e20000100800 */
[----:B0-----:R-:W-:-:S03]  /*33600*/  IMAD.MOV.U32 R0, RZ, RZ, R5 ;  /* 0x000000ffff007224 */ /* 0x001fc600078e0005 */
[----:B-1----:R-:W2:Y:S04]  /*33610*/  LDL.LU.64 R4, [R1+0x158] ;  /* 0x0001580001047983 */ /* 0x002ea80000300a00 */
[----:B------:R0:W-:Y:S04]  /*33620*/  STL [R1+0x2e78], R0 ;  /* 0x002e780001007387 */ /* 0x0001e80000100800 */
[----:B----4-:R1:W-:Y:S01]  /*33630*/  STL [R1+0x2e7c], R26 ;  /* 0x002e7c1a01007387 */ /* 0x0103e20000100800 */
[----:B0-----:R-:W-:-:S03]  /*33640*/  IMAD.MOV.U32 R0, RZ, RZ, R27 ;  /* 0x000000ffff007224 */ /* 0x001fc600078e001b */
[----:B------:R-:W-:Y:S04]  /*33650*/  STL [R1+0x2e74], R18 ;  /* 0x002e741201007387 */ /* 0x000fe80000100800 */
[----:B------:R0:W-:Y:S04]  /*33660*/  STL [R1+0x2e70], R0 ;  /* 0x002e700001007387 */ /* 0x0001e80000100800 */
[----:B-1----:R-:W4:Y:S01]  /*33670*/  LDL.LU.64 R26, [R1+0x38] ;  /* 0x00003800011a7983 */ /* 0x002f220000300a00 */
[----:B0-----:R-:W-:-:S03]  /*33680*/  IMAD.MOV.U32 R0, RZ, RZ, R19 ;  /* 0x000000ffff007224 */ /* 0x001fc600078e0013 */
[----:B------:R-:W-:Y:S04]  /*33690*/  STL [R1+0x2e6c], R24 ;  /* 0x002e6c1801007387 */ /* 0x000fe80000100800 */
[----:B------:R0:W-:Y:S04]  /*336a0*/  STL [R1+0x2e68], R0 ;  /* 0x002e680001007387 */ /* 0x0001e80000100800 */
[----:B------:R-:W-:Y:S01]  /*336b0*/  STL [R1+0x2e64], R16 ;  /* 0x002e641001007387 */ /* 0x000fe20000100800 */
[----:B0-----:R-:W-:-:S05]  /*336c0*/  IMAD.MOV.U32 R0, RZ, RZ, R25 ;  /* 0x000000ffff007224 */ /* 0x001fca00078e0019 */
[----:B------:R0:W-:Y:S04]  /*336d0*/  STL [R1+0x2e60], R0 ;  /* 0x002e600001007387 */ /* 0x0001e80000100800 */
[----:B------:R-:W2:Y:S01]  /*336e0*/  LDL.LU.64 R24, [R1+0x30] ;  /* 0x0000300001187983 */ /* 0x000ea20000300a00 */
[----:B0-----:R-:W-:-:S03]  /*336f0*/  IMAD.MOV.U32 R0, RZ, RZ, R17 ;  /* 0x000000ffff007224 */ /* 0x001fc600078e0011 */
[----:B--2---:R0:W-:Y:S04]  /*33700*/  STL.64 [R1+0x3038], R24 ;  /* 0x0030381801007387 */ /* 0x0041e80000100a00 */
[----:B0-----:R-:W2:Y:S04]  /*33710*/  LDL.LU.64 R24, [R1+0x150] ;  /* 0x0001500001187983 */ /* 0x001ea80000300a00 */
[----:B------:R-:W2:Y:S04]  /*33720*/  LDL.LU.64 R2, [R1+0x148] ;  /* 0x0001480001027983 */ /* 0x000ea80000300a00 */
[----:B------:R0:W-:Y:S04]  /*33730*/  STL [R1+0x2e58], R0 ;  /* 0x002e580001007387 */ /* 0x0001e80000100800 */
[----:B------:R-:W-:Y:S04]  /*33740*/  STL [R1+0x2e5c], R14 ;  /* 0x002e5c0e01007387 */ /* 0x000fe80000100800 */
[----:B------:R-:W2:Y:S01]  /*33750*/  LDL.LU.64 R28, [R1+0x28] ;  /* 0x00002800011c7983 */ /* 0x000ea20000300a00 */
[----:B0-----:R-:W-:-:S05]  /*33760*/  IMAD.MOV.U32 R0, RZ, RZ, R15 ;  /* 0x000000ffff007224 */ /* 0x001fca00078e000f */
[----:B------:R0:W-:Y:S04]  /*33770*/  STL [R1+0x2e50], R0 ;  /* 0x002e500001007387 */ /* 0x0001e80000100800 */
[----:B------:R1:W-:Y:S04]  /*33780*/  STL [R1+0x2e54], R6 ;  /* 0x002e540601007387 */ /* 0x0003e80000100800 */
[----:B------:R-:W2:Y:S01]  /*33790*/  LDL.LU.64 R22, [R1+0x140] ;  /* 0x0001400001167983 */ /* 0x000ea20000300a00 */
[----:B0-----:R-:W-:-:S03]  /*337a0*/  IMAD.MOV.U32 R0, RZ, RZ, R7 ;  /* 0x000000ffff007224 */ /* 0x001fc600078e0007 */
[----:B------:R-:W2:Y:S04]  /*337b0*/  LDL.LU.64 R20, [R1+0x20] ;  /* 0x0000200001147983 */ /* 0x000ea80000300a00 */
[----:B------:R0:W-:Y:S04]  /*337c0*/  STL [R1+0x2e48], R0 ;  /* 0x002e480001007387 */ /* 0x0001e80000100800 */
[----:B------:R-:W-:Y:S04]  /*337d0*/  STL [R1+0x2e4c], R12 ;  /* 0x002e4c0c01007387 */ /* 0x000fe80000100800 */
[----:B-1----:R-:W2:Y:S01]  /*337e0*/  LDL.LU.64 R6, [R1+0x138] ;  /* 0x0001380001067983 */ /* 0x002ea20000300a00 */
[----:B0-----:R-:W-:-:S03]  /*337f0*/  IMAD.MOV.U32 R0, RZ, RZ, R13 ;  /* 0x000000ffff007224 */ /* 0x001fc600078e000d */
[----:B------:R-:W-:Y:S04]  /*33800*/  STL [R1+0x2e44], R8 ;  /* 0x002e440801007387 */ /* 0x000fe80000100800 */
[----:B------:R0:W-:Y:S04]  /*33810*/  STL [R1+0x2e40], R0 ;  /* 0x002e400001007387 */ /* 0x0001e80000100800 */
[----:B------:R-:W2:Y:S01]  /*33820*/  LDL.LU.64 R18, [R1+0x18] ;  /* 0x0000180001127983 */ /* 0x000ea20000300a00 */
[----:B0-----:R-:W-:-:S03]  /*33830*/  IMAD.MOV.U32 R0, RZ, RZ, R9 ;  /* 0x000000ffff007224 */ /* 0x001fc600078e0009 */
[----:B------:R-:W2:Y:S04]  /*33840*/  LDL.LU.64 R8, [R1+0x130] ;  /* 0x0001300001087983 */ /* 0x000ea80000300a00 */
[----:B------:R0:W-:Y:S04]  /*33850*/  STL [R1+0x2e38], R0 ;  /* 0x002e380001007387 */ /* 0x0001e80000100800 */
[----:B---3--:R-:W-:Y:S04]  /*33860*/  STL [R1+0x2e3c], R10 ;  /* 0x002e3c0a01007387 */ /* 0x008fe80000100800 */
[----:B------:R-:W3:Y:S01]  /*33870*/  LDL.LU.64 R16, [R1+0x10] ;  /* 0x0000100001107983 */ /* 0x000ee20000300a00 */
[----:B0-----:R-:W-:-:S05]  /*33880*/  IMAD.MOV.U32 R0, RZ, RZ, R11 ;  /* 0x000000ffff007224 */ /* 0x001fca00078e000b */
[----:B------:R0:W-:Y:S04]  /*33890*/  STL [R1+0x2e30], R0 ;  /* 0x002e300001007387 */ /* 0x0001e80000100800 */
[----:B------:R-:W-:Y:S04]  /*338a0*/  STL [R1+0x2e34], R4 ;  /* 0x002e340401007387 */ /* 0x000fe80000100800 */
[----:B------:R-:W3:Y:S01]  /*338b0*/  LDL.LU.64 R14, [R1+0x128] ;  /* 0x00012800010e7983 */ /* 0x000ee20000300a00 */
[----:B0-----:R-:W-:-:S03]  /*338c0*/  IMAD.MOV.U32 R0, RZ, RZ, R5 ;  /* 0x000000ffff007224 */ /* 0x001fc600078e0005 */
[----:B------:R-:W3:Y:S04]  /*338d0*/  LDL.LU.64 R12, [R1+0x8] ;  /* 0x00000800010c7983 */ /* 0x000ee80000300a00 */
[----:B------:R0:W-:Y:S04]  /*338e0*/  STL [R1+0x2e28], R0 ;  /* 0x002e280001007387 */ /* 0x0001e80000100800 */
[----:B----4-:R-:W-:Y:S04]  /*338f0*/  STL [R1+0x2e2c], R26 ;  /* 0x002e2c1a01007387 */ /* 0x010fe80000100800 */
[----:B------:R-:W4:Y:S01]  /*33900*/  LDL.LU.64 R10, [R1+0x120] ;  /* 0x00012000010a7983 */ /* 0x000f220000300a00 */
[----:B0-----:R-:W-:-:S03]  /*33910*/  IMAD.MOV.U32 R0, RZ, RZ, R27 ;  /* 0x000000ffff007224 */ /* 0x001fc600078e001b */
[----:B------:R-:W3:Y:S04]  /*33920*/  LDL.LU.64 R4, [R1] ;  /* 0x0000000001047983 */ /* 0x000ee80000300a00 */
[----:B------:R0:W-:Y:S04]  /*33930*/  STL [R1+0x2e20], R0 ;  /* 0x002e200001007387 */ /* 0x0001e80000100800 */
[----:B--2---:R1:W-:Y:S01]  /*33940*/  STL [R1+0x2e24], R24 ;  /* 0x002e241801007387 */ /* 0x0043e20000100800 */
[----:B0-----:R-:W-:-:S03]  /*33950*/  IMAD.MOV.U32 R0, RZ, RZ, R25 ;  /* 0x000000ffff007224 */ /* 0x001fc600078e0019 */
[----:B------:R-:W2:Y:S04]  /*33960*/  LDL.LU.64 R26, [R1+0x118] ;  /* 0x00011800011a7983 */ /* 0x000ea80000300a00 */
[----:B-1----:R-:W2:Y:S04]  /*33970*/  LDL.LU.64 R24, [R1+0x3038] ;  /* 0x0030380001187983 */ /* 0x002ea80000300a00 */
[----:B--2---:R-:W-:Y:S04]  /*33980*/  STL [R1+0x2e1c], R24 ;  /* 0x002e1c1801007387 */ /* 0x004fe80000100800 */
[----:B------:R0:W-:Y:S04]  /*33990*/  STL [R1+0x2e18], R0 ;  /* 0x002e180001007387 */ /* 0x0001e80000100800 */
[----:B------:R-:W-:Y:S01]  /*339a0*/  STL [R1+0x2e14], R2 ;  /* 0x002e140201007387 */ /* 0x000fe20000100800 */
[----:B0-----:R-:W-:-:S05]  /*339b0*/  IMAD.MOV.U32 R0, RZ, RZ, R25 ;  /* 0x000000ffff007224 */ /* 0x001fca00078e0019 */
[----:B------:R0:W-:Y:S04]  /*339c0*/  STL [R1+0x2e10], R0 ;  /* 0x002e100001007387 */ /* 0x0001e80000100800 */
[----:B------:R-:W2:Y:S01]  /*339d0*/  LDL.LU.64 R24, [R1+0x110] ;  /* 0x0001100001187983 */ /* 0x000ea20000300a00 */
[----:B0-----:R-:W-:-:S03]  /*339e0*/  IMAD.MOV.U32 R0, RZ, RZ, R3 ;  /* 0x000000ffff007224 */ /* 0x001fc600078e0003 */
[----:B------:R-:W2:Y:S04]  /*339f0*/  LDL.LU.64 R2, [R1+0x3030] ;  /* 0x0030300001027983 */ /* 0x000ea80000300a00 */
[----:B------:R-:W-:Y:S04]  /*33a00*/  STL [R1+0x2e0c], R28 ;  /* 0x002e0c1c01007387 */ /* 0x000fe80000100800 */
[----:B------:R0:W-:Y:S02]  /*33a10*/  STL [R1+0x2e08], R0 ;  /* 0x002e080001007387 */ /* 0x0001e40000100800 */
[----:B0-----:R-:W-:-:S02]  /*33a20*/  IMAD.MOV.U32 R0, RZ, RZ, R29 ;  /* 0x000000ffff007224 */ /* 0x001fc400078e001d */
[----:B------:R0:W5:Y:S04]  /*33a30*/  LDL.LU R29, [R1+0x3028] ;  /* 0x00302800011d7983 */ /* 0x0001680000300800 */
[----:B------:R-:W-:Y:S04]  /*33a40*/  STL [R1+0x2e04], R22 ;  /* 0x002e041601007387 */ /* 0x000fe80000100800 */
[----:B------:R1:W-:Y:S02]  /*33a50*/  STL [R1+0x2e00], R0 ;  /* 0x002e000001007387 */ /* 0x0003e40000100800 */
[----:B-1----:R-:W-:-:S02]  /*33a60*/  IMAD.MOV.U32 R0, RZ, RZ, R23 ;  /* 0x000000ffff007224 */ /* 0x002fc400078e0017 */
[----:B------:R-:W2:Y:S04]  /*33a70*/  LDL.LU.64 R22, [R1+0x3020] ;  /* 0x0030200001167983 */ /* 0x000ea80000300a00 */
        /* <DEDUP_REMOVED lines=8> */
[----:B------:R1:W-:Y:S04]  /*33b00*/  STL [R1+0x2de8], R0 ;  /* 0x002de80001007387 */ /* 0x0003e80000100800 */
[----:B------:R0:W-:Y:S01]  /*33b10*/  STL [R1+0x2dec], R18 ;  /* 0x002dec1201007387 */ /* 0x0001e20000100800 */
[----:B-1----:R-:W-:-:S03]  /*33b20*/  IMAD.MOV.U32 R0, RZ, RZ, R19 ;  /* 0x000000ffff007224 */ /* 0x002fc600078e0013 */
[----:B0-----:R-:W2:Y:S04]  /*33b30*/  LDL.LU.64 R18, [R1+0x3010] ;  /* 0x0030100001127983 */ /* 0x001ea80000300a00 */
[----:B------:R-:W-:Y:S04]  /*33b40*/  STL [R1+0x2de4], R8 ;  /* 0x002de40801007387 */ /* 0x000fe80000100800 */
[----:B------:R0:W-:Y:S02]  /*33b50*/  STL [R1+0x2de0], R0 ;  /* 0x002de00001007387 */ /* 0x0001e40000100800 */
[----:B0-----:R-:W-:-:S02]  /*33b60*/  IMAD.MOV.U32 R0, RZ, RZ, R9 ;  /* 0x000000ffff007224 */ /* 0x001fc400078e0009 */
[----:B------:R-:W2:Y:S04]  /*33b70*/  LDL.LU.64 R8, [R1+0xf8] ;  /* 0x0000f80001087983 */ /* 0x000ea80000300a00 */
[----:B------:R0:W-:Y:S04]  /*33b80*/  STL [R1+0x2dd8], R0 ;  /* 0x002dd80001007387 */ /* 0x0001e80000100800 */
[----:B---3--:R1:W-:Y:S01]  /*33b90*/  STL [R1+0x2ddc], R16 ;  /* 0x002ddc1001007387 */ /* 0x0083e20000100800 */
[----:B0-----:R-:W-:-:S03]  /*33ba0*/  IMAD.MOV.U32 R0, RZ, RZ, R17 ;  /* 0x000000ffff007224 */ /* 0x001fc600078e0011 */
[----:B-1----:R-:W3:Y:S04]  /*33bb0*/  LDL.LU.64 R16, [R1+0x3008] ;  /* 0x0030080001107983 */ /* 0x002ee80000300a00 */
[----:B------:R-:W-:Y:S04]  /*33bc0*/  STL [R1+0x2dd4], R14 ;  /* 0x002dd40e01007387 */ /* 0x000fe80000100800 */
[----:B------:R0:W-:Y:S02]  /*33bd0*/  STL [R1+0x2dd0], R0 ;  /* 0x002dd00001007387 */ /* 0x0001e40000100800 */
[----:B0-----:R-:W-:-:S02]  /*33be0*/  IMAD.MOV.U32 R0, RZ, RZ, R15 ;  /* 0x000000ffff007224 */ /* 0x001fc400078e000f */
[----:B------:R-:W2:Y:S04]  /*33bf0*/  LDL.LU.64 R14, [R1+0x3000] ;  /* 0x00300000010e7983 */ /* 0x000ea80000300a00 */
[----:B------:R-:W-:Y:S04]  /*33c00*/  STL [R1+0x2dcc], R12 ;  /* 0x002dcc0c01007387 */ /* 0x000fe80000100800 */
[----:B------:R0:W-:Y:S02]  /*33c10*/  STL [R1+0x2dc8], R0 ;  /* 0x002dc80001007387 */ /* 0x0001e40000100800 */
[----:B0-----:R-:W-:-:S02]  /*33c20*/  IMAD.MOV.U32 R0, RZ, RZ, R13 ;  /* 0x000000ffff007224 */ /* 0x001fc400078e000d */
[----:B------:R-:W2:Y:S04]  /*33c30*/  LDL.LU.64 R12, [R1+0x2ff8] ;  /* 0x002ff800010c7983 */ /* 0x000ea80000300a00 */
[----:B----4-:R-:W-:Y:S04]  /*33c40*/  STL [R1+0x2dc4], R10 ;  /* 0x002dc40a01007387 */ /* 0x010fe80000100800 */
[----:B------:R0:W-:Y:S02]  /*33c50*/  STL [R1+0x2dc0], R0 ;  /* 0x002dc00001007387 */ /* 0x0001e40000100800 */
[----:B0-----:R-:W-:-:S02]  /*33c60*/  IMAD.MOV.U32 R0, RZ, RZ, R11 ;  /* 0x000000ffff007224 */ /* 0x001fc400078e000b */
[----:B------:R-:W4:Y:S04]  /*33c70*/  LDL.LU.64 R10, [R1+0x2ff0] ;  /* 0x002ff000010a7983 */ /* 0x000f280000300a00 */
        /* <DEDUP_REMOVED lines=8> */
[----:B--2---:R-:W-:Y:S04]  /*33d00*/  STL [R1+0x2dac], R26 ;  /* 0x002dac1a01007387 */ /* 0x004fe80000100800 */
[----:B------:R0:W-:Y:S04]  /*33d10*/  STL [R1+0x2da8], R0 ;  /* 0x002da80001007387 */ /* 0x0001e80000100800 */
[----:B------:R1:W-:Y:S01]  /*33d20*/  STL [R1+0x2da0], R27 ;  /* 0x002da01b01007387 */ /* 0x0003e20000100800 */
[----:B0-----:R-:W-:-:S03]  /*33d30*/  IMAD.MOV.U32 R0, RZ, RZ, R25 ;  /* 0x000000ffff007224 */ /* 0x001fc600078e0019 */
[----:B-1----:R-:W2:Y:S04]  /*33d40*/  LDL.LU.64 R26, [R1+0xe0] ;  /* 0x0000e000011a7983 */ /* 0x002ea80000300a00 */
[----:B------:R0:W-:Y:S04]  /*33d50*/  STL [R1+0x2da4], R24 ;  /* 0x002da41801007387 */ /* 0x0001e80000100800 */
[----:B0-----:R-:W2:Y:S04]  /*33d60*/  LDL.LU.64 R24, [R1+0x2fd8] ;  /* 0x002fd80001187983 */ /* 0x001ea80000300a00 */
[----:B--2---:R-:W-:Y:S04]  /*33d70*/  STL [R1+0x2d9c], R24 ;  /* 0x002d9c1801007387 */ /* 0x004fe80000100800 */
[----:B------:R-:W-:Y:S04]  /*33d80*/  STL [R1+0x2d98], R0 ;  /* 0x002d980001007387 */ /* 0x000fe80000100800 */
[----:B------:R0:W-:Y:S04]  /*33d90*/  STL [R1+0x2d90], R25 ;  /* 0x002d901901007387 */ /* 0x0001e80000100800 */
[----:B0-----:R-:W2:Y:S02]  /*33da0*/  LDL.LU.64 R24, [R1+0x108] ;  /* 0x0001080001187983 */ /* 0x001ea40000300a00 */
[----:B--2---:R-:W-:-:S02]  /*33db0*/  IMAD.MOV.U32 R0, RZ, RZ, R25 ;  /* 0x000000ffff007224 */ /* 0x004fc400078e0019 */
[----:B------:R-:W-:Y:S04]  /*33dc0*/  STL [R1+0x2d94], R24 ;  /* 0x002d941801007387 */ /* 0x000fe80000100800 */
[----:B------:R-:W-:Y:S04]  /*33dd0*/  STL [R1+0x2d8c], R4 ;  /* 0x002d8c0401007387 */ /* 0x000fe80000100800 */
[----:B------:R0:W-:Y:S04]  /*33de0*/  STL [R1+0x2d88], R0 ;  /* 0x002d880001007387 */ /* 0x0001e80000100800 */
[----:B------:R1:W-:Y:S01]  /*33df0*/  STL [R1+0x2d80], R5 ;  /* 0x002d800501007387 */ /* 0x0003e20000100800 */
[----:B0-----:R-:W-:-:S03]  /*33e00*/  IMAD.MOV.U32 R0, RZ, RZ, R7 ;  /* 0x000000ffff007224 */ /* 0x001fc600078e0007 */
[----:B-1----:R-:W2:Y:S04]  /*33e10*/  LDL.LU.64 R4, [R1+0xe8] ;  /* 0x0000e80001047983 */ /* 0x002ea80000300a00 */
[----:B------:R-:W2:Y:S04]  /*33e20*/  LDL.LU.64 R24, [R1+0xd0] ;  /* 0x0000d00001187983 */ /* 0x000ea80000300a00 */
[----:B------:R0:W-:Y:S04]  /*33e30*/  STL [R1+0x2d84], R6 ;  /* 0x002d840601007387 */ /* 0x0001e80000100800 */
[----:B0-----:R-:W2:Y:S04]  /*33e40*/  LDL.LU.64 R6, [R1+0x2fd0] ;  /* 0x002fd00001067983 */ /* 0x001ea80000300a00 */
        /* <DEDUP_REMOVED lines=8> */
[----:B------:R0:W-:Y:S04]  /*33ed0*/  STL [R1+0x2d68], R0 ;  /* 0x002d680001007387 */ /* 0x0001e80000100800 */
[----:B------:R1:W-:Y:S01]  /*33ee0*/  STL [R1+0x2d60], R9 ;  /* 0x002d600901007387 */ /* 0x0003e20000100800 */
[----:B0-----:R-:W-:-:S03]  /*33ef0*/  IMAD.MOV.U32 R0, RZ, RZ, R7 ;  /* 0x000000ffff007224 */ /* 0x001fc600078e0007 */
[----:B------:R-:W-:Y:S04]  /*33f00*/  STL [R1+0x2d64], R6 ;  /* 0x002d640601007387 */ /* 0x000fe80000100800 */
[----:B----4-:R-:W-:Y:S04]  /*33f10*/  STL [R1+0x2d5c], R10 ;  /* 0x002d5c0a01007387 */ /* 0x010fe80000100800 */
[----:B------:R0:W-:Y:S04]  /*33f20*/  STL [R1+0x2d58], R0 ;  /* 0x002d580001007387 */ /* 0x0001e80000100800 */
[----:B-1----:R-:W2:Y:S04]  /*33f30*/  LDL.LU.64 R8, [R1+0xc0] ;  /* 0x0000c00001087983 */ /* 0x002ea80000300a00 */
[----:B------:R1:W-:Y:S01]  /*33f40*/  STL [R1+0x2d50], R11 ;  /* 0x002d500b01007387 */ /* 0x0003e20000100800 */
[----:B0-----:R-:W-:-:S03]  /*33f50*/  IMAD.MOV.U32 R0, RZ, RZ, R5 ;  /* 0x000000ffff007224 */ /* 0x001fc600078e0005 */
[----:B-1----:R-:W4:Y:S04]  /*33f60*/  LDL.LU.64 R10, [R1+0xc8] ;  /* 0x0000c800010a7983 */ /* 0x002f280000300a00 */
[----:B------:R-:W-:Y:S04]  /*33f70*/  STL [R1+0x2d54], R4 ;  /* 0x002d540401007387 */ /* 0x000fe80000100800 */
[----:B------:R-:W-:Y:S04]  /*33f80*/  STL [R1+0x2d4c], R12 ;  /* 0x002d4c0c01007387 */ /* 0x000fe80000100800 */
[----:B------:R-:W-:Y:S04]  /*33f90*/  STL [R1+0x2d48], R0 ;  /* 0x002d480001007387 */ /* 0x000fe80000100800 */
[----:B------:R0:W-:Y:S04]  /*33fa0*/  STL [R1+0x2d40], R13 ;  /* 0x002d400d01007387 */ /* 0x0001e80000100800 */
[----:B0-----:R-:W2:Y:S01]  /*33fb0*/  LDL.LU.64 R12, [R1+0xd8] ;  /* 0x0000d800010c7983 */ /* 0x001ea20000300a00 */
[----:B------:R-:W-:-:S03]  /*33fc0*/  IMAD.MOV.U32 R0, RZ, RZ, R27 ;  /* 0x000000ffff007224 */ /* 0x000fc600078e001b */
[----:B------:R-:W3:Y:S04]  /*33fd0*/  LDL.LU.64 R6, [R1+0x258] ;  /* 0x0002580001067983 */ /* 0x000ee80000300a00 */
[----:B------:R0:W-:Y:S04]  /*33fe0*/  STL [R1+0x2d44], R26 ;  /* 0x002d441a01007387 */ /* 0x0001e80000100800 */
[----:B0-----:R-:W4:Y:S04]  /*33ff0*/  LDL.LU.64 R26, [R1+0x260] ;  /* 0x00026000011a7983 */ /* 0x001f280000300a00 */
[----:B------:R2:W-:Y:S04]  /*34000*/  STL [R1+0x2d38], R0 ;  /* 0x002d380001007387 */ /* 0x0005e80000100800 */
[----:B------:R-:W-:Y:S04]  /*34010*/  STL [R1+0x2d3c], R14 ;  /* 0x002d3c0e01007387 */ /* 0x000fe80000100800 */
[----:B------:R-:W-:Y:S04]  /*34020*/  STL [R1+0x2d30], R15 ;  /* 0x002d300f01007387 */ /* 0x000fe80000100800 */
[----:B------:R-:W4:Y:S01]  /*34030*/  LDL.LU.64 R4, [R1+0x270] ;  /* 0x0002700001047983 */ /* 0x000f220000300a00 */
[----:B--2---:R-:W-:-:S03]  /*34040*/  IMAD.MOV.U32 R0, RZ, RZ, R13 ;  /* 0x000000ffff007224 */ /* 0x004fc600078e000d */
[----:B------:R-:W-:Y:S04]  /*34050*/  STL [R1+0x2d34], R12 ;  /* 0x002d340c01007387 */ /* 0x000fe80000100800 */
[----:B---3--:R-:W-:Y:S04]  /*34060*/  STL [R1+0x2d2c], R16 ;  /* 0x002d2c1001007387 */ /* 0x008fe80000100800 */
[----:B------:R0:W-:Y:S04]  /*34070*/  STL [R1+0x2d28], R0 ;  /* 0x002d280001007387 */ /* 0x0001e80000100800 */
[----:B------:R1:W-:Y:S01]  /*34080*/  STL [R1+0x2d20], R17 ;  /* 0x002d201101007387 */ /* 0x0003e20000100800 */
[----:B0-----:R-:W-:-:S03]  /*34090*/  IMAD.MOV.U32 R0, RZ, RZ, R25 ;  /* 0x000000ffff007224 */ /* 0x001fc600078e0019 */
[----:B-1----:R-:W2:Y:S04]  /*340a0*/  LDL.LU.64 R16, [R1+0x280] ;  /* 0x0002800001107983 */ /* 0x002ea80000300a00 */
[----:B------:R0:W-:Y:S04]  /*340b0*/  STL [R1+0x2d24], R24 ;  /* 0x002d241801007387 */ /* 0x0001e80000100800 */
[----:B0-----:R-:W3:Y:S04]  /*340c0*/  LDL.LU.64 R24, [R1+0x288] ;  /* 0x0002880001187983 */ /* 0x001ee80000300a00 */
[----:B------:R-:W-:Y:S04]  /*340d0*/  STL [R1+0x2d18], R0 ;  /* 0x002d180001007387 */ /* 0x000fe80000100800 */
[----:B------:R-:W-:Y:S04]  /*340e0*/  STL [R1+0x2d1c], R18 ;  /* 0x002d1c1201007387 */ /* 0x000fe80000100800 */
[----:B------:R0:W-:Y:S04]  /*340f0*/  STL [R1+0x2d10], R19 ;  /* 0x002d101301007387 */ /* 0x0001e80000100800 */
[----:B0-----:R-:W2:Y:S04]  /*34100*/  LDL.LU.64 R18, [R1+0x278] ;  /* 0x0002780001127983 */ /* 0x001ea80000300a00 */
[----:B------:R-:W3:Y:S01]  /*34110*/  LDL.LU.64 R14, [R1+0x298] ;  /* 0x00029800010e7983 */ /* 0x000ee20000300a00 */
[----:B----4-:R-:W-:-:S03]  /*34120*/  IMAD.MOV.U32 R0, RZ, RZ, R11 ;  /* 0x000000ffff007224 */ /* 0x010fc600078e000b */
[----:B------:R0:W-:Y:S04]  /*34130*/  STL [R1+0x2d14], R10 ;  /* 0x002d140a01007387 */ /* 0x0001e80000100800 */
[----:B------:R-:W4:Y:S04]  /*34140*/  LDL.LU.64 R12, [R1+0x2a0] ;  /* 0x0002a000010c7983 */ /* 0x000f280000300a00 */
[----:B------:R1:W-:Y:S04]  /*34150*/  STL [R1+0x2d08], R0 ;  /* 0x002d080001007387 */ /* 0x0003e80000100800 */
[----:B------:R-:W-:Y:S04]  /*34160*/  STL [R1+0x2d0c], R20 ;  /* 0x002d0c1401007387 */ /* 0x000fe80000100800 */
[----:B------:R-:W-:Y:S04]  /*34170*/  STL [R1+0x2d00], R21 ;  /* 0x002d001501007387 */ /* 0x000fe80000100800 */
[----:B0-----:R-:W3:Y:S01]  /*34180*/  LDL.LU.64 R10, [R1+0x2a8] ;  /* 0x0002a800010a7983 */ /* 0x001ee20000300a00 */
[----:B-1----:R-:W-:-:S03]  /*34190*/  IMAD.MOV.U32 R0, RZ, RZ, R9 ;  /* 0x000000ffff007224 */ /* 0x002fc600078e0009 */
[----:B------:R0:W-:Y:S04]  /*341a0*/  STL [R1+0x2d04], R8 ;  /* 0x002d040801007387 */ /* 0x0001e80000100800 */
[----:B0-----:R-:W4:Y:S04]  /*341b0*/  LDL.LU.64 R8, [R1+0x2b0] ;  /* 0x0002b00001087983 */ /* 0x001f280000300a00 */
[----:B------:R0:W-:Y:S04]  /*341c0*/  STL [R1+0x2cf8], R0 ;  /* 0x002cf80001007387 */ /* 0x0001e80000100800 */
[----:B------:R-:W-:Y:S04]  /*341d0*/  STL [R1+0x2cfc], R22 ;  /* 0x002cfc1601007387 */ /* 0x000fe80000100800 */
[----:B------:R-:W-:Y:S04]  /*341e0*/  STL [R1+0xe34], R23 ;  /* 0x000e341701007387 */ /* 0x000fe80000100800 */
[----:B------:R-:W4:Y:S01]  /*341f0*/  LDL.LU.64 R20, [R1+0x2c0] ;  /* 0x0002c00001147983 */ /* 0x000f220000300a00 */
[----:B0-----:R-:W-:-:S03]  /*34200*/  IMAD.MOV.U32 R0, RZ, RZ, R7 ;  /* 0x000000ffff007224 */ /* 0x001fc600078e0007 */
[----:B------:R0:W-:Y:S04]  /*34210*/  STL [R1+0xe3c], R6 ;  /* 0x000e3c0601007387 */ /* 0x0001e80000100800 */
[----:B0-----:R-:W4:Y:S04]  /*34220*/  LDL.LU.64 R6, [R1+0x2c8] ;  /* 0x0002c80001067983 */ /* 0x001f280000300a00 */
[----:B------:R0:W-:Y:S04]  /*34230*/  STL [R1+0xe38], R0 ;  /* 0x000e380001007387 */ /* 0x0001e80000100800 */
[----:B------:R1:W-:Y:S01]  /*34240*/  STL [R1+0xe44], R26 ;  /* 0x000e441a01007387 */ /* 0x0003e20000100800 */
[----:B0-----:R-:W-:-:S03]  /*34250*/  IMAD.MOV.U32 R0, RZ, RZ, R27 ;  /* 0x000000ffff007224 */ /* 0x001fc600078e001b */
[----:B-1----:R-:W4:Y:S04]  /*34260*/  LDL.LU.64 R26, [R1+0x2d0] ;  /* 0x0002d000011a7983 */ /* 0x002f280000300a00 */
[----:B------:R0:W-:Y:S04]  /*34270*/  STL [R1+0xe40], R0 ;  /* 0x000e400001007387 */ /* 0x0001e80000100800 */
[----:B------:R1:W-:Y:S01]  /*34280*/  STL [R1+0xe4c], R4 ;  /* 0x000e4c0401007387 */ /* 0x0003e20000100800 */
[----:B0-----:R-:W-:-:S03]  /*34290*/  IMAD.MOV.U32 R0, RZ, RZ, R5 ;  /* 0x000000ffff007224 */ /* 0x001fc600078e0005 */
[----:B-1----:R-:W4:Y:S04]  /*342a0*/  LDL.LU.64 R4, [R1+0x2d8] ;  /* 0x0002d80001047983 */ /* 0x002f280000300a00 */
[----:B------:R0:W-:Y:S04]  /*342b0*/  STL [R1+0xe48], R0 ;  /* 0x000e480001007387 */ /* 0x0001e80000100800 */
[----:B--2---:R1:W-:Y:S01]  /*342c0*/  STL [R1+0xe54], R18 ;  /* 0x000e541201007387 */ /* 0x0043e20000100800 */
[----:B0-----:R-:W-:-:S03]  /*342d0*/  IMAD.MOV.U32 R0, RZ, RZ, R19 ;  /* 0x000000ffff007224 */ /* 0x001fc600078e0013 */
[----:B-1----:R-:W2:Y:S04]  /*342e0*/  LDL.LU.64 R18, [R1+0x2e8] ;  /* 0x0002e80001127983 */ /* 0x002ea80000300a00 */
[----:B------:R0:W-:Y:S04]  /*342f0*/  STL [R1+0xe50], R0 ;  /* 0x000e500001007387 */ /* 0x0001e80000100800 */
[----:B------:R1:W-:Y:S01]  /*34300*/  STL [R1+0xe5c], R16 ;  /* 0x000e5c1001007387 */ /* 0x0003e20000100800 */
[----:B0-----:R-:W-:-:S03]  /*34310*/  IMAD.MOV.U32 R0, RZ, RZ, R17 ;  /* 0x000000ffff007224 */ /* 0x001fc600078e0011 */
[----:B-1----:R-:W2:Y:S04]  /*34320*/  LDL.LU.64 R16, [R1+0x2f0] ;  /* 0x0002f00001107983 */ /* 0x002ea80000300a00 */
[----:B------:R0:W-:Y:S04]  /*34330*/  STL [R1+0xe58], R0 ;  /* 0x000e580001007387 */ /* 0x0001e80000100800 */
[----:B---3--:R1:W-:Y:S01]  /*34340*/  STL [R1+0xe64], R24 ;  /* 0x000e641801007387 */ /* 0x0083e20000100800 */
[----:B0-----:R-:W-:-:S03]  /*34350*/  IMAD.MOV.U32 R0, RZ, RZ, R25 ;  /* 0x000000ffff007224 */ /* 0x001fc600078e0019 */
[----:B-1----:R-:W3:Y:S04]  /*34360*/  LDL.LU.64 R24, [R1+0x2f8] ;  /* 0x0002f80001187983 */ /* 0x002ee80000300a00 */
[----:B------:R0:W-:Y:S04]  /*34370*/  STL [R1+0xe60], R0 ;  /* 0x000e600001007387 */ /* 0x0001e80000100800 */
[----:B------:R1:W-:Y:S01]  /*34380*/  STL [R1+0xe6c], R14 ;  /* 0x000e6c0e01007387 */ /* 0x0003e20000100800 */
[----:B0-----:R-:W-:-:S03]  /*34390*/  IMAD.MOV.U32 R0, RZ, RZ, R15 ;  /* 0x000000ffff007224 */ /* 0x001fc600078e000f */
[----:B-1----:R-:W3:Y:S04]  /*343a0*/  LDL.LU.64 R14, [R1+0x300] ;  /* 0x00030000010e7983 */ /* 0x002ee80000300a00 */
[----:B------:R0:W-:Y:S04]  /*343b0*/  STL [R1+0xe68], R0 ;  /* 0x000e680001007387 */ /* 0x0001e80000100800 */
[----:B----4-:R1:W-:Y:S01]  /*343c0*/  STL [R1+0xe74], R12 ;  /* 0x000e740c01007387 */ /* 0x0103e20000100800 */
[----:B0-----:R-:W-:-:S03]  /*343d0*/  IMAD.MOV.U32 R0, RZ, RZ, R13 ;  /* 0x000000ffff007224 */ /* 0x001fc600078e000d */
[----:B-1----:R-:W4:Y:S04]  /*343e0*/  LDL.LU.64 R12, [R1+0x310] ;  /* 0x00031000010c7983 */ /* 0x002f280000300a00 */
        /* <DEDUP_REMOVED lines=3479> */
[----:B-1----:R-:W4:Y:S02]  /*41d60*/  LDL.LU.64 R10, [R1+0x2a10] ;  /* 0x002a1000010a7983 */ /* 0x002f240000300a00 */
[----:B------:R0:W-:Y:S02]  /*41d70*/  STL [R1+0x29b4], R0 ;  /* 0x0029b40001007387 */ /* 0x0001e40000100800 */
        /* <DEDUP_REMOVED lines=20> */
[----:B--2---:R1:W-:Y:S01]  /*41ec0*/  STL [R1+0x29e8], R18 ;  /* 0x0029e81201007387 */ /* 0x0043e20000100800 */
[----:B0-----:R-:W-:-:S03]  /*41ed0*/  IMAD.MOV.U32 R0, RZ, RZ, R19 ;  /* 0x000000ffff007224 */ /* 0x001fc600078e0013 */
[----:B-1----:R-:W2:Y:S02]  /*41ee0*/  LDL.LU.64 R18, [R1+0x2a40] ;  /* 0x002a400001127983 */ /* 0x002ea40000300a00 */
[----:B------:R0:W-:Y:S02]  /*41ef0*/  STL [R1+0x29e4], R0 ;  /* 0x0029e40001007387 */ /* 0x0001e40000100800 */
[----:B------:R1:W-:Y:S01]  /*41f00*/  STL [R1+0x29f0], R16 ;  /* 0x0029f01001007387 */ /* 0x0003e20000100800 */
[----:B0-----:R-:W-:-:S03]  /*41f10*/  IMAD.MOV.U32 R0, RZ, RZ, R17 ;  /* 0x000000ffff007224 */ /* 0x001fc600078e0011 */
[----:B-1----:R-:W2:Y:S02]  /*41f20*/  LDL.LU.64 R16, [R1+0x2a48] ;  /* 0x002a480001107983 */ /* 0x002ea40000300a00 */
[----:B------:R0:W-:Y:S02]  /*41f30*/  STL [R1+0x29ec], R0 ;  /* 0x0029ec0001007387 */ /* 0x0001e40000100800 */
[----:B---3--:R1:W-:Y:S01]  /*41f40*/  STL [R1+0x29f8], R24 ;  /* 0x0029f81801007387 */ /* 0x0083e20000100800 */
[----:B0-----:R-:W-:-:S03]  /*41f50*/  IMAD.MOV.U32 R0, RZ, RZ, R25 ;  /* 0x000000ffff007224 */ /* 0x001fc600078e0019 */
[----:B-1----:R-:W3:Y:S02]  /*41f60*/  LDL.LU.64 R24, [R1+0x2a50] ;  /* 0x002a500001187983 */ /* 0x002ee40000300a00 */
[----:B------:R0:W-:Y:S02]  /*41f70*/  STL [R1+0x29f4], R0 ;  /* 0x0029f40001007387 */ /* 0x0001e40000100800 */
[----:B------:R1:W-:Y:S01]  /*41f80*/  STL [R1+0x2a00], R14 ;  /* 0x002a000e01007387 */ /* 0x0003e20000100800 */
[----:B0-----:R-:W-:-:S03]  /*41f90*/  IMAD.MOV.U32 R0, RZ, RZ, R15 ;  /* 0x000000ffff007224 */ /* 0x001fc600078e000f */
[----:B-1----:R-:W3:Y:S02]  /*41fa0*/  LDL.LU.64 R14, [R1+0x240] ;  /* 0x00024000010e7983 */ /* 0x002ee40000300a00 */
[----:B------:R0:W-:Y:S02]  /*41fb0*/  STL [R1+0x29fc], R0 ;  /* 0x0029fc0001007387 */ /* 0x0001e40000100800 */
[----:B----4-:R1:W-:Y:S01]  /*41fc0*/  STL [R1+0x2a08], R12 ;  /* 0x002a080c01007387 */ /* 0x0103e20000100800 */
        /* <DEDUP_REMOVED lines=75> */
[----:B------:R-:W-:Y:S01]  /*42480*/  STL [R1+0x2aa0], R16 ;  /* 0x002aa01001007387 */ /* 0x000fe20000100800 */
[----:B------:R-:W2:Y:S02]  /*42490*/  LDL.LU.64 R22, [R1+0x218] ;  /* 0x0002180001167983 */ /* 0x000ea40000300a00 */
[----:B0-----:R-:W-:-:S05]  /*424a0*/  IMAD.MOV.U32 R0, RZ, RZ, R17 ;  /* 0x000000ffff007224 */ /* 0x001fca00078e0011 */
[----:B------:R0:W-:Y:S04]  /*424b0*/  STL [R1+0x2a9c], R0 ;  /* 0x002a9c0001007387 */ /* 0x0001e80000100800 */
[----:B---3--:R1:W-:Y:S01]  /*424c0*/  STL [R1+0x2aa8], R24 ;  /* 0x002aa81801007387 */ /* 0x0083e20000100800 */
[----:B0-----:R-:W-:-:S03]  /*424d0*/  IMAD.MOV.U32 R0, RZ, RZ, R25 ;  /* 0x000000ffff007224 */ /* 0x001fc600078e0019 */
[----:B-1----:R-:W3:Y:S02]  /*424e0*/  LDL.LU.64 R24, [R1+0x2b00] ;  /* 0x002b000001187983 */ /* 0x002ee40000300a00 */
[----:B------:R0:W-:Y:S02]  /*424f0*/  STL [R1+0x2aa4], R0 ;  /* 0x002aa40001007387 */ /* 0x0001e40000100800 */
[----:B------:R1:W-:Y:S01]  /*42500*/  STL [R1+0x2ab0], R14 ;  /* 0x002ab00e01007387 */ /* 0x0003e20000100800 */
[----:B------:R-:W3:Y:S02]  /*42510*/  LDL.LU.64 R16, [R1+0x2b08] ;  /* 0x002b080001107983 */ /* 0x000ee40000300a00 */
[----:B0-----:R-:W-:-:S05]  /*42520*/  IMAD.MOV.U32 R0, RZ, RZ, R15 ;  /* 0x000000ffff007224 */ /* 0x001fca00078e000f */
[----:B------:R0:W-:Y:S04]  /*42530*/  STL [R1+0x2aac], R0 ;  /* 0x002aac0001007387 */ /* 0x0001e80000100800 */
[----:B----4-:R4:W-:Y:S01]  /*42540*/  STL [R1+0x2ab8], R12 ;  /* 0x002ab80c01007387 */ /* 0x0109e20000100800 */
[----:B-1----:R-:W3:Y:S02]  /*42550*/  LDL.LU.64 R14, [R1+0x2b10] ;  /* 0x002b1000010e7983 */ /* 0x002ee40000300a00 */
[----:B0-----:R-:W-:Y:S01]  /*42560*/  IMAD.MOV.U32 R0, RZ, RZ, R13 ;  /* 0x000000ffff007224 */ /* 0x001fe200078e000d */
[----:B------:R-:W-:Y:S04]  /*42570*/  STL [R1+0x2ac0], R10 ;  /* 0x002ac00a01007387 */ /* 0x000fe80000100800 */
[----:B------:R0:W-:Y:S04]  /*42580*/  STL [R1+0x2ab4], R0 ;  /* 0x002ab40001007387 */ /* 0x0001e80000100800 */
[----:B----4-:R-:W4:Y:S01]  /*42590*/  LDL.LU.64 R12, [R1+0x210] ;  /* 0x00021000010c7983 */ /* 0x010f220000300a00 */
[----:B0-----:R-:W-:-:S03]  /*425a0*/  IMAD.MOV.U32 R0, RZ, RZ, R11 ;  /* 0x000000ffff007224 */ /* 0x001fc600078e000b */
[----:B------:R-:W-:Y:S04]  /*425b0*/  STL [R1+0x2ac8], R8 ;  /* 0x002ac80801007387 */ /* 0x000fe80000100800 */
[----:B------:R0:W-:Y:S01]  /*425c0*/  STL [R1+0x2abc], R0 ;  /* 0x002abc0001007387 */ /* 0x0001e20000100800 */
[----:B------:R-:W4:Y:S02]  /*425d0*/  LDL.LU.64 R10, [R1+0x2b20] ;  /* 0x002b2000010a7983 */ /* 0x000f240000300a00 */
[----:B0-----:R-:W-:Y:S01]  /*425e0*/  IMAD.MOV.U32 R0, RZ, RZ, R9 ;  /* 0x000000ffff007224 */ /* 0x001fe200078e0009 */
        /* <DEDUP_REMOVED lines=16> */
[----:B--2---:R-:W-:Y:S04]  /*426f0*/  STL [R1+0x2af0], R18 ;  /* 0x002af01201007387 */ /* 0x004fe80000100800 */
[----:B------:R0:W-:Y:S01]  /*42700*/  STL [R1+0x2ae4], R0 ;  /* 0x002ae40001007387 */ /* 0x0001e20000100800 */
[----:B------:R-:W2:Y:S02]  /*42710*/  LDL.LU.64 R4, [R1+0x2b48] ;  /* 0x002b480001047983 */ /* 0x000ea40000300a00 */
[----:B0-----:R-:W-:Y:S01]  /*42720*/  IMAD.MOV.U32 R0, RZ, RZ, R19 ;  /* 0x000000ffff007224 */ /* 0x001fe200078e0013 */
[----:B------:R-:W-:Y:S04]  /*42730*/  STL [R1+0x2af8], R22 ;  /* 0x002af81601007387 */ /* 0x000fe80000100800 */
[----:B------:R0:W-:Y:S01]  /*42740*/  STL [R1+0x2aec], R0 ;  /* 0x002aec0001007387 */ /* 0x0001e20000100800 */
[----:B------:R-:W2:Y:S02]  /*42750*/  LDL.LU.64 R18, [R1+0x200] ;  /* 0x0002000001127983 */ /* 0x000ea40000300a00 */
[----:B0-----:R-:W-:Y:S01]  /*42760*/  IMAD.MOV.U32 R0, RZ, RZ, R23 ;  /* 0x000000ffff007224 */ /* 0x001fe200078e0017 */
[----:B---3--:R-:W-:Y:S04]  /*42770*/  STL [R1+0x2b00], R24 ;  /* 0x002b001801007387 */ /* 0x008fe80000100800 */
[----:B------:R0:W-:Y:S02]  /*42780*/  STL [R1+0x2af4], R0 ;  /* 0x002af40001007387 */ /* 0x0001e40000100800 */
[----:B0-----:R-:W-:-:S02]  /*42790*/  IMAD.MOV.U32 R0, RZ, RZ, R25 ;  /* 0x000000ffff007224 */ /* 0x001fc400078e0019 */
[----:B------:R-:W3:Y:S03]  /*427a0*/  LDL.LU.64 R24, [R1+0x2b58] ;  /* 0x002b580001187983 */ /* 0x000ee60000300a00 */
[----:B------:R0:W-:Y:S02]  /*427b0*/  STL [R1+0x2afc], R0 ;  /* 0x002afc0001007387 */ /* 0x0001e40000100800 */
[----:B------:R1:W-:Y:S02]  /*427c0*/  STL [R1+0x2b08], R16 ;  /* 0x002b081001007387 */ /* 0x0003e40000100800 */
[----:B0-----:R-:W-:Y:S01]  /*427d0*/  IMAD.MOV.U32 R0, RZ, RZ, R17 ;  /* 0x000000ffff007224 */ /* 0x001fe200078e0011 */
[----:B------:R-:W-:Y:S04]  /*427e0*/  STL [R1+0x2b10], R14 ;  /* 0x002b100e01007387 */ /* 0x000fe80000100800 */
[----:B------:R0:W-:Y:S02]  /*427f0*/  STL [R1+0x2b04], R0 ;  /* 0x002b040001007387 */ /* 0x0001e40000100800 */
[----:B-1----:R-:W3:Y:S02]  /*42800*/  LDL.LU.64 R16, [R1+0x2b60] ;  /* 0x002b600001107983 */ /* 0x002ee40000300a00 */
[----:B0-----:R-:W-:Y:S01]  /*42810*/  IMAD.MOV.U32 R0, RZ, RZ, R15 ;  /* 0x000000ffff007224 */ /* 0x001fe200078e000f */
[----:B----4-:R-:W-:Y:S04]  /*42820*/  STL [R1+0x2b18], R12 ;  /* 0x002b180c01007387 */ /* 0x010fe80000100800 */
        /* <DEDUP_REMOVED lines=16> */
[----:B------:R0:W-:Y:S02]  /*42930*/  STL [R1+0x2b2c], R0 ;  /* 0x002b2c0001007387 */ /* 0x0001e40000100800 */
[----:B0-----:R-:W-:-:S02]  /*42940*/  IMAD.MOV.U32 R0, RZ, RZ, R7 ;  /* 0x000000ffff007224 */ /* 0x001fc400078e0007 */
[----:B------:R-:W4:Y:S03]  /*42950*/  LDL.LU.64 R6, [R1+0x2b88] ;  /* 0x002b880001067983 */ /* 0x000f260000300a00 */
[----:B------:R0:W-:Y:S01]  /*42960*/  STL [R1+0x2b34], R0 ;  /* 0x002b340001007387 */ /* 0x0001e20000100800 */
[----:B------:R1:W-:Y:S01]  /*42970*/  STL [R1+0x2b40], R26 ;  /* 0x002b401a01007387 */ /* 0x0003e20000100800 */
[----:B0-----:R-:W-:-:S03]  /*42980*/  IMAD.MOV.U32 R0, RZ, RZ, R27 ;  /* 0x000000ffff007224 */ /* 0x001fc600078e001b */
[----:B-1----:R-:W4:Y:S02]  /*42990*/  LDL.LU.64 R26, [R1+0x1f0] ;  /* 0x0001f000011a7983 */ /* 0x002f240000300a00 */
[----:B------:R2:W-:Y:S02]  /*429a0*/  STL [R1+0x2b3c], R0 ;  /* 0x002b3c0001007387 */ /* 0x0005e40000100800 */
[----:B--2---:R-:W-:Y:S01]  /*429b0*/  IMAD.MOV.U32 R0, RZ, RZ, R5 ;  /* 0x000000ffff007224 */ /* 0x004fe200078e0005 */
[----:B------:R0:W-:Y:S01]  /*429c0*/  STL [R1+0x2b48], R4 ;  /* 0x002b480401007387 */ /* 0x0001e20000100800 */
[----:B------:R-:W2:Y:S03]  /*429d0*/  LDL.LU.64 R22, [R1+0x2b98] ;  /* 0x002b980001167983 */ /* 0x000ea60000300a00 */
[----:B------:R1:W-:Y:S04]  /*429e0*/  STL [R1+0x2b44], R0 ;  /* 0x002b440001007387 */ /* 0x0003e80000100800 */
[----:B------:R-:W-:Y:S04]  /*429f0*/  STL [R1+0x2b50], R18 ;  /* 0x002b501201007387 */ /* 0x000fe80000100800 */
[----:B0-----:R-:W2:Y:S01]  /*42a00*/  LDL.LU.64 R4, [R1+0x2ba0] ;  /* 0x002ba00001047983 */ /* 0x001ea20000300a00 */
[----:B-1----:R-:W-:-:S02]  /*42a10*/  IMAD.MOV.U32 R0, RZ, RZ, R19 ;  /* 0x000000ffff007224 */ /* 0x002fc400078e0013 */
[----:B------:R-:W2:Y:S03]  /*42a20*/  LDL.LU.64 R20, [R1+0x2ba8] ;  /* 0x002ba80001147983 */ /* 0x000ea60000300a00 */
[----:B------:R0:W-:Y:S04]  /*42a30*/  STL [R1+0x2b4c], R0 ;  /* 0x002b4c0001007387 */ /* 0x0001e80000100800 */
[----:B---3--:R1:W-:Y:S01]  /*42a40*/  STL [R1+0x2b58], R24 ;  /* 0x002b581801007387 */ /* 0x0083e20000100800 */
[----:B0-----:R-:W-:-:S03]  /*42a50*/  IMAD.MOV.U32 R0, RZ, RZ, R25 ;  /* 0x000000ffff007224 */ /* 0x001fc600078e0019 */
[----:B------:R-:W3:Y:S04]  /*42a60*/  LDL R28, [R1+0x2f44] ;  /* 0x002f4400011c7983 */ /* 0x000ee80000100800 */
[----:B-1----:R-:W3:Y:S01]  /*42a70*/  LDL.LU.64 R24, [R1+0x1e8] ;  /* 0x0001e80001187983 */ /* 0x002ee20000300a00 */
[----:B------:R0:W-:Y:S03]  /*42a80*/  STL [R1+0x2b54], R0 ;  /* 0x002b540001007387 */ /* 0x0001e60000100800 */
[----:B------:R1:W-:Y:S01]  /*42a90*/  STL [R1+0x2b60], R16 ;  /* 0x002b601001007387 */ /* 0x0003e20000100800 */
[----:B------:R-:W3:Y:S02]  /*42aa0*/  LDL.LU.64 R18, [R1+0x2bb8] ;  /* 0x002bb80001127983 */ /* 0x000ee40000300a00 */
[----:B0-----:R-:W-:-:S05]  /*42ab0*/  IMAD.MOV.U32 R0, RZ, RZ, R17 ;  /* 0x000000ffff007224 */ /* 0x001fca00078e0011 */
[----:B------:R0:W-:Y:S04]  /*42ac0*/  STL [R1+0x2b5c], R0 ;  /* 0x002b5c0001007387 */ /* 0x0001e80000100800 */
[----:B----4-:R-:W-:Y:S01]  /*42ad0*/  STL [R1+0x2b68], R14 ;  /* 0x002b680e01007387 */ /* 0x010fe20000100800 */
[----:B-1----:R-:W4:Y:S02]  /*42ae0*/  LDL.LU.64 R16, [R1+0x2bc0] ;  /* 0x002bc00001107983 */ /* 0x002f240000300a00 */
[----:B0-----:R-:W-:-:S05]  /*42af0*/  IMAD.MOV.U32 R0, RZ, RZ, R15 ;  /* 0x000000ffff007224 */ /* 0x001fca00078e000f */
[----:B------:R0:W-:Y:S02]  /*42b00*/  STL [R1+0x2b64], R0 ;  /* 0x002b640001007387 */ /* 0x0001e40000100800 */
[----:B0-----:R-:W-:Y:S02]  /*42b10*/  IMAD.MOV.U32 R0, RZ, RZ, R13 ;  /* 0x000000ffff007224 */ /* 0x001fe400078e000d */
[----:B------:R-:W-:Y:S01]  /*42b20*/  STL [R1+0x2b70], R12 ;  /* 0x002b700c01007387 */ /* 0x000fe20000100800 */
[----:B------:R-:W4:Y:S03]  /*42b30*/  LDL.LU.64 R14, [R1+0x2bc8] ;  /* 0x002bc800010e7983 */ /* 0x000f260000300a00 */
[----:B------:R0:W-:Y:S02]  /*42b40*/  STL [R1+0x2b6c], R0 ;  /* 0x002b6c0001007387 */ /* 0x0001e40000100800 */
[----:B0-----:R-:W-:-:S02]  /*42b50*/  IMAD.MOV.U32 R0, RZ, RZ, R11 ;  /* 0x000000ffff007224 */ /* 0x001fc400078e000b */
[----:B------:R0:W-:Y:S01]  /*42b60*/  STL [R1+0x2b78], R10 ;  /* 0x002b780a01007387 */ /* 0x0001e20000100800 */
[----:B------:R-:W4:Y:S03]  /*42b70*/  LDL.LU.64 R12, [R1+0x1e0] ;  /* 0x0001e000010c7983 */ /* 0x000f260000300a00 */
[----:B------:R-:W-:Y:S01]  /*42b80*/  STL [R1+0x2b80], R8 ;  /* 0x002b800801007387 */ /* 0x000fe20000100800 */
[----:B------:R1:W-:Y:S03]  /*42b90*/  STL [R1+0x2b74], R0 ;  /* 0x002b740001007387 */ /* 0x0003e60000100800 */
[----:B0-----:R-:W4:Y:S01]  /*42ba0*/  LDL.LU.64 R10, [R1+0x2bd8] ;  /* 0x002bd800010a7983 */ /* 0x001f220000300a00 */
[----:B-1----:R-:W-:-:S03]  /*42bb0*/  IMAD.MOV.U32 R0, RZ, RZ, R9 ;  /* 0x000000ffff007224 */ /* 0x002fc600078e0009 */
[----:B------:R-:W4:Y:S04]  /*42bc0*/  LDL.LU.64 R8, [R1+0x2be0] ;  /* 0x002be00001087983 */ /* 0x000f280000300a00 */
[----:B------:R0:W-:Y:S02]  /*42bd0*/  STL [R1+0x2b7c], R0 ;  /* 0x002b7c0001007387 */ /* 0x0001e40000100800 */
[----:B0-----:R-:W-:Y:S02]  /*42be0*/  IMAD.MOV.U32 R0, RZ, RZ, R7 ;  /* 0x000000ffff007224 */ /* 0x001fe400078e0007 */
[----:B------:R0:W-:Y:S04]  /*42bf0*/  STL [R1+0x2b88], R6 ;  /* 0x002b880601007387 */ /* 0x0001e80000100800 */
[----:B0-----:R-:W4:Y:S01]  /*42c00*/  LDL.LU.64 R6, [R1+0x2be8] ;  /* 0x002be80001067983 */ /* 0x001f220000300a00 */
[----:B------:R0:W-:Y:S03]  /*42c10*/  STL [R1+0x2b84], R0 ;  /* 0x002b840001007387 */ /* 0x0001e60000100800 */
[----:B------:R1:W-:Y:S01]  /*42c20*/  STL [R1+0x2b90], R26 ;  /* 0x002b901a01007387 */ /* 0x0003e20000100800 */
[----:B0-----:R-:W-:-:S03]  /*42c30*/  IMAD.MOV.U32 R0, RZ, RZ, R27 ;  /* 0x000000ffff007224 */ /* 0x001fc600078e001b */
[----:B-1----:R-:W4:Y:S02]  /*42c40*/  LDL.LU.64 R26, [R1+0x2bf0] ;  /* 0x002bf000011a7983 */ /* 0x002f240000300a00 */
[----:B------:R2:W-:Y:S02]  /*42c50*/  STL [R1+0x2b8c], R0 ;  /* 0x002b8c0001007387 */ /* 0x0005e40000100800 */
[----:B--2---:R-:W-:Y:S01]  /*42c60*/  IMAD.MOV.U32 R0, RZ, RZ, R23 ;  /* 0x000000ffff007224 */ /* 0x004fe200078e0017 */
[----:B------:R-:W-:Y:S04]  /*42c70*/  STL [R1+0x2b98], R22 ;  /* 0x002b981601007387 */ /* 0x000fe80000100800 */
[----:B------:R-:W-:Y:S01]  /*42c80*/  STL [R1+0x2ba0], R4 ;  /* 0x002ba00401007387 */ /* 0x000fe20000100800 */
[----:B------:R0:W-:Y:S02]  /*42c90*/  STL [R1+0x2b94], R0 ;  /* 0x002b940001007387 */ /* 0x0001e40000100800 */
[----:B------:R-:W-:Y:S02]  /*42ca0*/  STL [R1+0x2ba8], R20 ;  /* 0x002ba81401007387 */ /* 0x000fe40000100800 */
[----:B0-----:R-:W-:-:S05]  /*42cb0*/  IMAD.MOV.U32 R0, RZ, RZ, R5 ;  /* 0x000000ffff007224 */ /* 0x001fca00078e0005 */
[----:B------:R0:W-:Y:S01]  /*42cc0*/  STL [R1+0x2b9c], R0 ;  /* 0x002b9c0001007387 */ /* 0x0001e20000100800 */
[----:B------:R-:W2:Y:S02]  /*42cd0*/  LDL.LU.64 R4, [R1+0x2bf8] ;  /* 0x002bf80001047983 */ /* 0x000ea40000300a00 */
[----:B0-----:R-:W-:-:S05]  /*42ce0*/  IMAD.MOV.U32 R0, RZ, RZ, R21 ;  /* 0x000000ffff007224 */ /* 0x001fca00078e0015 */
[----:B------:R3:W-:Y:S02]  /*42cf0*/  STL [R1+0x2ba4], R0 ;  /* 0x002ba40001007387 */ /* 0x0007e40000100800 */
[----:B---3--:R-:W-:Y:S02]  /*42d00*/  IMAD.MOV.U32 R0, RZ, RZ, R25 ;  /* 0x000000ffff007224 */ /* 0x008fe400078e0019 */
[----:B------:R0:W-:Y:S04]  /*42d10*/  STL [R1+0x2bb0], R24 ;  /* 0x002bb01801007387 */ /* 0x0001e80000100800 */
[----:B0-----:R-:W3:Y:S01]  /*42d20*/  LDL.LU.64 R24, [R1+0x9a8] ;  /* 0x0009a80001187983 */ /* 0x001ee20000300a00 */
[----:B------:R0:W-:Y:S03]  /*42d30*/  STL [R1+0x2bac], R0 ;  /* 0x002bac0001007387 */ /* 0x0001e60000100800 */
[----:B------:R-:W-:Y:S01]  /*42d40*/  STL [R1+0x2bb8], R18 ;  /* 0x002bb81201007387 */ /* 0x000fe20000100800 */
[----:B0-----:R-:W-:-:S05]  /*42d50*/  IMAD.MOV.U32 R0, RZ, RZ, R19 ;  /* 0x000000ffff007224 */ /* 0x001fca00078e0013 */
[----:B------:R0:W-:Y:S04]  /*42d60*/  STL [R1+0x2bb4], R0 ;  /* 0x002bb40001007387 */ /* 0x0001e80000100800 */
[----:B----4-:R1:W-:Y:S04]  /*42d70*/  STL [R1+0x2bc0], R16 ;  /* 0x002bc01001007387 */ /* 0x0103e80000100800 */
[----:B0-----:R-:W4:Y:S01]  /*42d80*/  LDL.LU R0, [R1+0xa24] ;  /* 0x000a240001007983 */ /* 0x001f220000300800 */
[----:B------:R-:W-:Y:S02]  /*42d90*/  ISETP.GE.AND P1, PT, R28, RZ, PT ;  /* 0x000000ff1c00720c */ /* 0x000fe40003f26270 */
[----:B------:R-:W0:Y:S02]  /*42da0*/  S2R R28, SR_TID.X ;  /* 0x00000000001c7919 */ /* 0x000e240000002100 */
[----:B-1----:R-:W-:-:S05]  /*42db0*/  IMAD.MOV.U32 R16, RZ, RZ, R17 ;  /* 0x000000ffff107224 */ /* 0x002fca00078e0011 */
[----:B------:R-:W-:Y:S01]  /*42dc0*/  STL [R1+0x2bbc], R16 ;  /* 0x002bbc1001007387 */ /* 0x000fe20000100800 */
[----:B------:R1:W-:Y:S02]  /*42dd0*/  STL [R1+0x2bc8], R14 ;  /* 0x002bc80e01007387 */ /* 0x0003e40000100800 */
[----:B-1----:R-:W-:Y:S01]  /*42de0*/  IMAD.MOV.U32 R14, RZ, RZ, R15 ;  /* 0x000000ffff0e7224 */ /* 0x002fe200078e000f */
[----:B------:R1:W-:Y:S04]  /*42df0*/  STL [R1+0x2bd0], R12 ;  /* 0x002bd00c01007387 */ /* 0x0003e80000100800 */
[----:B------:R-:W-:Y:S01]  /*42e00*/  STL [R1+0x2bc4], R14 ;  /* 0x002bc40e01007387 */ /* 0x000fe20000100800 */
[----:B-1----:R-:W-:-:S05]  /*42e10*/  IMAD.MOV.U32 R12, RZ, RZ, R13 ;  /* 0x000000ffff0c7224 */ /* 0x002fca00078e000d */
[----:B------:R-:W-:Y:S01]  /*42e20*/  STL [R1+0x2bcc], R12 ;  /* 0x002bcc0c01007387 */ /* 0x000fe20000100800 */
[----:B------:R1:W-:Y:S01]  /*42e30*/  STL [R1+0x2bd8], R10 ;  /* 0x002bd80a01007387 */ /* 0x0003e20000100800 */
[----:B0-----:R-:W-:Y:S01]  /*42e40*/  SHF.R.U32.HI R28, RZ, 0x4, R28 ;  /* 0x00000004ff1c7819 */ /* 0x001fe2000001161c */
[----:B-1----:R-:W-:Y:S01]  /*42e50*/  IMAD.MOV.U32 R10, RZ, RZ, R11 ;  /* 0x000000ffff0a7224 */ /* 0x002fe200078e000b */
[----:B------:R0:W-:Y:S04]  /*42e60*/  STL [R1+0x2be0], R8 ;  /* 0x002be00801007387 */ /* 0x0001e80000100800 */
[----:B------:R-:W-:Y:S01]  /*42e70*/  STL [R1+0x2bd4], R10 ;  /* 0x002bd40a01007387 */ /* 0x000fe20000100800 */
[----:B0-----:R-:W-:-:S05]  /*42e80*/  IMAD.MOV.U32 R8, RZ, RZ, R9 ;  /* 0x000000ffff087224 */ /* 0x001fca00078e0009 */
[----:B------:R-:W-:Y:S01]  /*42e90*/  STL [R1+0x2bdc], R8 ;  /* 0x002bdc0801007387 */ /* 0x000fe20000100800 */
[----:B------:R-:W-:-:S03]  /*42ea0*/  ISETP.NE.AND P0, PT, RZ, c[0x0][0x178], PT ;  /* 0x00005e00ff007a0c */ /* 0x000fc60003f05270 */
[----:B------:R0:W-:Y:S02]  /*42eb0*/  STL [R1+0x2be8], R6 ;  /* 0x002be80601007387 */ /* 0x0001e40000100800 */
[----:B0-----:R-:W-:Y:S02]  /*42ec0*/  IMAD.MOV.U32 R6, RZ, RZ, R7 ;  /* 0x000000ffff067224 */ /* 0x001fe400078e0007 */
[----:B------:R-:W-:Y:S04]  /*42ed0*/  STL [R1+0x2bf0], R26 ;  /* 0x002bf01a01007387 */ /* 0x000fe80000100800 */
[----:B------:R0:W-:Y:S02]  /*42ee0*/  STL [R1+0x2be4], R6 ;  /* 0x002be40601007387 */ /* 0x0001e40000100800 */
[----:B0-----:R-:W-:Y:S01]  /*42ef0*/  IMAD.MOV.U32 R6, RZ, RZ, R27 ;  /* 0x000000ffff067224 */ /* 0x001fe200078e001b */
[----:B------:R-:W-:-:S02]  /*42f00*/  IADD3 R27, R28, 0xf8, RZ ;  /* 0x000000f81c1b7810 */ /* 0x000fc40007ffe0ff */
[----:B------:R-:W0:Y:S04]  /*42f10*/  S2R R28, SR_TID.X ;  /* 0x00000000001c7919 */ /* 0x000e280000002100 */
[----:B------:R-:W-:Y:S01]  /*42f20*/  STL [R1+0x2bec], R6 ;  /* 0x002bec0601007387 */ /* 0x000fe20000100800 */
[----:B------:R-:W-:Y:S02]  /*42f30*/  STL [R1+0x2ce4], R2 ;  /* 0x002ce40201007387 */ /* 0x000fe40000100800 */
[----:B------:R1:W-:Y:S02]  /*42f40*/  STL [R1+0x2ce0], R3 ;  /* 0x002ce00301007387 */ /* 0x0003e40000100800 */
[----:B-1----:R-:W-:Y:S01]  /*42f50*/  IMAD R3, R27, c[0x0][0x188], RZ ;  /* 0x000062001b037a24 */ /* 0x002fe200078e02ff */
[--C-:B0-----:R-:W-:Y:S01]  /*42f60*/  SHF.R.U32.HI R27, RZ, 0x4, R28.reuse ;  /* 0x00000004ff1b7819 */ /* 0x101fe2000001161c */
[----:B------:R-:W-:-:S03]  /*42f70*/  SHF.R.U32.HI R28, RZ, 0x4, R28 ;  /* 0x00000004ff1c7819 */ /* 0x000fc6000001161c */
[----:B------:R-:W-:Y:S02]  /*42f80*/  IADD3 R27, R27, 0xb8, RZ ;  /* 0x000000b81b1b7810 */ /* 0x000fe40007ffe0ff */
[----:B------:R-:W-:-:S04]  /*42f90*/  SGXT.U32 R28, R28, 0x3 ;  /* 0x000000031c1c781a */ /* 0x000fc80000000000 */
[----:B------:R-:W-:Y:S01]  /*42fa0*/  LOP3.LUT R28, R28, 0xf0, RZ, 0xfc, !PT ;  /* 0x000000f01c1c7812 */ /* 0x000fe200078efcff */
[----:B------:R-:W-:Y:S02]  /*42fb0*/  IMAD.MOV R7, RZ, RZ, -c[0x0][0x188] ;  /* 0x80006200ff077624 */ /* 0x000fe400078e02ff */
[----:B--2---:R-:W-:Y:S01]  /*42fc0*/  IMAD.MOV.U32 R2, RZ, RZ, R5 ;  /* 0x000000ffff027224 */ /* 0x004fe200078e0005 */
[----:B------:R0:W-:Y:S04]  /*42fd0*/  STL [R1+0x2cec], R4 ;  /* 0x002cec0401007387 */ /* 0x0001e80000100800 */
[----:B------:R1:W-:Y:S01]  /*42fe0*/  STL [R1+0x2ce8], R2 ;  /* 0x002ce80201007387 */ /* 0x0003e20000100800 */
[----:B0-----:R-:W-:Y:S02]  /*42ff0*/  IMAD R5, R27, c[0x0][0x188], RZ ;  /* 0x000062001b057a24 */ /* 0x001fe400078e02ff */
[----:B---3--:R-:W-:Y:S01]  /*43000*/  IMAD.MOV.U32 R4, RZ, RZ, R25 ;  /* 0x000000ffff047224 */ /* 0x008fe200078e0019 */
[----:B------:R-:W-:Y:S04]  /*43010*/  STL [R1+0x2cf4], R24 ;  /* 0x002cf41801007387 */ /* 0x000fe80000100800 */
[----:B------:R0:W-:Y:S01]  /*43020*/  STL [R1+0x2cf0], R4 ;  /* 0x002cf00401007387 */ /* 0x0001e20000100800 */
[----:B----4-:R-:W-:Y:S01]  /*43030*/  @!P1 IMAD.MOV R0, RZ, RZ, -R0 ;  /* 0x000000ffff009224 */ /* 0x010fe200078e0a00 */
[----:B------:R-:W-:-:S05]  /*43040*/  @!P0 LOP3.LUT R0, RZ, c[0x0][0x178], RZ, 0x33, !PT ;  /* 0x00005e00ff008a12 */ /* 0x000fca00078e33ff */
[----:B------:R-:W-:-:S05]  /*43050*/  IMAD R0, R0, c[0x0][0x184], RZ ;  /* 0x0000610000007a24 */ /* 0x000fca00078e02ff */
[----:B-1----:R-:W-:-:S04]  /*43060*/  LEA R2, P0, R0, c[0x0][0x160], 0x1 ;  /* 0x0000580000027a11 */ /* 0x002fc800078008ff */
[----:B------:R-:W-:Y:S01]  /*43070*/  LEA.HI.X.SX32 R0, R0, c[0x0][0x164], 0x1, P0 ;  /* 0x0000590000007a11 */ /* 0x000fe200000f0eff */
[C---:B------:R-:W-:Y:S02]  /*43080*/  LEA R6, P0, R3.reuse, R2, 0x1 ;  /* 0x0000000203067211 */ /* 0x040fe400078008ff */
[----:B0-----:R-:W-:Y:S02]  /*43090*/  IMAD R4, R28, c[0x0][0x188], RZ ;  /* 0x000062001c047a24 */ /* 0x001fe400078e02ff */
[----:B------:R-:W-:Y:S01]  /*430a0*/  LEA.HI.X.SX32 R3, R3, R0, 0x1, P0 ;  /* 0x0000000003037211 */ /* 0x000fe200000f0eff */
[----:B------:R0:W-:Y:S02]  /*430b0*/  STL [R1+0x2bf8], R6 ;  /* 0x002bf80601007387 */ /* 0x0001e40000100800 */
[-C--:B------:R-:W-:Y:S02]  /*430c0*/  LEA R8, P0, R4, R2.reuse, 0x1 ;  /* 0x0000000204087211 */ /* 0x080fe400078008ff */
[----:B------:R1:W-:Y:S01]  /*430d0*/  STL [R1+0x2bf4], R3 ;  /* 0x002bf40301007387 */ /* 0x0003e20000100800 */
[----:B0-----:R-:W-:-:S05]  /*430e0*/  LEA R6, P1, R5, R2, 0x1 ;  /* 0x0000000205067211 */ /* 0x001fca00078208ff */
[----:B------:R0:W-:Y:S01]  /*430f0*/  STL [R1+0x2c38], R6 ;  /* 0x002c380601007387 */ /* 0x0001e20000100800 */
[----:B-1----:R-:W-:Y:S02]  /*43100*/  IMAD R3, R7, 0x8, R4 ;  /* 0x0000000807037824 */ /* 0x002fe400078e0204 */
[----:B------:R-:W-:Y:S01]  /*43110*/  STL [R1+0x2c00], R8 ;  /* 0x002c000801007387 */ /* 0x000fe20000100800 */
[-C--:B0-----:R-:W-:Y:S01]  /*43120*/  LEA.HI.X.SX32 R6, R5, R0.reuse, 0x1, P1 ;  /* 0x0000000005067211 */ /* 0x081fe200008f0eff */
[----:B------:R-:W-:Y:S02]  /*43130*/  LEA.HI.X.SX32 R5, R4, R0, 0x1, P0 ;  /* 0x0000000004057211 */ /* 0x000fe400000f0eff */
[----:B------:R-:W-:Y:S02]  /*43140*/  IMAD R4, R7, 0x8, R3 ;  /* 0x0000000807047824 */ /* 0x000fe400078e0203 */
[----:B------:R0:W-:Y:S01]  /*43150*/  STL [R1+0x2c34], R6 ;  /* 0x002c340601007387 */ /* 0x0001e20000100800 */
[----:B------:R1:W-:Y:S01]  /*43160*/  STL [R1+0x2bfc], R5 ;  /* 0x002bfc0501007387 */ /* 0x0003e20000100800 */
[----:B0-----:R-:W-:Y:S01]  /*43170*/  LEA R6, P0, R3, R2, 0x1 ;  /* 0x0000000203067211 */ /* 0x001fe200078008ff */
[----:B-1----:R-:W-:-:S03]  /*43180*/  IMAD R5, R7, 0x8, R4 ;  /* 0x0000000807057824 */ /* 0x002fc600078e0204 */
[----:B------:R-:W-:Y:S01]  /*43190*/  LEA.HI.X.SX32 R3, R3, R0, 0x1, P0 ;  /* 0x0000000003037211 */ /* 0x000fe200000f0eff */
[----:B------:R0:W-:Y:S01]  /*431a0*/  STL [R1+0x2c08], R6 ;  /* 0x002c080601007387 */ /* 0x0001e20000100800 */
[----:B------:R-:W-:-:S03]  /*431b0*/  LEA R8, P1, R5, R2, 0x1 ;  /* 0x0000000205087211 */ /* 0x000fc600078208ff */
[----:B------:R1:W-:Y:S01]  /*431c0*/  STL [R1+0x2c04], R3 ;  /* 0x002c040301007387 */ /* 0x0003e20000100800 */
[----:B0-----:R-:W-:-:S05]  /*431d0*/  LEA R6, P0, R4, R2, 0x1 ;  /* 0x0000000204067211 */ /* 0x001fca00078008ff */
[----:B------:R0:W-:Y:S01]  /*431e0*/  STL [R1+0x2c10], R6 ;  /* 0x002c100601007387 */ /* 0x0001e20000100800 */
[----:B-1----:R-:W-:Y:S02]  /*431f0*/  IMAD R3, R7, 0x8, R5 ;  /* 0x0000000807037824 */ /* 0x002fe400078e0205 */
[----:B------:R-:W-:Y:S01]  /*43200*/  STL [R1+0x2c18], R8 ;  /* 0x002c180801007387 */ /* 0x000fe20000100800 */
[-C--:B------:R-:W-:Y:S02]  /*43210*/  LEA.HI.X.SX32 R5, R5, R0.reuse, 0x1, P1 ;  /* 0x0000000005057211 */ /* 0x080fe400008f0eff */
[----:B0-----:R-:W-:Y:S01]  /*43220*/  LEA.HI.X.SX32 R6, R4, R0, 0x1, P0 ;  /* 0x0000000004067211 */ /* 0x001fe200000f0eff */
[----:B------:R-:W-:-:S04]  /*43230*/  IMAD R4, R7, 0x8, R3 ;  /* 0x0000000807047824 */ /* 0x000fc800078e0203 */
[----:B------:R0:W-:Y:S01]  /*43240*/  STL [R1+0x2c0c], R6 ;  /* 0x002c0c0601007387 */ /* 0x0001e20000100800 */
[----:B------:R1:W-:Y:S01]  /*43250*/  STL [R1+0x2c14], R5 ;  /* 0x002c140501007387 */ /* 0x0003e20000100800 */
[----:B0-----:R-:W-:Y:S01]  /*43260*/  LEA R6, P0, R3, R2, 0x1 ;  /* 0x0000000203067211 */ /* 0x001fe200078008ff */
[----:B-1----:R-:W-:-:S03]  /*43270*/  IMAD R5, R7, 0x8, R4 ;  /* 0x0000000807057824 */ /* 0x002fc600078e0204 */
[----:B------:R-:W-:Y:S01]  /*43280*/  LEA.HI.X.SX32 R3, R3, R0, 0x1, P0 ;  /* 0x0000000003037211 */ /* 0x000fe200000f0eff */
[----:B------:R0:W-:Y:S01]  /*43290*/  STL [R1+0x2c20], R6 ;  /* 0x002c200601007387 */ /* 0x0001e20000100800 */
[----:B------:R-:W-:-:S03]  /*432a0*/  LEA R8, P1, R5, R2, 0x1 ;  /* 0x0000000205087211 */ /* 0x000fc600078208ff */
[----:B------:R-:W1:Y:S04]  /*432b0*/  S2R R28, SR_TID.X ;  /* 0x00000000001c7919 */ /* 0x000e680000002100 */
[----:B------:R2:W-:Y:S01]  /*432c0*/  STL [R1+0x2c1c], R3 ;  /* 0x002c1c0301007387 */ /* 0x0005e20000100800 */
[----:B0-----:R-:W-:Y:S01]  /*432d0*/  LEA R6, P0, R4, R2, 0x1 ;  /* 0x0000000204067211 */ /* 0x001fe200078008ff */
[----:B--2---:R-:W-:-:S04]  /*432e0*/  IMAD R3, R7, 0x10, R5 ;  /* 0x0000001007037824 */ /* 0x004fc800078e0205 */
[----:B------:R0:W-:Y:S01]  /*432f0*/  STL [R1+0x2c28], R6 ;  /* 0x002c280601007387 */ /* 0x0001e20000100800 */
[----:B------:R-:W-:Y:S01]  /*43300*/  STL [R1+0x2c30], R8 ;  /* 0x002c300801007387 */ /* 0x000fe20000100800 */
[-C--:B------:R-:W-:Y:S02]  /*43310*/  LEA.HI.X.SX32 R5, R5, R0.reuse, 0x1, P1 ;  /* 0x0000000005057211 */ /* 0x080fe400008f0eff */
[----:B0-----:R-:W-:Y:S01]  /*43320*/  LEA.HI.X.SX32 R6, R4, R0, 0x1, P0 ;  /* 0x0000000004067211 */ /* 0x001fe200000f0eff */
[----:B------:R-:W-:-:S04]  /*43330*/  IMAD R4, R7, 0x8, R3 ;  /* 0x0000000807047824 */ /* 0x000fc800078e0203 */
[----:B------:R0:W-:Y:S01]  /*43340*/  STL [R1+0x2c24], R6 ;  /* 0x002c240601007387 */ /* 0x0001e20000100800 */
[----:B------:R2:W-:Y:S01]  /*43350*/  STL [R1+0x2c2c], R5 ;  /* 0x002c2c0501007387 */ /* 0x0005e20000100800 */
[----:B0-----:R-:W-:Y:S01]  /*43360*/  LEA R6, P0, R3, R2, 0x1 ;  /* 0x0000000203067211 */ /* 0x001fe200078008ff */
[----:B--2---:R-:W-:-:S04]  /*43370*/  IMAD R5, R7, 0x8, R4 ;  /* 0x0000000807057824 */ /* 0x004fc800078e0204 */
[----:B------:R0:W-:Y:S01]  /*43380*/  STL [R1+0x2c40], R6 ;  /* 0x002c400601007387 */ /* 0x0001e20000100800 */
[----:B------:R-:W-:Y:S02]  /*43390*/  LEA R8, P1, R5, R2, 0x1 ;  /* 0x0000000205087211 */ /* 0x000fe400078208ff */
[----:B0-----:R-:W-:Y:S01]  /*433a0*/  LEA.HI.X.SX32 R6, R3, R0, 0x1, P0 ;  /* 0x0000000003067211 */ /* 0x001fe200000f0eff */
[----:B------:R-:W-:-:S04]  /*433b0*/  LEA R3, P0, R4, R2, 0x1 ;  /* 0x0000000204037211 */ /* 0x000fc800078008ff */
[----:B------:R-:W-:Y:S01]  /*433c0*/  STL [R1+0x2c3c], R6 ;  /* 0x002c3c0601007387 */ /* 0x000fe20000100800 */
[----:B------:R0:W-:Y:S01]  /*433d0*/  STL [R1+0x2c48], R3 ;  /* 0x002c480301007387 */ /* 0x0001e20000100800 */
[----:B-1----:R-:W-:Y:S01]  /*433e0*/  SHF.R.U32.HI R28, RZ, 0x4, R28 ;  /* 0x00000004ff1c7819 */ /* 0x002fe2000001161c */
[----:B------:R-:W-:Y:S01]  /*433f0*/  STL [R1+0x2c50], R8 ;  /* 0x002c500801007387 */ /* 0x000fe20000100800 */
[-C--:B0-----:R-:W-:Y:S01]  /*43400*/  LEA.HI.X.SX32 R3, R4, R0.reuse, 0x1, P0 ;  /* 0x0000000004037211 */ /* 0x081fe200000f0eff */
[----:B------:R-:W-:Y:S01]  /*43410*/  IMAD R6, R7, 0x8, R5 ;  /* 0x0000000807067824 */ /* 0x000fe200078e0205 */
[----:B------:R-:W-:-:S03]  /*43420*/  LEA.HI.X.SX32 R5, R5, R0, 0x1, P1 ;  /* 0x0000000005057211 */ /* 0x000fc600008f0eff */
[----:B------:R0:W-:Y:S01]  /*43430*/  STL [R1+0x2c44], R3 ;  /* 0x002c440301007387 */ /* 0x0001e20000100800 */
[----:B------:R-:W-:Y:S02]  /*43440*/  IADD3 R28, R28, 0x78, RZ ;  /* 0x000000781c1c7810 */ /* 0x000fe40007ffe0ff */
[C---:B------:R-:W-:Y:S01]  /*43450*/  LEA R4, P0, R6.reuse, R2, 0x1 ;  /* 0x0000000206047211 */ /* 0x040fe200078008ff */
[----:B------:R1:W-:Y:S02]  /*43460*/  STL [R1+0x2c4c], R5 ;  /* 0x002c4c0501007387 */ /* 0x0003e40000100800 */
[----:B0-----:R-:W-:Y:S01]  /*43470*/  IMAD R3, R7, 0x8, R6 ;  /* 0x0000000807037824 */ /* 0x001fe200078e0206 */
[----:B------:R-:W-:Y:S01]  /*43480*/  LEA.HI.X.SX32 R6, R6, R0, 0x1, P0 ;  /* 0x0000000006067211 */ /* 0x000fe200000f0eff */
[----:B-1----:R-:W-:-:S03]  /*43490*/  IMAD R5, R28, c[0x0][0x188], RZ ;  /* 0x000062001c057a24 */ /* 0x002fc600078e02ff */
[----:B------:R-:W-:Y:S01]  /*434a0*/  LEA R8, P1, R3, R2, 0x1 ;  /* 0x0000000203087211 */ /* 0x000fe200078208ff */
[----:B------:R0:W-:Y:S04]  /*434b0*/  STL [R1+0x2c58], R4 ;  /* 0x002c580401007387 */ /* 0x0001e80000100800 */
[----:B------:R1:W-:Y:S01]  /*434c0*/  STL [R1+0x2c60], R8 ;  /* 0x002c600801007387 */ /* 0x0003e20000100800 */
[----:B------:R2:W-:Y:S02]  /*434d0*/  STL [R1+0x2c54], R6 ;  /* 0x002c540601007387 */ /* 0x0005e40000100800 */
[----:B0-----:R-:W-:Y:S01]  /*434e0*/  IMAD R4, R7, 0x8, R3 ;  /* 0x0000000807047824 */ /* 0x001fe200078e0203 */
[----:B-1----:R-:W-:Y:S02]  /*434f0*/  LEA.HI.X.SX32 R8, R3, R0, 0x1, P1 ;  /* 0x0000000003087211 */ /* 0x002fe400008f0eff */
[----:B--2---:R-:W-:Y:S01]  /*43500*/  LEA R6, P0, R5, R2, 0x1 ;  /* 0x0000000205067211 */ /* 0x004fe200078008ff */
[----:B------:R-:W-:-:S02]  /*43510*/  IMAD R3, R7, 0x8, R4 ;  /* 0x0000000807037824 */ /* 0x000fc400078e0204 */
[----:B------:R-:W-:Y:S01]  /*43520*/  STL [R1+0x2c5c], R8 ;  /* 0x002c5c0801007387 */ /* 0x000fe20000100800 */
[----:B------:R-:W-:Y:S01]  /*43530*/  LEA.HI.X.SX32 R5, R5, R0, 0x1, P0 ;  /* 0x0000000005057211 */ /* 0x000fe200000f0eff */
[----:B------:R0:W-:Y:S02]  /*43540*/  STL [R1+0x2c78], R6 ;  /* 0x002c780601007387 */ /* 0x0001e40000100800 */
[----:B------:R-:W1:Y:S04]  /*43550*/  S2R R28, SR_TID.X ;  /* 0x00000000001c7919 */ /* 0x000e680000002100 */
[----:B------:R2:W-:Y:S01]  /*43560*/  STL [R1+0x2c74], R5 ;  /* 0x002c740501007387 */ /* 0x0005e20000100800 */
[-C--:B0-----:R-:W-:Y:S02]  /*43570*/  LEA R6, P0, R4, R2.reuse, 0x1 ;  /* 0x0000000204067211 */ /* 0x081fe400078008ff */
[----:B------:R-:W-:Y:S01]  /*43580*/  LEA R8, P1, R3, R2, 0x1 ;  /* 0x0000000203087211 */ /* 0x000fe200078208ff */
[----:B--2---:R-:W-:-:S02]  /*43590*/  IMAD R5, R7, 0x10, R3 ;  /* 0x0000001007057824 */ /* 0x004fc400078e0203 */
[----:B------:R0:W-:Y:S02]  /*435a0*/  STL [R1+0x2c68], R6 ;  /* 0x002c680601007387 */ /* 0x0001e40000100800 */
[----:B------:R-:W-:Y:S01]  /*435b0*/  STL [R1+0x2c70], R8 ;  /* 0x002c700801007387 */ /* 0x000fe20000100800 */
[-C--:B0-----:R-:W-:Y:S01]  /*435c0*/  LEA.HI.X.SX32 R6, R4, R0.reuse, 0x1, P0 ;  /* 0x0000000004067211 */ /* 0x081fe200000f0eff */
[----:B------:R-:W-:Y:S02]  /*435d0*/  LEA.HI.X.SX32 R4, R3, R0, 0x1, P1 ;  /* 0x0000000003047211 */ /* 0x000fe400008f0eff */
[----:B------:R-:W-:Y:S02]  /*435e0*/  IMAD R3, R7, 0x8, R5 ;  /* 0x0000000807037824 */ /* 0x000fe400078e0205 */
[----:B------:R0:W-:Y:S01]  /*435f0*/  STL [R1+0x2c64], R6 ;  /* 0x002c640601007387 */ /* 0x0001e20000100800 */
[----:B------:R2:W-:Y:S01]  /*43600*/  STL [R1+0x2c6c], R4 ;  /* 0x002c6c0401007387 */ /* 0x0005e20000100800 */
[----:B0-----:R-:W-:Y:S01]  /*43610*/  LEA R6, P0, R5, R2, 0x1 ;  /* 0x0000000205067211 */ /* 0x001fe200078008ff */
[----:B--2---:R-:W-:-:S03]  /*43620*/  IMAD R4, R7, 0x8, R3 ;  /* 0x0000000807047824 */ /* 0x004fc600078e0203 */
[----:B------:R-:W-:Y:S01]  /*43630*/  LEA.HI.X.SX32 R8, R5, R0, 0x1, P0 ;  /* 0x0000000005087211 */ /* 0x000fe200000f0eff */
[----:B------:R0:W-:Y:S01]  /*43640*/  STL [R1+0x2c80], R6 ;  /* 0x002c800601007387 */ /* 0x0001e20000100800 */
[----:B------:R-:W-:-:S03]  /*43650*/  LEA R5, P0, R3, R2, 0x1 ;  /* 0x0000000203057211 */ /* 0x000fc600078008ff */
[----:B------:R-:W-:Y:S02]  /*43660*/  STL [R1+0x2c7c], R8 ;  /* 0x002c7c0801007387 */ /* 0x000fe40000100800 */
[----:B------:R2:W-:Y:S01]  /*43670*/  STL [R1+0x2c88], R5 ;  /* 0x002c880501007387 */ /* 0x0005e20000100800 */
[----:B0-----:R-:W-:-:S05]  /*43680*/  LEA R6, P1, R4, R2, 0x1 ;  /* 0x0000000204067211 */ /* 0x001fca00078208ff */
[----:B------:R0:W-:Y:S01]  /*43690*/  STL [R1+0x2c90], R6 ;  /* 0x002c900601007387 */ /* 0x0001e20000100800 */
[----:B--2---:R-:W-:Y:S01]  /*436a0*/  IMAD R5, R7, 0x8, R4 ;  /* 0x0000000807057824 */ /* 0x004fe200078e0204 */
[----:B-1----:R-:W-:Y:S02]  /*436b0*/  SHF.R.U32.HI R28, RZ, 0x4, R28 ;  /* 0x00000004ff1c7819 */ /* 0x002fe4000001161c */
[-C--:B0-----:R-:W-:Y:S01]  /*436c0*/  LEA.HI.X.SX32 R6, R3, R0.reuse, 0x1, P0 ;  /* 0x0000000003067211 */ /* 0x081fe200000f0eff */
[----:B------:R-:W-:-:S04]  /*436d0*/  LEA.HI.X.SX32 R3, R4, R0, 0x1, P1 ;  /* 0x0000000004037211 */ /* 0x000fc800008f0eff */
[----:B------:R0:W-:Y:S01]  /*436e0*/  STL [R1+0x2c84], R6 ;  /* 0x002c840601007387 */ /* 0x0001e20000100800 */
[----:B------:R1:W-:Y:S01]  /*436f0*/  STL [R1+0x2c8c], R3 ;  /* 0x002c8c0301007387 */ /* 0x0003e20000100800 */
[----:B------:R-:W-:Y:S02]  /*43700*/  IADD3 R28, R28, 0x38, RZ ;  /* 0x000000381c1c7810 */ /* 0x000fe40007ffe0ff */
[----:B0-----:R-:W-:Y:S01]  /*43710*/  LEA R6, P0, R5, R2, 0x1 ;  /* 0x0000000205067211 */ /* 0x001fe200078008ff */
[----:B-1----:R-:W-:-:S03]  /*43720*/  IMAD R3, R7, 0x8, R5 ;  /* 0x0000000807037824 */ /* 0x002fc600078e0205 */
[----:B------:R-:W-:Y:S01]  /*43730*/  LEA.HI.X.SX32 R4, R5, R0, 0x1, P0 ;  /* 0x0000000005047211 */ /* 0x000fe200000f0eff */
[----:B------:R0:W-:Y:S01]  /*43740*/  STL [R1+0x2c98], R6 ;  /* 0x002c980601007387 */ /* 0x0001e20000100800 */
[----:B------:R-:W-:-:S03]  /*43750*/  IMAD R5, R28, c[0x0][0x188], RZ ;  /* 0x000062001c057a24 */ /* 0x000fc600078e02ff */
        /* <DEDUP_REMOVED lines=9> */
[----:B------:R-:W-:Y:S02]  /*437f0*/  STL [R1+0x2ca8], R8 ;  /* 0x002ca80801007387 */ /* 0x000fe40000100800 */
[----:B------:R-:W2:Y:S01]  /*43800*/  LDL.LU R26, [R1+0x2f34] ;  /* 0x002f3400011a7983 */ /* 0x000ea20000300800 */
[----:B------:R-:W3:Y:S01]  /*43810*/  S2R R28, SR_TID.X ;  /* 0x00000000001c7919 */ /* 0x000ee20000002100 */
[----:B-1----:R-:W-:Y:S01]  /*43820*/  IMAD R3, R7, 0x8, R4 ;  /* 0x0000000807037824 */ /* 0x002fe200078e0204 */
[-C--:B0-----:R-:W-:Y:S01]  /*43830*/  LEA.HI.X.SX32 R6, R5, R0.reuse, 0x1, P1 ;  /* 0x0000000005067211 */ /* 0x081fe200008f0eff */
[----:B------:R-:W-:-:S04]  /*43840*/  LEA.HI.X.SX32 R5, R4, R0, 0x1, P0 ;  /* 0x0000000004057211 */ /* 0x000fc800000f0eff */
[----:B------:R0:W-:Y:S01]  /*43850*/  STL [R1+0x2cb4], R6 ;  /* 0x002cb40601007387 */ /* 0x0001e20000100800 */
[----:B------:R-:W-:Y:S02]  /*43860*/  IMAD R4, R7, 0x10, R3 ;  /* 0x0000001007047824 */ /* 0x000fe400078e0203 */
[----:B------:R1:W-:Y:S01]  /*43870*/  STL [R1+0x2ca4], R5 ;  /* 0x002ca40501007387 */ /* 0x0003e20000100800 */
[C---:B0-----:R-:W-:Y:S02]  /*43880*/  LEA R6, P0, R3.reuse, R2, 0x1 ;  /* 0x0000000203067211 */ /* 0x041fe400078008ff */
[----:B---3--:R-:W-:Y:S02]  /*43890*/  SHF.R.U32.HI R28, RZ, 0x4, R28 ;  /* 0x00000004ff1c7819 */ /* 0x008fe4000001161c */
[----:B------:R-:W-:Y:S02]  /*438a0*/  LEA.HI.X.SX32 R8, R3, R0, 0x1, P0 ;  /* 0x0000000003087211 */ /* 0x000fe400000f0eff */
[----:B------:R-:W-:Y:S01]  /*438b0*/  SGXT.U32 R28, R28, 0x3 ;  /* 0x000000031c1c781a */ /* 0x000fe20000000000 */
[C---:B-1----:R-:W-:Y:S01]  /*438c0*/  IMAD R5, R7.reuse, 0x8, R4 ;  /* 0x0000000807057824 */ /* 0x042fe200078e0204 */
[----:B------:R0:W-:Y:S01]  /*438d0*/  STL [R1+0x2cb0], R6 ;  /* 0x002cb00601007387 */ /* 0x0001e20000100800 */
[C---:B------:R-:W-:Y:S01]  /*438e0*/  LEA R3, P0, R4.reuse, R2, 0x1 ;  /* 0x0000000204037211 */ /* 0x040fe200078008ff */
[----:B------:R1:W-:Y:S03]  /*438f0*/  STL [R1+0x2cac], R8 ;  /* 0x002cac0801007387 */ /* 0x0003e60000100800 */
[----:B------:R-:W-:Y:S01]  /*43900*/  LEA.HI.X.SX32 R4, R4, R0, 0x1, P0 ;  /* 0x0000000004047211 */ /* 0x000fe200000f0eff */
[----:B------:R3:W-:Y:S01]  /*43910*/  STL [R1+0x2cc0], R3 ;  /* 0x002cc00301007387 */ /* 0x0007e20000100800 */
[----:B0-----:R-:W-:-:S02]  /*43920*/  IMAD R6, R7, 0x8, R5 ;  /* 0x0000000807067824 */ /* 0x001fc400078e0205 */
[----:B-1----:R-:W-:Y:S01]  /*43930*/  IMAD R8, R28, c[0x0][0x188], RZ ;  /* 0x000062001c087a24 */ /* 0x002fe200078e02ff */
[----:B------:R0:W-:Y:S01]  /*43940*/  STL [R1+0x2cbc], R4 ;  /* 0x002cbc0401007387 */ /* 0x0001e20000100800 */
[----:B---3--:R-:W-:-:S03]  /*43950*/  IMAD R3, R7, 0x8, R6 ;  /* 0x0000000807037824 */ /* 0x008fc600078e0206 */
[-C--:B------:R-:W-:Y:S02]  /*43960*/  LEA R9, P1, R8, R2.reuse, 0x1 ;  /* 0x0000000208097211 */ /* 0x080fe400078208ff */
[----:B------:R-:W-:Y:S01]  /*43970*/  LEA R10, P0, R5, R2, 0x1 ;  /* 0x00000002050a7211 */ /* 0x000fe200078008ff */
[----:B------:R-:W1:Y:S04]  /*43980*/  S2R R27, SR_TID.X ;  /* 0x00000000001b7919 */ /* 0x000e680000002100 */
[----:B------:R3:W-:Y:S01]  /*43990*/  STL [R1+0x2cdc], R9 ;  /* 0x002cdc0901007387 */ /* 0x0007e20000100800 */
[----:B0-----:R-:W-:-:S03]  /*439a0*/  IMAD R4, R7, 0x8, R3 ;  /* 0x0000000807047824 */ /* 0x001fc600078e0203 */
[----:B------:R-:W-:Y:S01]  /*439b0*/  STL [R1+0x2cc8], R10 ;  /* 0x002cc80a01007387 */ /* 0x000fe20000100800 */
[-C--:B---3--:R-:W-:Y:S01]  /*439c0*/  LEA.HI.X.SX32 R9, R8, R0.reuse, 0x1, P1 ;  /* 0x0000000008097211 */ /* 0x088fe200008f0eff */
[----:B------:R-:W-:Y:S02]  /*439d0*/  LEA.HI.X.SX32 R8, R5, R0, 0x1, P0 ;  /* 0x0000000005087211 */ /* 0x000fe400000f0eff */
[----:B------:R-:W-:Y:S01]  /*439e0*/  IMAD R5, R7, 0x8, R4 ;  /* 0x0000000807057824 */ /* 0x000fe200078e0204 */
[C---:B------:R-:W-:Y:S01]  /*439f0*/  LEA R7, P0, R6.reuse, R2, 0x1 ;  /* 0x0000000206077211 */ /* 0x040fe200078008ff */
[----:B------:R0:W-:Y:S01]  /*43a00*/  STL [R1+0x2cd8], R9 ;  /* 0x002cd80901007387 */ /* 0x0001e20000100800 */
[----:B------:R3:W-:Y:S03]  /*43a10*/  STL [R1+0x2cc4], R8 ;  /* 0x002cc40801007387 */ /* 0x0007e60000100800 */
[----:B------:R4:W-:Y:S01]  /*43a20*/  STL [R1+0x2ccc], R7 ;  /* 0x002ccc0701007387 */ /* 0x0009e20000100800 */
[----:B------:R-:W-:-:S02]  /*43a30*/  LEA.HI.X.SX32 R6, R6, R0, 0x1, P0 ;  /* 0x0000000006067211 */ /* 0x000fc400000f0eff */
[-C--:B0-----:R-:W-:Y:S02]  /*43a40*/  LEA R9, P1, R3, R2.reuse, 0x1 ;  /* 0x0000000203097211 */ /* 0x081fe400078208ff */
[CC--:B---3--:R-:W-:Y:S02]  /*43a50*/  LEA R8, P2, R4.reuse, R2.reuse, 0x1 ;  /* 0x0000000204087211 */ /* 0x0c8fe400078408ff */
[----:B----4-:R-:W-:Y:S02]  /*43a60*/  LEA R7, P3, R5, R2, 0x1 ;  /* 0x0000000205077211 */ /* 0x010fe400078608ff */
[-C--:B------:R-:W-:Y:S01]  /*43a70*/  LEA.HI.X.SX32 R2, R3, R0.reuse, 0x1, P1 ;  /* 0x0000000003027211 */ /* 0x080fe200008f0eff */
[----:B------:R-:W-:Y:S01]  /*43a80*/  STL [R1+0x2cd0], R9 ;  /* 0x002cd00901007387 */ /* 0x000fe20000100800 */
[----:B------:R-:W-:Y:S02]  /*43a90*/  STL [R1+0x2cd4], R8 ;  /* 0x002cd40801007387 */ /* 0x000fe40000100800 */
[----:B------:R-:W-:Y:S02]  /*43aa0*/  STL [R1+0xea0], R7 ;  /* 0x000ea00701007387 */ /* 0x000fe40000100800 */
[----:B------:R-:W-:Y:S01]  /*43ab0*/  STL [R1+0xe90], R6 ;  /* 0x000e900601007387 */ /* 0x000fe20000100800 */
[----:B------:R0:W-:Y:S02]  /*43ac0*/  STL [R1+0xe98], R2 ;  /* 0x000e980201007387 */ /* 0x0001e40000100800 */
[-C--:B0-----:R-:W-:Y:S01]  /*43ad0*/  LEA.HI.X.SX32 R2, R4, R0.reuse, 0x1, P2 ;  /* 0x0000000004027211 */ /* 0x081fe200010f0eff */
[----:B------:R-:W-:-:S04]  /*43ae0*/  LEA.HI.X.SX32 R0, R5, R0, 0x1, P3 ;  /* 0x0000000005007211 */ /* 0x000fc800018f0eff */
[----:B------:R-:W-:Y:S01]  /*43af0*/  STL [R1+0xe9c], R2 ;  /* 0x000e9c0201007387 */ /* 0x000fe20000100800 */
[----:B------:R1:W-:Y:S02]  /*43b00*/  STL [R1+0xe94], R0 ;  /* 0x000e940001007387 */ /* 0x0003e40000100800 */
[----:B-1----:R-:W-:-:S05]  /*43b10*/  IMAD.SHL.U32 R0, R27, 0x10, RZ ;  /* 0x000000101b007824 */ /* 0x002fca00078e00ff */
[----:B------:R0:W-:Y:S02]  /*43b20*/  STL [R1+0x2f3c], R0 ;  /* 0x002f3c0001007387 */ /* 0x0001e40000100800 */
[----:B0-----:R-:W-:Y:S01]  /*43b30*/  LOP3.LUT R0, R0, 0x100, RZ, 0xc0, !PT ;  /* 0x0000010000007812 */ /* 0x001fe200078ec0ff */
[----:B------:R-:W-:-:S05]  /*43b40*/  IMAD.MOV.U32 R28, RZ, RZ, 0xff ;  /* 0x000000ffff1c7424 */ /* 0x000fca00078e00ff */
[----:B------:R-:W-:-:S04]  /*43b50*/  IADD3 R28, R28, c[0x0][0x180], RZ ;  /* 0x000060001c1c7a10 */ /* 0x000fc80007ffe0ff */
[----:B------:R-:W-:-:S04]  /*43b60*/  SHF.R.S32.HI R2, RZ, 0x1f, R28 ;  /* 0x0000001fff027819 */ /* 0x000fc8000001141c */
[----:B------:R-:W-:Y:S01]  /*43b70*/  LEA.HI R2, R2, R28, RZ, 0x8 ;  /* 0x0000001c02027211 */ /* 0x000fe200078f40ff */
[----:B------:R-:W-:Y:S01]  /*43b80*/  IMAD.MOV.U32 R28, RZ, RZ, c[0x0][0x18c] ;  /* 0x00006300ff1c7624 */ /* 0x000fe200078e00ff */
[----:B------:R-:W-:-:S03]  /*43b90*/  ULDC UR4, c[0x0][0x188] ;  /* 0x0000620000047ab9 */ /* 0x000fc60000000800 */
[----:B------:R-:W-:Y:S01]  /*43ba0*/  IMAD.SHL.U32 R28, R28, 0x100, RZ ;  /* 0x000001001c1c7824 */ /* 0x000fe200078e00ff */
[----:B------:R-:W-:Y:S01]  /*43bb0*/  USHF.L.U32 UR4, UR4, 0x8, URZ ;  /* 0x0000000804047899 */ /* 0x000fe2000800063f */
[----:B--2---:R-:W-:-:S05]  /*43bc0*/  IMAD.IADD R0, R0, 0x1, R26 ;  /* 0x0000000100007824 */ /* 0x004fca00078e021a */
[----:B------:R0:W-:Y:S04]  /*43bd0*/  STL [R1+0x328], R0 ;  /* 0x0003280001007387 */ /* 0x0001e80000100800 */
[----:B0-----:R-:W-:Y:S01]  /*43be0*/  SHF.R.S32.HI R0, RZ, 0x1f, R28 ;  /* 0x0000001fff007819 */ /* 0x001fe2000001141c */
[----:B------:R-:W-:Y:S01]  /*43bf0*/  USHF.R.S32.HI UR5, URZ, 0x1f, UR4 ;  /* 0x0000001f3f057899 */ /* 0x000fe20008011404 */
[----:B------:R-:W-:Y:S01]  /*43c00*/  SHF.R.S32.HI R2, RZ, 0x8, R2 ;  /* 0x00000008ff027819 */ /* 0x000fe20000011402 */
[----:B------:R-:W-:Y:S01]  /*43c10*/  USHF.L.U32 UR10, UR4, 0x1, URZ ;  /* 0x00000001040a7899 */ /* 0x000fe2000800063f */
[C---:B------:R-:W-:Y:S01]  /*43c20*/  SHF.L.U64.HI R0, R28.reuse, 0x1, R0 ;  /* 0x000000011c007819 */ /* 0x040fe20000010200 */
[----:B------:R-:W-:Y:S02]  /*43c30*/  IMAD.SHL.U32 R28, R28, 0x2, RZ ;  /* 0x000000021c1c7824 */ /* 0x000fe400078e00ff */
[----:B------:R0:W-:Y:S01]  /*43c40*/  STL [R1+0x690], RZ ;  /* 0x000690ff01007387 */ /* 0x0001e20000100800 */
[----:B------:R-:W-:Y:S01]  /*43c50*/  LOP3.LUT R27, R27, 0x7f, RZ, 0xc0, !PT ;  /* 0x0000007f1b1b7812 */ /* 0x000fe200078ec0ff */
[----:B------:R-:W-:Y:S02]  /*43c60*/  USHF.L.U64.HI UR5, UR4, 0x1, UR5 ;  /* 0x0000000104057899 */ /* 0x000fe40008010205 */
[----:B------:R0:W-:Y:S01]  /*43c70*/  STL [R1+0x694], RZ ;  /* 0x000694ff01007387 */ /* 0x0001e20000100800 */
[----:B------:R-:W-:Y:S01]  /*43c80*/  UMOV UR4, URZ ;  /* 0x0000003f00047c82 */ /* 0x000fe20008000000 */
[----:B------:R-:W-:-:S02]  /*43c90*/  IMAD.SHL.U32 R2, R27, 0x2, RZ ;  /* 0x000000021b027824 */ /* 0x000fc400078e00ff */
[----:B------:R0:W-:Y:S03]  /*43ca0*/  STL [R1+0x698], RZ ;  /* 0x000698ff01007387 */ /* 0x0001e60000100800 */
[C---:B------:R-:W-:Y:S01]  /*43cb0*/  LOP3.LUT R3, R2.reuse, 0x20, RZ, 0x3c, !PT ;  /* 0x0000002002037812 */ /* 0x040fe200078e3cff */
[----:B------:R0:W-:Y:S01]  /*43cc0*/  STL [R1+0x69c], RZ ;  /* 0x00069cff01007387 */ /* 0x0001e20000100800 */
[C---:B------:R-:W-:Y:S02]  /*43cd0*/  LOP3.LUT R3, R2.reuse, 0x50, RZ, 0x3c, !PT ;  /* 0x0000005002037812 */ /* 0x040fe400078e3cff */
[----:B-----5:R-:W-:Y:S01]  /*43ce0*/  LOP3.LUT R3, R29, 0x40, RZ, 0x3c, !PT ;  /* 0x000000401d037812 */ /* 0x020fe200078e3cff */
[----:B------:R0:W-:Y:S01]  /*43cf0*/  STL [R1+0x680], RZ ;  /* 0x000680ff01007387 */ /* 0x0001e20000100800 */
[C---:B------:R-:W-:Y:S02]  /*43d00*/  LOP3.LUT R4, R2.reuse, 0x10, RZ, 0x3c, !PT ;  /* 0x0000001002047812 */ /* 0x040fe400078e3cff */
[C---:B------:R-:W-:Y:S01]  /*43d10*/  LOP3.LUT R5, R2.reuse, 0x30, RZ, 0x3c, !PT ;  /* 0x0000003002057812 */ /* 0x040fe200078e3cff */
[----:B------:R0:W-:Y:S01]  /*43d20*/  STL [R1+0x684], RZ ;  /* 0x000684ff01007387 */ /* 0x0001e20000100800 */
[----:B------:R-:W-:-:S02]  /*43d30*/  LOP3.LUT R4, R2, 0x40, RZ, 0x3c, !PT ;  /* 0x0000004002047812 */ /* 0x000fc400078e3cff */
[C---:B------:R-:W-:Y:S01]  /*43d40*/  LOP3.LUT R5, R2.reuse, 0x60, RZ, 0x3c, !PT ;  /* 0x0000006002057812 */ /* 0x040fe200078e3cff */
[----:B------:R0:W-:Y:S01]  /*43d50*/  STL [R1+0x688], RZ ;  /* 0x000688ff01007387 */ /* 0x0001e20000100800 */
[----:B------:R-:W-:-:S03]  /*43d60*/  LOP3.LUT R4, R2, 0x70, RZ, 0x3c, !PT ;  /* 0x0000007002047812 */ /* 0x000fc600078e3cff */
[----:B------:R0:W-:Y:S04]  /*43d70*/  STL [R1+0x68c], RZ ;  /* 0x00068cff01007387 */ /* 0x0001e80000100800 */
        /* <DEDUP_REMOVED lines=56> */
[----:B------:R0:W-:Y:S02]  /*44100*/  STL [R1+0x2f34], R3 ;  /* 0x002f340301007387 */ /* 0x0001e40000100800 */
.L_x_3:
[----:B-----5:R-:W2:Y:S04]  /*44110*/  LDL R5, [R1+0x2cd8] ;  /* 0x002cd80001057983 */ /* 0x020ea80000100800 */
[----:B--2---:R1:W-:Y:S04]  /*44120*/  STL [R1+0x4130], R5 ;  /* 0x0041300501007387 */ /* 0x0043e80000100800 */
[----:B------:R-:W2:Y:S01]  /*44130*/  LDL R4, [R1+0x2cdc] ;  /* 0x002cdc0001047983 */ /* 0x000ea20000100800 */
[----:B------:R-:W-:-:S02]  /*44140*/  UMOV UR6, 0xffffff00 ;  /* 0xffffff0000067882 */ /* 0x000fc40000000000 */
[----:B------:R-:W-:Y:S02]  /*44150*/  ULDC UR7, c[0x0][0x180] ;  /* 0x0000600000077ab9 */ /* 0x000fe40000000800 */
[----:B------:R-:W-:Y:S01]  /*44160*/  UIMAD UR6, UR4, UR6, UR7 ;  /* 0x00000006040672a4 */ /* 0x000fe2000f8e0207 */
[----:B-1----:R-:W1:Y:S04]  /*44170*/  S2R R5, SR_TID.X ;  /* 0x0000000000057919 */ /* 0x002e680000002100 */
[----:B--2---:R-:W-:Y:S04]  /*44180*/  STL [R1+0x4134], R4 ;  /* 0x0041340401007387 */ /* 0x004fe80000100800 */
[----:B------:R-:W-:Y:S04]  /*44190*/  STL [R1+0x40ac], R2 ;  /* 0x0040ac0201007387 */ /* 0x000fe80000100800 */
[----:B------:R1:W-:Y:S04]  /*441a0*/  STL [R1+0x40b8], R2 ;  /* 0x0040b80201007387 */ /* 0x0003e80000100800 */
[----:B------:R-:W-:Y:S04]  /*441b0*/  STL [R1+0x3f20], R7 ;  /* 0x003f200701007387 */ /* 0x000fe80000100800 */
[----:B------:R-:W-:Y:S01]  /*441c0*/  STL [R1+0x3f28], R7 ;  /* 0x003f280701007387 */ /* 0x000fe20000100800 */
[----:B-1----:R-:W-:-:S03]  /*441d0*/  SHF.R.U32.HI R2, RZ, 0x4, R5 ;  /* 0x00000004ff027819 */ /* 0x002fc60000011605 */
[----:B------:R-:W-:Y:S01]  /*441e0*/  STL [R1+0x3f30], R7 ;  /* 0x003f300701007387 */ /* 0x000fe20000100800 */
[----:B------:R-:W-:Y:S02]  /*441f0*/  SHF.R.U32.HI R5, RZ, 0x4, R5 ;  /* 0x00000004ff057819 */ /* 0x000fe40000011605 */
[----:B------:R-:W-:Y:S01]  /*44200*/  SGXT.U32 R2, R2, 0x3 ;  /* 0x000000030202781a */ /* 0x000fe20000000000 */
[----:B------:R-:W-:Y:S01]  /*44210*/  STL [R1+0x3f38], R7 ;  /* 0x003f380701007387 */ /* 0x000fe20000100800 */
[----:B------:R-:W-:Y:S02]  /*44220*/  SGXT.U32 R5, R5, 0x3 ;  /* 0x000000030505781a */ /* 0x000fe40000000000 */
[----:B------:R-:W-:Y:S01]  /*44230*/  LOP3.LUT R4, R2, 0x8, RZ, 0xfc, !PT ;  /* 0x0000000802047812 */ /* 0x000fe200078efcff */
[----:B------:R-:W-:Y:S01]  /*44240*/  STL [R1+0x3f40], R7 ;  /* 0x003f400701007387 */ /* 0x000fe20000100800 */
[----:B------:R-:W-:Y:S02]  /*44250*/  LOP3.LUT R5, R5, 0x18, RZ, 0xfc, !PT ;  /* 0x0000001805057812 */ /* 0x000fe400078efcff */
[----:B------:R-:W-:Y:S01]  /*44260*/  ISETP.GE.AND P1, PT, R4, UR6, PT ;  /* 0x0000000604007c0c */ /* 0x000fe2000bf26270 */
[----:B------:R-:W-:Y:S01]  /*44270*/  STL [R1+0x3f48], R7 ;  /* 0x003f480701007387 */ /* 0x000fe20000100800 */
[----:B------:R-:W-:-:S03]  /*44280*/  LOP3.LUT R2, R2, 0x10, RZ, 0xfc, !PT ;  /* 0x0000001002027812 */ /* 0x000fc600078efcff */
        /* <DEDUP_REMOVED lines=626> */
[----:B------:R-:W-:Y:S01]  /*469b0*/  STL [R1+0x3df8], R29 ;  /* 0x003df81d01007387 */ /* 0x000fe20000100800 */
[----:B------:R-:W-:-:S03]  /*469c0*/  ISETP.GE.AND P3, PT, R5, UR6, PT ;  /* 0x0000000605007c0c */ /* 0x000fc6000bf66270 */
[----:B------:R-:W-:Y:S04]  /*469d0*/  STL [R1+0x3e00], R29 ;  /* 0x003e001d01007387 */ /* 0x000fe80000100800 */
[----:B------:R-:W-:Y:S04]  /*469e0*/  STL [R1+0x3e08], R29 ;  /* 0x003e081d01007387 */ /* 0x000fe80000100800 */
[----:B------:R-:W-:Y:S04]  /*469f0*/  STL [R1+0x2fc8], R0 ;  /* 0x002fc80001007387 */ /* 0x000fe80000100800 */
[----:B------:R-:W3:Y:S04]  /*46a00*/  LDL.LU R4, [R1+0x4134] ;  /* 0x0041340001047983 */ /* 0x000ee80000300800 */
[----:B------:R-:W3:Y:S04]  /*46a10*/  LDL.LU R5, [R1+0x4130] ;  /* 0x0041300001057983 */ /* 0x000ee80000300800 */
[----:B-1----:R-:W1:Y:S01]  /*46a20*/  S2R R6, SR_TID.X ;  /* 0x0000000000067919 */ /* 0x002e620000002100 */
[----:B------:R-:W-:-:S02]  /*46a30*/  PRMT R13, RZ, 0x7610, R13 ;  /* 0x00007610ff0d7816 */ /* 0x000fc4000000000d */
[----:B-1----:R-:W-:-:S04]  /*46a40*/  SHF.R.U32.HI R7, RZ, 0x4, R6 ;  /* 0x00000004ff077819 */ /* 0x002fc80000011606 */
[----:B------:R-:W-:-:S04]  /*46a50*/  SGXT.U32 R7, R7, 0x3 ;  /* 0x000000030707781a */ /* 0x000fc80000000000 */
[----:B------:R-:W-:-:S13]  /*46a60*/  ISETP.GE.AND P0, PT, R7, UR6, PT ;  /* 0x0000000607007c0c */ /* 0x000fda000bf06270 */
[----:B---3--:R1:W3:Y:S04]  /*46a70*/  @!P0 LDG.E.U16 R13, [R4.64] ;  /* 0x00000008040d8981 */ /* 0x0082e8000c1e1500 */
[----:B-1----:R-:W4:Y:S04]  /*46a80*/  LDL R4, [R1+0xe94] ;  /* 0x000e940001047983 */ /* 0x002f280000100800 */
[----:B---3--:R1:W-:Y:S04]  /*46a90*/  STL [R1+0x2ec], R13 ;  /* 0x0002ec0d01007387 */ /* 0x0083e80000100800 */
[----:B------:R-:W4:Y:S01]  /*46aa0*/  LDL R5, [R1+0xea0] ;  /* 0x000ea00001057983 */ /* 0x000f220000100800 */
[----:B--2---:R-:W-:-:S02]  /*46ab0*/  PRMT R9, RZ, 0x7610, R9 ;  /* 0x00007610ff097816 */ /* 0x004fc40000000009 */
[----:B------:R-:W-:Y:S02]  /*46ac0*/  ISETP.GE.AND P2, PT, R2, UR6, PT ;  /* 0x0000000602007c0c */ /* 0x000fe4000bf46270 */
[----:B------:R-:W2:Y:S01]  /*46ad0*/  S2R R2, SR_TID.X ;  /* 0x0000000000027919 */ /* 0x000ea20000002100 */
[----:B----4-:R-:W-:-:S04]  /*46ae0*/  @!P1 LOP3.LUT R5, R5, R4, RZ, 0x3c, !PT ;  /* 0x0000000405059212 */ /* 0x010fc800078e3cff */
[----:B------:R-:W-:-:S04]  /*46af0*/  @!P1 LOP3.LUT R4, R5, R4, RZ, 0x3c, !PT ;  /* 0x0000000405049212 */ /* 0x000fc800078e3cff */
[----:B------:R-:W-:-:S05]  /*46b00*/  @!P1 LOP3.LUT R5, R5, R4, RZ, 0x3c, !PT ;  /* 0x0000000405059212 */ /* 0x000fca00078e3cff */
[----:B------:R3:W4:Y:S01]  /*46b10*/  @!P1 LDG.E.U16 R9, [R4.64] ;  /* 0x0000000804099981 */ /* 0x000722000c1e1500 */
[----:B--2---:R-:W-:-:S04]  /*46b20*/  SHF.R.U32.HI R2, RZ, 0x4, R2 ;  /* 0x00000004ff027819 */ /* 0x004fc80000011602 */
[----:B------:R-:W-:-:S04]  /*46b30*/  SGXT.U32 R2, R2, 0x3 ;  /* 0x000000030202781a */ /* 0x000fc80000000000 */
[----:B-1----:R-:W-:-:S04]  /*46b40*/  LOP3.LUT R13, R2, 0x20, RZ, 0xfc, !PT ;  /* 0x00000020020d7812 */ /* 0x002fc800078efcff */
[----:B------:R-:W-:Y:S02]  /*46b50*/  ISETP.GE.AND P0, PT, R13, UR6, PT ;  /* 0x000000060d007c0c */ /* 0x000fe4000bf06270 */
[----:B------:R-:W2:Y:S04]  /*46b60*/  LDL.LU R13, [R1+0x412c] ;  /* 0x00412c00010d7983 */ /* 0x000ea80000300800 */
[----:B---3--:R-:W3:Y:S04]  /*46b70*/  LDL R4, [R1+0xe9c] ;  /* 0x000e9c0001047983 */ /* 0x008ee80000100800 */
[----:B----4-:R1:W-:Y:S04]  /*46b80*/  STL [R1+0x2e8], R9 ;  /* 0x0002e80901007387 */ /* 0x0103e80000100800 */
[----:B------:R-:W3:Y:S01]  /*46b90*/  LDL R5, [R1+0x2cd4] ;  /* 0x002cd40001057983 */ /* 0x000ee20000100800 */
[----:B------:R-:W-:-:S03]  /*46ba0*/  PRMT R11, RZ, 0x7610, R11 ;  /* 0x00007610ff0b7816 */ /* 0x000fc6000000000b */
[----:B------:R-:W4:Y:S01]  /*46bb0*/  S2R R2, SR_TID.X ;  /* 0x0000000000027919 */ /* 0x000f220000002100 */
[----:B---3--:R-:W-:-:S04]  /*46bc0*/  @!P2 LOP3.LUT R5, R5, R4, RZ, 0x3c, !PT ;  /* 0x000000040505a212 */ /* 0x008fc800078e3cff */
[----:B------:R-:W-:-:S04]  /*46bd0*/  @!P2 LOP3.LUT R4, R5, R4, RZ, 0x3c, !PT ;  /* 0x000000040504a212 */ /* 0x000fc800078e3cff */
[----:B------:R-:W-:-:S05]  /*46be0*/  @!P2 LOP3.LUT R5, R5, R4, RZ, 0x3c, !PT ;  /* 0x000000040505a212 */ /* 0x000fca00078e3cff */
[----:B------:R3:W2:Y:S01]  /*46bf0*/  @!P2 LDG.E.U16 R11, [R4.64] ;  /* 0x00000008040ba981 */ /* 0x0006a2000c1e1500 */
[----:B----4-:R-:W-:-:S04]  /*46c00*/  SHF.R.U32.HI R2, RZ, 0x4, R2 ;  /* 0x00000004ff027819 */ /* 0x010fc80000011602 */
[----:B------:R-:W-:-:S04]  /*46c10*/  SGXT.U32 R2, R2, 0x3 ;  /* 0x000000030202781a */ /* 0x000fc80000000000 */
[----:B-1----:R-:W-:-:S04]  /*46c20*/  LOP3.LUT R9, R2, 0x28, RZ, 0xfc, !PT ;  /* 0x0000002802097812 */ /* 0x002fc800078efcff */
[----:B------:R-:W-:Y:S02]  /*46c30*/  ISETP.GE.AND P1, PT, R9, UR6, PT ;  /* 0x0000000609007c0c */ /* 0x000fe4000bf26270 */
[----:B------:R-:W4:Y:S04]  /*46c40*/  LDL.LU R9, [R1+0x4128] ;  /* 0x0041280001097983 */ /* 0x000f280000300800 */
[----:B---3--:R-:W3:Y:S04]  /*46c50*/  LDL R4, [R1+0xe98] ;  /* 0x000e980001047983 */ /* 0x008ee80000100800 */
[----:B--2---:R1:W-:Y:S04]  /*46c60*/  STL [R1+0x2e4], R11 ;  /* 0x0002e40b01007387 */ /* 0x0043e80000100800 */
[----:B------:R-:W3:Y:S01]  /*46c70*/  LDL R5, [R1+0x2cd0] ;  /* 0x002cd00001057983 */ /* 0x000ee20000100800 */
[----:B------:R-:W-:-:S03]  /*46c80*/  PRMT R13, RZ, 0x7610, R13 ;  /* 0x00007610ff0d7816 */ /* 0x000fc6000000000d */
[----:B------:R-:W2:Y:S01]  /*46c90*/  S2R R2, SR_TID.X ;  /* 0x0000000000027919 */ /* 0x000ea20000002100 */
[----:B---3--:R-:W-:-:S04]  /*46ca0*/  @!P3 LOP3.LUT R5, R5, R4, RZ, 0x3c, !PT ;  /* 0x000000040505b212 */ /* 0x008fc800078e3cff */
        /* <DEDUP_REMOVED lines=18> */
[----:B-1----:R-:W-:-:S04]  /*46dd0*/  IADD3 R13, R2, 0x38, RZ ;  /* 0x00000038020d7810 */ /* 0x002fc80007ffe0ff */
        /* <DEDUP_REMOVED lines=219> */
[----:B------:R-:W3:Y:S01]  /*47b90*/  @!P0 LDG.E.U16 R11, [R4.64] ;  /* 0x00000008040b8981 */ /* 0x000ee2000c1e1500 */
[----:B----4-:R-:W-:-:S04]  /*47ba0*/  SHF.R.U32.HI R2, RZ, 0x4, R2 ;  /* 0x00000004ff027819 */ /* 0x010fc80000011602 */
[----:B-1----:R-:W-:-:S04]  /*47bb0*/  IADD3 R9, R2, 0xb8, RZ ;  /* 0x000000b802097810 */ /* 0x002fc80007ffe0ff */
[----:B------:R-:W-:Y:S02]  /*47bc0*/  ISETP.GE.AND P3, PT, R9, UR6, PT ;  /* 0x0000000609007c0c */ /* 0x000fe4000bf66270 */
[----:B------:R-:W4:Y:S04]  /*47bd0*/  LDL.LU R9, [R1+0x40e0] ;  /* 0x0040e00001097983 */ /* 0x000f280000300800 */
[----:B------:R-:W1:Y:S04]  /*47be0*/  S2R R2, SR_TID.X ;  /* 0x0000000000027919 */ /* 0x000e680000002100 */
[----:B---3--:R1:W-:Y:S04]  /*47bf0*/  STL [R1+0x29c], R11 ;  /* 0x00029c0b01007387 */ /* 0x0083e80000100800 */
[----:B------:R-:W3:Y:S04]  /*47c00*/  LDL R4, [R1+0x2c44] ;  /* 0x002c440001047983 */ /* 0x000ee80000100800 */
[----:B------:R-:W3:Y:S01]  /*47c10*/  LDL R5, [R1+0x2c48] ;  /* 0x002c480001057983 */ /* 0x000ee20000100800 */
[----:B-1----:R-:W-:-:S04]  /*47c20*/  SHF.R.U32.HI R11, RZ, 0x4, R2 ;  /* 0x00000004ff0b7819 */ /* 0x002fc80000011602 */
[----:B------:R-:W-:Y:S02]  /*47c30*/  SGXT.U32 R11, R11, 0x3 ;  /* 0x000000030b0b781a */ /* 0x000fe40000000000 */
[----:B--2---:R-:W-:Y:S02]  /*47c40*/  PRMT R13, RZ, 0x7610, R13 ;  /* 0x00007610ff0d7816 */ /* 0x004fe4000000000d */
[----:B------:R-:W-:-:S04]  /*47c50*/  LOP3.LUT R11, R11, 0xc0, RZ, 0xfc, !PT ;  /* 0x000000c00b0b7812 */ /* 0x000fc800078efcff */
[----:B------:R-:W-:Y:S02]  /*47c60*/  ISETP.GE.AND P0, PT, R11, UR6, PT ;  /* 0x000000060b007c0c */ /* 0x000fe4000bf06270 */
[----:B------:R-:W2:Y:S01]  /*47c70*/  LDL.LU R11, [R1+0x40dc] ;  /* 0x0040dc00010b7983 */ /* 0x000ea20000300800 */
[----:B---3--:R-:W-:-:S04]  /*47c80*/  @!P1 LOP3.LUT R5, R5, R4, RZ, 0x3c, !PT ;  /* 0x0000000405059212 */ /* 0x008fc800078e3cff */
[----:B------:R-:W-:-:S04]  /*47c90*/  @!P1 LOP3.LUT R4, R5, R4, RZ, 0x3c, !PT ;  /* 0x0000000405049212 */ /* 0x000fc800078e3cff */
[----:B------:R-:W-:-:S05]  /*47ca0*/  @!P1 LOP3.LUT R5, R5, R4, RZ, 0x3c, !PT ;  /* 0x0000000405059212 */ /* 0x000fca00078e3cff */
[----:B------:R1:W3:Y:S04]  /*47cb0*/  @!P1 LDG.E.U16 R13, [R4.64] ;  /* 0x00000008040d9981 */ /* 0x0002e8000c1e1500 */
[----:B-1----:R-:W2:Y:S04]  /*47cc0*/  LDL R4, [R1+0x2c3c] ;  /* 0x002c3c0001047983 */ /* 0x002ea80000100800 */
[----:B------:R-:W2:Y:S01]  /*47cd0*/  LDL R5, [R1+0x2c40] ;  /* 0x002c400001057983 */ /* 0x000ea20000100800 */
[----:B------:R-:W-:Y:S02]  /*47ce0*/  PRMT R10, RZ, 0x7610, R10 ;  /* 0x00007610ff0a7816 */ /* 0x000fe4000000000a */
[----:B--2---:R-:W-:-:S04]  /*47cf0*/  @!P2 LOP3.LUT R5, R5, R4, RZ, 0x3c, !PT ;  /* 0x000000040505a212 */ /* 0x004fc800078e3cff */
[----:B------:R-:W-:-:S04]  /*47d00*/  @!P2 LOP3.LUT R4, R5, R4, RZ, 0x3c, !PT ;  /* 0x000000040504a212 */ /* 0x000fc800078e3cff */
[----:B------:R-:W-:-:S05]  /*47d10*/  @!P2 LOP3.LUT R5, R5, R4, RZ, 0x3c, !PT ;  /* 0x000000040505a212 */ /* 0x000fca00078e3cff */
[----:B------:R-:W2:Y:S01]  /*47d20*/  @!P2 LDG.E.U16 R10, [R4.64] ;  /* 0x00000008040aa981 */ /* 0x000ea2000c1e1500 */
[----:B------:R-:W-:-:S04]  /*47d30*/  SHF.R.U32.HI R2, RZ, 0x4, R2 ;  /* 0x00000004ff027819 */ /* 0x000fc80000011602 */
[----:B------:R-:W-:-:S04]  /*47d40*/  SGXT.U32 R2, R2, 0x3 ;  /* 0x000000030202781a */ /* 0x000fc80000000000 */
[----:B------:R-:W-:Y:S01]  /*47d50*/  LOP3.LUT R2, R2, 0xc8, RZ, 0xfc, !PT ;  /* 0x000000c802027812 */ /* 0x000fe200078efcff */
[----:B---3--:R1:W-:Y:S03]  /*47d60*/  STL [R1+0x298], R13 ;  /* 0x0002980d01007387 */ /* 0x0083e60000100800 */
[----:B------:R-:W-:Y:S02]  /*47d70*/  ISETP.GE.AND P1, PT, R2, UR6, PT ;  /* 0x0000000602007c0c */ /* 0x000fe4000bf26270 */
[----:B------:R-:W3:Y:S04]  /*47d80*/  LDL R2, [R1+0x2c20] ;  /* 0x002c200001027983 */ /* 0x000ee80000100800 */
[----:B--2---:R2:W-:Y:S04]  /*47d90*/  STL [R1+0x294], R10 ;  /* 0x0002940a01007387 */ /* 0x0045e80000100800 */
[----:B------:R-:W2:Y:S04]  /*47da0*/  LDL R4, [R1+0x2c34] ;  /* 0x002c340001047983 */ /* 0x000ea80000100800 */
[----:B------:R-:W2:Y:S01]  /*47db0*/  LDL R5, [R1+0x2c38] ;  /* 0x002c380001057983 */ /* 0x000ea20000100800 */
[----:B----4-:R-:W-:-:S03]  /*47dc0*/  PRMT R9, RZ, 0x7610, R9 ;  /* 0x00007610ff097816 */ /* 0x010fc60000000009 */
[----:B-1----:R-:W1:Y:S01]  /*47dd0*/  S2R R13, SR_TID.X ;  /* 0x00000000000d7919 */ /* 0x002e620000002100 */
[----:B--2---:R-:W-:-:S04]  /*47de0*/  @!P3 LOP3.LUT R5, R5, R4, RZ, 0x3c, !PT ;  /* 0x000000040505b212 */ /* 0x004fc800078e3cff */
[----:B------:R-:W-:-:S04]  /*47df0*/  @!P3 LOP3.LUT R4, R5, R4, RZ, 0x3c, !PT ;  /* 0x000000040504b212 */ /* 0x000fc800078e3cff */
[----:B------:R-:W-:-:S05]  /*47e00*/  @!P3 LOP3.LUT R5, R5, R4, RZ, 0x3c, !PT ;  /* 0x000000040505b212 */ /* 0x000fca00078e3cff */
[----:B------:R-:W2:Y:S01]  /*47e10*/  @!P3 LDG.E.U16 R9, [R4.64] ;  /* 0x000000080409b981 */ /* 0x000ea2000c1e1500 */
[----:B-1----:R-:W-:-:S04]  /*47e20*/  SHF.R.U32.HI R10, RZ, 0x4, R13 ;  /* 0x00000004ff0a7819 */ /* 0x002fc8000001160d */
[----:B------:R-:W-:-:S04]  /*47e30*/  SGXT.U32 R10, R10, 0x3 ;  /* 0x000000030a0a781a */ /* 0x000fc80000000000 */
[----:B------:R-:W-:-:S04]  /*47e40*/  LOP3.LUT R10, R10, 0xd0, RZ, 0xfc, !PT ;  /* 0x000000d00a0a7812 */ /* 0x000fc800078efcff */
[----:B------:R-:W-:Y:S02]  /*47e50*/  ISETP.GE.AND P2, PT, R10, UR6, PT ;  /* 0x000000060a007c0c */ /* 0x000fe4000bf46270 */
[----:B------:R-:W4:Y:S04]  /*47e60*/  LDL.LU R10, [R1+0x40d8] ;  /* 0x0040d800010a7983 */ /* 0x000f280000300800 */
[----:B--2---:R1:W-:Y:S04]  /*47e70*/  STL [R1+0x290], R9 ;  /* 0x0002900901007387 */ /* 0x0043e80000100800 */
[----:B-1----:R-:W2:Y:S04]  /*47e80*/  LDL.LU R9, [R1+0x40d4] ;  /* 0x0040d40001097983 */ /* 0x002ea80000300800 */
[----:B------:R-:W2:Y:S04]  /*47e90*/  LDL R4, [R1+0x2c2c] ;  /* 0x002c2c0001047983 */ /* 0x000ea80000100800 */
[----:B------:R-:W2:Y:S01]  /*47ea0*/  LDL R5, [R1+0x2c30] ;  /* 0x002c300001057983 */ /* 0x000ea20000100800 */
[----:B------:R-:W-:-:S02]  /*47eb0*/  PRMT R11, RZ, 0x7610, R11 ;  /* 0x00007610ff0b7816 */ /* 0x000fc4000000000b */
[----:B--2---:R-:W-:-:S04]  /*47ec0*/  @!P0 LOP3.LUT R5, R5, R4, RZ, 0x3c, !PT ;  /* 0x0000000405058212 */ /* 0x004fc800078e3cff */
[----:B------:R-:W-:-:S04]  /*47ed0*/  @!P0 LOP3.LUT R4, R5, R4, RZ, 0x3c, !PT ;  /* 0x0000000405048212 */ /* 0x000fc800078e3cff */
[----:B------:R-:W-:-:S05]  /*47ee0*/  @!P0 LOP3.LUT R5, R5, R4, RZ, 0x3c, !PT ;  /* 0x0000000405058212 */ /* 0x000fca00078e3cff */
[----:B------:R-:W2:Y:S01]  /*47ef0*/  @!P0 LDG.E.U16 R11, [R4.64] ;  /* 0x00000008040b8981 */ /* 0x000ea2000c1e1500 */
[----:B------:R-:W-:-:S04]  /*47f00*/  SHF.R.U32.HI R13, RZ, 0x4, R13 ;  /* 0x00000004ff0d7819 */ /* 0x000fc8000001160d */
[----:B------:R-:W-:-:S04]  /*47f10*/  SGXT.U32 R13, R13, 0x3 ;  /* 0x000000030d0d781a */ /* 0x000fc80000000000 */
[----:B------:R-:W-:-:S04]  /*47f20*/  LOP3.LUT R13, R13, 0xd8, RZ, 0xfc, !PT ;  /* 0x000000d80d0d7812 */ /* 0x000fc800078efcff */
[----:B------:R-:W-:Y:S02]  /*47f30*/  ISETP.GE.AND P3, PT, R13, UR6, PT ;  /* 0x000000060d007c0c */ /* 0x000fe4000bf66270 */
[----:B------:R-:W3:Y:S04]  /*47f40*/  LDL.LU R13, [R1+0x40d0] ;  /* 0x0040d000010d7983 */ /* 0x000ee80000300800 */
[----:B--2---:R1:W-:Y:S04]  /*47f50*/  STL [R1+0x28c], R11 ;  /* 0x00028c0b01007387 */ /* 0x0043e80000100800 */
[----:B-1----:R-:W2:Y:S04]  /*47f60*/  LDL.LU R11, [R1+0x40cc] ;  /* 0x0040cc00010b7983 */ /* 0x002ea80000300800 */
[----:B------:R-:W2:Y:S04]  /*47f70*/  LDL R4, [R1+0x2c24] ;  /* 0x002c240001047983 */ /* 0x000ea80000100800 */
[----:B------:R-:W2:Y:S01]  /*47f80*/  LDL R5, [R1+0x2c28] ;  /* 0x002c280001057983 */ /* 0x000ea20000100800 */
[----:B---3--:R-:W-:-:S02]  /*47f90*/  PRMT R13, RZ, 0x7610, R13 ;  /* 0x00007610ff0d7816 */ /* 0x008fc4000000000d */
[----:B--2---:R-:W-:-:S04]  /*47fa0*/  @!P1 LOP3.LUT R5, R5, R4, RZ, 0x3c, !PT ;  /* 0x0000000405059212 */ /* 0x004fc800078e3cff */
[----:B------:R-:W-:-:S04]  /*47fb0*/  @!P1 LOP3.LUT R4, R5, R4, RZ, 0x3c, !PT ;  /* 0x0000000405049212 */ /* 0x000fc800078e3cff */
[----:B------:R-:W-:-:S05]  /*47fc0*/  @!P1 LOP3.LUT R5, R5, R4, RZ, 0x3c, !PT ;  /* 0x0000000405059212 */ /* 0x000fca00078e3cff */
[----:B------:R1:W2:Y:S04]  /*47fd0*/  @!P1 LDG.E.U16 R13, [R4.64] ;  /* 0x00000008040d9981 */ /* 0x0002a8000c1e1500 */
[----:B-1----:R-:W1:Y:S01]  /*47fe0*/  S2R R5, SR_TID.X ;  /* 0x0000000000057919 */ /* 0x002e620000002100 */
[----:B------:R-:W-:-:S04]  /*47ff0*/  SHF.R.U32.HI R6, RZ, 0x4, R6 ;  /* 0x00000004ff067819 */ /* 0x000fc80000011606 */
[----:B------:R-:W-:-:S04]  /*48000*/  SGXT.U32 R6, R6, 0x3 ;  /* 0x000000030606781a */ /* 0x000fc80000000000 */
[----:B------:R-:W-:-:S04]  /*48010*/  LOP3.LUT R6, R6, 0xe0, RZ, 0xfc, !PT ;  /* 0x000000e006067812 */ /* 0x000fc800078efcff */
[----:B------:R-:W-:Y:S02]  /*48020*/  ISETP.GE.AND P0, PT, R6, UR6, PT ;  /* 0x0000000606007c0c */ /* 0x000fe4000bf06270 */
[----:B------:R-:W3:Y:S01]  /*48030*/  LDL.LU R6, [R1+0x40c8] ;  /* 0x0040c80001067983 */ /* 0x000ee20000300800 */
[----:B-1----:R-:W-:-:S04]  /*48040*/  SHF.R.U32.HI R5, RZ, 0x4, R5 ;  /* 0x00000004ff057819 */ /* 0x002fc80000011605 */
[----:B------:R-:W-:-:S04]  /*48050*/  SGXT.U32 R5, R5, 0x3 ;  /* 0x000000030505781a */ /* 0x000fc80000000000 */
[----:B------:R-:W-:Y:S01]  /*48060*/  LOP3.LUT R4, R5, 0xe8, RZ, 0xfc, !PT ;  /* 0x000000e805047812 */ /* 0x000fe200078efcff */
[----:B--2---:R1:W-:Y:S04]  /*48070*/  STL [R1+0x288], R13 ;  /* 0x0002880d01007387 */ /* 0x0043e80000100800 */
[----:B-1----:R-:W2:Y:S04]  /*48080*/  LDL.LU R13, [R1+0x40c4] ;  /* 0x0040c400010d7983 */ /* 0x002ea80000300800 */
[----:B------:R-:W2:Y:S01]  /*48090*/  LDL R5, [R1+0x2c1c] ;  /* 0x002c1c0001057983 */ /* 0x000ea20000100800 */
[----:B------:R-:W-:-:S02]  /*480a0*/  PRMT R11, RZ, 0x7610, R11 ;  /* 0x00007610ff0b7816 */ /* 0x000fc4000000000b */
[----:B------:R-:W-:Y:S01]  /*480b0*/  ISETP.GE.AND P1, PT, R4, UR6, PT ;  /* 0x0000000604007c0c */ /* 0x000fe2000bf26270 */
[----:B------:R-:W-:-:S05]  /*480c0*/  @!P2 IMAD.MOV.U32 R4, RZ, RZ, R2 ;  /* 0x000000ffff04a224 */ /* 0x000fca00078e0002 */
[----:B--2---:R-:W2:Y:S04]  /*480d0*/  @!P2 LDG.E.U16 R11, [R4.64] ;  /* 0x00000008040ba981 */ /* 0x004ea8000c1e1500 */
        /* <DEDUP_REMOVED lines=9> */
[----:B------:R-:W-:-:S04]  /*48170*/  LOP3.LUT R7, R7, 0xf0, RZ, 0xfc, !PT ;  /* 0x000000f007077812 */ /* 0x000fc800078efcff */
[----:B------:R-:W-:Y:S02]  /*48180*/  ISETP.GE.AND P2, PT, R7, UR6, PT ;  /* 0x0000000607007c0c */ /* 0x000fe4000bf46270 */
[----:B------:R-:W3:Y:S04]  /*48190*/  LDL.LU R7, [R1+0x40bc] ;  /* 0x0040bc0001077983 */ /* 0x000ee80000300800 */
[----:B--2---:R-:W-:Y:S04]  /*481a0*/  STL [R1+0x280], R13 ;  /* 0x0002800d01007387 */ /* 0x004fe80000100800 */
[----:B------:R-:W2:Y:S04]  /*481b0*/  LDL R4, [R1+0x2c0c] ;  /* 0x002c0c0001047983 */ /* 0x000ea80000100800 */
[----:B------:R-:W2:Y:S01]  /*481c0*/  LDL R5, [R1+0x2c10] ;  /* 0x002c100001057983 */ /* 0x000ea20000100800 */
[----:B---3--:R-:W-:-:S03]  /*481d0*/  PRMT R7, RZ, 0x7610, R7 ;  /* 0x00007610ff077816 */ /* 0x008fc60000000007 */
[----:B------:R-:W1:Y:S01]  /*481e0*/  S2R R2, SR_TID.X ;  /* 0x0000000000027919 */ /* 0x000e620000002100 */
[----:B--2---:R-:W-:-:S04]  /*481f0*/  @!P0 LOP3.LUT R5, R5, R4, RZ, 0x3c, !PT ;  /* 0x0000000405058212 */ /* 0x004fc800078e3cff */
[----:B------:R-:W-:-:S04]  /*48200*/  @!P0 LOP3.LUT R4, R5, R4, RZ, 0x3c, !PT ;  /* 0x0000000405048212 */ /* 0x000fc800078e3cff */
[----:B------:R-:W-:-:S05]  /*48210*/  @!P0 LOP3.LUT R5, R5, R4, RZ, 0x3c, !PT ;  /* 0x0000000405058212 */ /* 0x000fca00078e3cff */
[----:B------:R-:W2:Y:S01]  /*48220*/  @!P0 LDG.E.U16 R7, [R4.64] ;  /* 0x0000000804078981 */ /* 0x000ea2000c1e1500 */
[----:B-1----:R-:W-:-:S04]  /*48230*/  SHF.R.U32.HI R2, RZ, 0x4, R2 ;  /* 0x00000004ff027819 */ /* 0x002fc80000011602 */
[----:B------:R-:W-:-:S04]  /*48240*/  IADD3 R2, R2, 0xf8, RZ ;  /* 0x000000f802027810 */ /* 0x000fc80007ffe0ff */
[----:B------:R-:W-:Y:S02]  /*48250*/  ISETP.GE.AND P3, PT, R2, UR6, PT ;  /* 0x0000000602007c0c */ /* 0x000fe4000bf66270 */
[----:B------:R-:W3:Y:S04]  /*48260*/  LDL.LU R2, [R1+0x40b8] ;  /* 0x0040b80001027983 */ /* 0x000ee80000300800 */
[----:B--2---:R1:W-:Y:S04]  /*48270*/  STL [R1+0x27c], R7 ;  /* 0x00027c0701007387 */ /* 0x0043e80000100800 */
[----:B-1----:R-:W2:Y:S04]  /*48280*/  LDL.LU R7, [R1+0x40b4] ;  /* 0x0040b40001077983 */ /* 0x002ea80000300800 */
        /* <DEDUP_REMOVED lines=8> */
[----:B-1----:R-:W-:-:S04]  /*48310*/  LOP3.LUT R13, R13, 0x7f, RZ, 0xc0, !PT ;  /* 0x0000007f0d0d7812 */ /* 0x002fc800078ec0ff */
[C---:B------:R-:W-:Y:S02]  /*48320*/  ISETP.GE.AND P4, PT, R13.reuse, UR6, PT ;  /* 0x000000060d007c0c */ /* 0x040fe4000bf86270 */
[----:B------:R-:W-:-:S04]  /*48330*/  LOP3.LUT R13, R13, 0x80, RZ, 0xfc, !PT ;  /* 0x000000800d0d7812 */ /* 0x000fc800078efcff */
[----:B------:R-:W-:Y:S02]  /*48340*/  ISETP.GE.AND P0, PT, R13, UR6, PT ;  /* 0x000000060d007c0c */ /* 0x000fe4000bf06270 */
[----:B------:R-:W3:Y:S04]  /*48350*/  LDL.LU R13, [R1+0x40b0] ;  /* 0x0040b000010d7983 */ /* 0x000ee80000300800 */
        /* <DEDUP_REMOVED lines=8> */
[----:B------:R-:W2:Y:S04]  /*483e0*/  @!P2 LDG.E.U16 R7, [R4.64] ;  /* 0x000000080407a981 */ /* 0x000ea8000c1e1500 */
        /* <DEDUP_REMOVED lines=8> */
[----:B------:R1:W2:Y:S04]  /*48470*/  @!P3 LDG.E.U16 R2, [R4.64] ;  /* 0x000000080402b981 */ /* 0x0002a8000c1e1500 */
[----:B-1----:R-:W2:Y:S04]  /*48480*/  LDL R4, [R1+0x2bec] ;  /* 0x002bec0001047983 */ /* 0x002ea80000100800 */
[----:B------:R-:W2:Y:S01]  /*48490*/  LDL R5, [R1+0x2bf0] ;  /* 0x002bf00001057983 */ /* 0x000ea20000100800 */
[----:B---3--:R-:W-:-:S03]  /*484a0*/  PRMT R13, RZ, 0x7610, R13 ;  /* 0x00007610ff0d7816 */ /* 0x008fc6000000000d */
[----:B------:R-:W-:Y:S01]  /*484b0*/  BAR.SYNC.DEFER_BLOCKING 0x0 ;  /* 0x0000000000007b1d */ /* 0x000fe20000010000 */
[----:B--2---:R-:W-:-:S04]  /*484c0*/  @!P4 LOP3.LUT R5, R5, R4, RZ, 0x3c, !PT ;  /* 0x000000040505c212 */ /* 0x004fc800078e3cff */
[----:B------:R-:W-:-:S04]  /*484d0*/  @!P4 LOP3.LUT R4, R5, R4, RZ, 0x3c, !PT ;  /* 0x000000040504c212 */ /* 0x000fc800078e3cff */
[----:B------:R-:W-:-:S05]  /*484e0*/  @!P4 LOP3.LUT R5, R5, R4, RZ, 0x3c, !PT ;  /* 0x000000040505c212 */ /* 0x000fca00078e3cff */
[----:B------:R-:W2:Y:S04]  /*484f0*/  @!P4 LDG.E.U16 R13, [R4.64] ;  /* 0x00000008040dc981 */ /* 0x000ea8000c1e1500 */
[----:B------:R-:W-:Y:S04]  /*48500*/  STL [R1+0x3eb4], R2 ;  /* 0x003eb40201007387 */ /* 0x000fe80000100800 */
[----:B--2---:R1:W-:Y:S04]  /*48510*/  STL [R1+0x26c], R13 ;  /* 0x00026c0d01007387 */ /* 0x0043e80000100800 */
[----:B-1----:R-:W2:Y:S04]  /*48520*/  LDL.LU R13, [R1+0x40a4] ;  /* 0x0040a400010d7983 */ /* 0x002ea80000300800 */
[----:B------:R-:W3:Y:S04]  /*48530*/  LDL R4, [R1+0x2be4] ;  /* 0x002be40001047983 */ /* 0x000ee80000100800 */
[----:B------:R-:W3:Y:S01]  /*48540*/  LDL R5, [R1+0x2be8] ;  /* 0x002be80001057983 */ /* 0x000ee20000100800 */
[----:B------:R-:W-:-:S02]  /*48550*/  PRMT R7, RZ, 0x7610, R7 ;  /* 0x00007610ff077816 */ /* 0x000fc40000000007 */
[----:B---3--:R-:W-:-:S04]  /*48560*/  @!P0 LOP3.LUT R5, R5, R4, RZ, 0x3c, !PT ;  /* 0x0000000405058212 */ /* 0x008fc800078e3cff */
[----:B------:R-:W-:-:S04]  /*48570*/  @!P0 LOP3.LUT R4, R5, R4, RZ, 0x3c, !PT ;  /* 0x0000000405048212 */ /* 0x000fc800078e3cff */
[----:B------:R-:W-:-:S05]  /*48580*/  @!P0 LOP3.LUT R5, R5, R4, RZ, 0x3c, !PT ;  /* 0x0000000405058212 */ /* 0x000fca00078e3cff */
[----:B------:R-:W3:Y:S04]  /*48590*/  @!P0 LDG.E.U16 R7, [R4.64] ;  /* 0x0000000804078981 */ /* 0x000ee8000c1e1500 */
[----:B---3--:R1:W-:Y:S04]  /*485a0*/  STL [R1+0x268], R7 ;  /* 0x0002680701007387 */ /* 0x0083e80000100800 */
[----:B-1----:R-:W3:Y:S04]  /*485b0*/  LDL.LU R7, [R1+0x40a0] ;  /* 0x0040a00001077983 */ /* 0x002ee80000300800 */
[----:B------:R-:W3:Y:S04]  /*485c0*/  LDL R4, [R1+0x2b6c] ;  /* 0x002b6c0001047983 */ /* 0x000ee80000100800 */
[----:B------:R-:W3:Y:S01]  /*485d0*/  LDL R5, [R1+0x2b70] ;  /* 0x002b700001057983 */ /* 0x000ee20000100800 */
[----:B--2---:R-:W-:-:S02]  /*485e0*/  PRMT R13, RZ, 0x7610, R13 ;  /* 0x00007610ff0d7816 */ /* 0x004fc4000000000d */
[----:B---3--:R-:W-:-:S04]  /*485f0*/  @!P4 LOP3.LUT R5, R5, R4, RZ, 0x3c, !PT ;  /* 0x000000040505c212 */ /* 0x008fc800078e3cff */
[----:B------:R-:W-:-:S04]  /*48600*/  @!P4 LOP3.LUT R4, R5, R4, RZ, 0x3c, !PT ;  /* 0x000000040504c212 */ /* 0x000fc800078e3cff */
[----:B------:R-:W-:-:S05]  /*48610*/  @!P4 LOP3.LUT R5, R5, R4, RZ, 0x3c, !PT ;  /* 0x000000040505c212 */ /* 0x000fca00078e3cff */
[----:B------:R-:W2:Y:S04]  /*48620*/  @!P4 LDG.E.U16 R13, [R4.64] ;  /* 0x00000008040dc981 */ /* 0x000ea8000c1e1500 */
        /* <DEDUP_REMOVED lines=872> */
[----:B------:R1:W3:Y:S04]  /*4bcb0*/  @!P0 LDG.E.U16 R7, [R4.64] ;  /* 0x0000000804078981 */ /* 0x0002e8000c1e1500 */
[----:B-1----:R-:W3:Y:S04]  /*4bcc0*/  LDL R4, [R1+0x1304] ;  /* 0x0013040001047983 */ /* 0x002ee80000100800 */
[----:B------:R-:W3:Y:S01]  /*4bcd0*/  LDL R5, [R1+0x1308] ;  /* 0x0013080001057983 */ /* 0x000ee20000100800 */
[----:B--2---:R-:W-:Y:S02]  /*4bce0*/  PRMT R13, RZ, 0x7610, R13 ;  /* 0x00007610ff0d7816 */ /* 0x004fe4000000000d */
[----:B---3--:R-:W-:-:S04]  /*4bcf0*/  @!P4 LOP3.LUT R5, R5, R4, RZ, 0x3c, !PT ;  /* 0x000000040505c212 */ /* 0x008fc800078e3cff */
[----:B------:R-:W-:-:S04]  /*4bd00*/  @!P4 LOP3.LUT R4, R5, R4, RZ, 0x3c, !PT ;  /* 0x000000040504c212 */ /* 0x000fc800078e3cff */
[----:B------:R-:W-:-:S05]  /*4bd10*/  @!P4 LOP3.LUT R5, R5, R4, RZ, 0x3c, !PT ;  /* 0x000000040505c212 */ /* 0x000fca00078e3cff */
[----:B------:R-:W2:Y:S04]  /*4bd20*/  @!P4 LDG.E.U16 R13, [R4.64] ;  /* 0x00000008040dc981 */ /* 0x000ea8000c1e1500 */
[----:B------:R1:W-:Y:S04]  /*4bd30*/  STL [R1+0xb0], R7 ;  /* 0x0000b00701007387 */ /* 0x0003e80000100800 */
[----:B-1----:R-:W3:Y:S04]  /*4bd40*/  LDL R7, [R1+0x1200] ;  /* 0x0012000001077983 */ /* 0x002ee80000100800 */
        /* <DEDUP_REMOVED lines=31> */
[----:B----4-:R-:W-:-:S02]  /*4bf40*/  PRMT R10, RZ, 0x7610, R10 ;  /* 0x00007610ff0a7816 */ /* 0x010fc4000000000a */
[----:B--2---:R-:W-:-:S04]  /*4bf50*/  @!P4 LOP3.LUT R5, R5, R4, RZ, 0x3c, !PT ;  /* 0x000000040505c212 */ /* 0x004fc800078e3cff */
[----:B------:R-:W-:-:S04]  /*4bf60*/  @!P4 LOP3.LUT R4, R5, R4, RZ, 0x3c, !PT ;  /* 0x000000040504c212 */ /* 0x000fc800078e3cff */
[----:B------:R-:W-:-:S05]  /*4bf70*/  @!P4 LOP3.LUT R5, R5, R4, RZ, 0x3c, !PT ;  /* 0x000000040505c212 */ /* 0x000fca00078e3cff */
[----:B------:R-:W2:Y:S01]  /*4bf80*/  @!P4 LDG.E.U16 R10, [R4.64] ;  /* 0x00000008040ac981 */ /* 0x000ea2000c1e1500 */
[----:B------:R-:W-:-:S03]  /*4bf90*/  PRMT R12, RZ, 0x7610, R12 ;  /* 0x00007610ff0c7816 */ /* 0x000fc6000000000c */
[----:B--2---:R1:W-:Y:S04]  /*4bfa0*/  STL [R1+0x9c], R10 ;  /* 0x00009c0a01007387 */ /* 0x0043e80000100800 */
[----:B-1----:R-:W2:Y:S04]  /*4bfb0*/  LDL.LU R10, [R1+0x3f08] ;  /* 0x003f0800010a7983 */ /* 0x002ea80000300800 */
[----:B------:R-:W4:Y:S01]  /*4bfc0*/  LDL R5, [R1+0x11fc] ;  /* 0x0011fc0001057983 */ /* 0x000f220000100800 */
[----:B---3--:R-:W-:-:S03]  /*4bfd0*/  @!P0 IMAD.MOV.U32 R4, RZ, RZ, R7 ;  /* 0x000000ffff048224 */ /* 0x008fc600078e0007 */
[----:B------:R-:W3:Y:S04]  /*4bfe0*/  LDL R7, [R1+0x1088] ;  /* 0x0010880001077983 */ /* 0x000ee80000100800 */
[----:B----4-:R-:W4:Y:S04]  /*4bff0*/  @!P0 LDG.E.U16 R12, [R4.64] ;  /* 0x00000008040c8981 */ /* 0x010f28000c1e1500 */
[----:B----4-:R1:W-:Y:S04]  /*4c000*/  STL [R1+0x98], R12 ;  /* 0x0000980c01007387 */ /* 0x0103e80000100800 */
[----:B-1----:R-:W4:Y:S04]  /*4c010*/  LDL.LU R12, [R1+0x3f04] ;  /* 0x003f0400010c7983 */ /* 0x002f280000300800 */
        /* <DEDUP_REMOVED lines=18> */
[----:B0-----:R-:W-:Y:S02]  /*4c140*/  PRMT R3, RZ, 0x7610, R3 ;  /* 0x00007610ff037816 */ /* 0x001fe40000000003 */
[----:B--2---:R-:W-:-:S04]  /*4c150*/  @!P4 LOP3.LUT R5, R5, R4, RZ, 0x3c, !PT ;  /* 0x000000040505c212 */ /* 0x004fc800078e3cff */
[----:B------:R-:W-:-:S04]  /*4c160*/  @!P4 LOP3.LUT R4, R5, R4, RZ, 0x3c, !PT ;  /* 0x000000040504c212 */ /* 0x000fc800078e3cff */
[----:B------:R-:W-:-:S05]  /*4c170*/  @!P4 LOP3.LUT R5, R5, R4, RZ, 0x3c, !PT ;  /* 0x000000040505c212 */ /* 0x000fca00078e3cff */
[----:B------:R-:W2:Y:S04]  /*4c180*/  @!P4 LDG.E.U16 R3, [R4.64] ;  /* 0x000000080403c981 */ /* 0x000ea8000c1e1500 */
[----:B------:R0:W-:Y:S04]  /*4c190*/  STL [R1+0x90], R13 ;  /* 0x0000900d01007387 */ /* 0x0001e80000100800 */
[----:B0-----:R-:W3:Y:S04]  /*4c1a0*/  LDL R13, [R1+0x1008] ;  /* 0x00100800010d7983 */ /* 0x001ee80000100800 */
[----:B--2---:R0:W-:Y:S04]  /*4c1b0*/  STL [R1+0x8c], R3 ;  /* 0x00008c0301007387 */ /* 0x0041e80000100800 */
[----:B0-----:R-:W2:Y:S04]  /*4c1c0*/  LDL.LU R3, [R1+0x3efc] ;  /* 0x003efc0001037983 */ /* 0x001ea80000300800 */
[----:B------:R-:W2:Y:S04]  /*4c1d0*/  LDL R4, [R1+0x10fc] ;  /* 0x0010fc0001047983 */ /* 0x000ea80000100800 */
[----:B------:R-:W2:Y:S01]  /*4c1e0*/  LDL R5, [R1+0x1100] ;  /* 0x0011000001057983 */ /* 0x000ea20000100800 */
[----:B------:R-:W-:-:S02]  /*4c1f0*/  PRMT R11, RZ, 0x7610, R11 ;  /* 0x00007610ff0b7816 */ /* 0x000fc4000000000b */
[----:B--2---:R-:W-:-:S04]  /*4c200*/  @!P0 LOP3.LUT R5, R5, R4, RZ, 0x3c, !PT ;  /* 0x0000000405058212 */ /* 0x004fc800078e3cff */
[----:B------:R-:W-:-:S04]  /*4c210*/  @!P0 LOP3.LUT R4, R5, R4, RZ, 0x3c, !PT ;  /* 0x0000000405048212 */ /* 0x000fc800078e3cff */
[----:B------:R-:W-:-:S05]  /*4c220*/  @!P0 LOP3.LUT R5, R5, R4, RZ, 0x3c, !PT ;  /* 0x0000000405058212 */ /* 0x000fca00078e3cff */
[----:B------:R0:W2:Y:S04]  /*4c230*/  @!P0 LDG.E.U16 R11, [R4.64] ;  /* 0x00000008040b8981 */ /* 0x0000a8000c1e1500 */
[----:B0-----:R-:W4:Y:S01]  /*4c240*/  LDL R5, [R1+0x1084] ;  /* 0x0010840001057983 */ /* 0x001f220000100800 */
[----:B------:R-:W-:Y:S01]  /*4c250*/  PRMT R6, RZ, 0x7610, R6 ;  /* 0x00007610ff067816 */ /* 0x000fe20000000006 */
[----:B---3--:R-:W-:Y:S02]  /*4c260*/  @!P4 IMAD.MOV.U32 R4, RZ, RZ, R7 ;  /* 0x000000ffff04c224 */ /* 0x008fe400078e0007 */
[----:B--2---:R0:W-:Y:S01]  /*4c270*/  STL [R1+0x88], R11 ;  /* 0x0000880b01007387 */ /* 0x0041e20000100800 */
[----:B------:R-:W-:-:S03]  /*4c280*/  PRMT R15, RZ, 0x7610, R15 ;  /* 0x00007610ff0f7816 */ /* 0x000fc6000000000f */
[----:B------:R-:W2:Y:S04]  /*4c290*/  LDL R7, [R1+0xf7c] ;  /* 0x000f7c0001077983 */ /* 0x000ea80000100800 */
[----:B----4-:R1:W3:Y:S04]  /*4c2a0*/  @!P4 LDG.E.U16 R6, [R4.64] ;  /* 0x000000080406c981 */ /* 0x0102e8000c1e1500 */
[----:B0-----:R-:W4:Y:S04]  /*4c2b0*/  LDL R11, [R1+0xf88] ;  /* 0x000f8800010b7983 */ /* 0x001f280000100800 */
[----:B-1----:R-:W2:Y:S04]  /*4c2c0*/  LDL R4, [R1+0x107c] ;  /* 0x00107c0001047983 */ /* 0x002ea80000100800 */
[----:B------:R-:W2:Y:S02]  /*4c2d0*/  LDL R5, [R1+0x1080] ;  /* 0x0010800001057983 */ /* 0x000ea40000100800 */
[----:B--2---:R-:W-:-:S04]  /*4c2e0*/  @!P0 LOP3.LUT R5, R5, R4, RZ, 0x3c, !PT ;  /* 0x0000000405058212 */ /* 0x004fc800078e3cff */
[----:B------:R-:W-:-:S04]  /*4c2f0*/  @!P0 LOP3.LUT R4, R5, R4, RZ, 0x3c, !PT ;  /* 0x0000000405048212 */ /* 0x000fc800078e3cff */
[----:B------:R-:W-:-:S05]  /*4c300*/  @!P0 LOP3.LUT R5, R5, R4, RZ, 0x3c, !PT ;  /* 0x0000000405058212 */ /* 0x000fca00078e3cff */
[----:B------:R-:W2:Y:S04]  /*4c310*/  @!P0 LDG.E.U16 R15, [R4.64] ;  /* 0x00000008040f8981 */ /* 0x000ea8000c1e1500 */
[----:B---3--:R0:W-:Y:S04]  /*4c320*/  STL [R1+0x84], R6 ;  /* 0x0000840601007387 */ /* 0x0081e80000100800 */
[----:B0-----:R-:W3:Y:S04]  /*4c330*/  LDL R6, [R1+0xf80] ;  /* 0x000f800001067983 */ /* 0x001ee80000100800 */
[----:B--2---:R0:W-:Y:S04]  /*4c340*/  STL [R1+0x80], R15 ;  /* 0x0000800f01007387 */ /* 0x0041e80000100800 */
[----:B0-----:R-:W2:Y:S04]  /*4c350*/  LDL.LU R15, [R1+0x3ef8] ;  /* 0x003ef800010f7983 */ /* 0x001ea80000300800 */
[----:B------:R-:W2:Y:S01]  /*4c360*/  LDL R5, [R1+0x1004] ;  /* 0x0010040001057983 */ /* 0x000ea20000100800 */
[----:B------:R-:W-:Y:S01]  /*4c370*/  PRMT R14, RZ, 0x7610, R14 ;  /* 0x00007610ff0e7816 */ /* 0x000fe2000000000e */
[----:B------:R-:W-:-:S02]  /*4c380*/  @!P4 IMAD.MOV.U32 R4, RZ, RZ, R13 ;  /* 0x000000ffff04c224 */ /* 0x000fc400078e000d */
[----:B------:R-:W3:Y:S04]  /*4c390*/  LDL R13, [R1+0xf08] ;  /* 0x000f0800010d7983 */ /* 0x000ee80000100800 */
[----:B--2---:R-:W2:Y:S04]  /*4c3a0*/  @!P4 LDG.E.U16 R14, [R4.64] ;  /* 0x00000008040ec981 */ /* 0x004ea8000c1e1500 */
        /* <DEDUP_REMOVED lines=9> */
[----:B0-----:R-:W2:Y:S01]  /*4c440*/  LDL R5, [R1+0xf84] ;  /* 0x000f840001057983 */ /* 0x001ea20000100800 */
[----:B------:R-:W-:Y:S01]  /*4c450*/  PRMT R10, RZ, 0x7610, R10 ;  /* 0x00007610ff0a7816 */ /* 0x000fe2000000000a */
[----:B----4-:R-:W-:Y:S01]  /*4c460*/  @!P4 IMAD.MOV.U32 R4, RZ, RZ, R11 ;  /* 0x000000ffff04c224 */ /* 0x010fe200078e000b */
[----:B------:R-:W-:-:S04]  /*4c470*/  PRMT R27, RZ, 0x7610, R27 ;  /* 0x00007610ff1b7816 */ /* 0x000fc8000000001b */
[----:B--2---:R3:W2:Y:S02]  /*4c480*/  @!P4 LDG.E.U16 R10, [R4.64] ;  /* 0x00000008040ac981 */ /* 0x0046a4000c1e1500 */
[----:B---3--:R-:W-:Y:S02]  /*4c490*/  @!P0 IMAD.MOV.U32 R4, RZ, RZ, R6 ;  /* 0x000000ffff048224 */ /* 0x008fe400078e0006 */
[----:B------:R-:W-:-:S05]  /*4c4a0*/  @!P0 IMAD.MOV.U32 R5, RZ, RZ, R7 ;  /* 0x000000ffff058224 */ /* 0x000fca00078e0007 */
[----:B------:R-:W3:Y:S04]  /*4c4b0*/  @!P0 LDG.E.U16 R27, [R4.64] ;  /* 0x00000008041b8981 */ /* 0x000ee8000c1e1500 */
[----:B------:R0:W-:Y:S04]  /*4c4c0*/  STL [R1+0x78], R9 ;  /* 0x0000780901007387 */ /* 0x0001e80000100800 */
[----:B------:R-:W4:Y:S04]  /*4c4d0*/  LDL R11, [R1+0xe70] ;  /* 0x000e7000010b7983 */ /* 0x000f280000100800 */
[----:B0-----:R-:W4:Y:S04]  /*4c4e0*/  LDL R9, [R1+0xf00] ;  /* 0x000f000001097983 */ /* 0x001f280000100800 */
[----:B--2---:R0:W-:Y:S04]  /*4c4f0*/  STL [R1+0x74], R10 ;  /* 0x0000740a01007387 */ /* 0x0041e80000100800 */
[----:B------:R-:W2:Y:S04]  /*4c500*/  LDL R7, [R1+0xe68] ;  /* 0x000e680001077983 */ /* 0x000ea80000100800 */
[----:B------:R-:W2:Y:S04]  /*4c510*/  LDL R6, [R1+0xe6c] ;  /* 0x000e6c0001067983 */ /* 0x000ea80000100800 */
[----:B0-----:R-:W2:Y:S04]  /*4c520*/  LDL R10, [R1+0xe74] ;  /* 0x000e7400010a7983 */ /* 0x001ea80000100800 */
[----:B---3--:R0:W-:Y:S04]  /*4c530*/  STL [R1+0x70], R27 ;  /* 0x0000701b01007387 */ /* 0x0081e80000100800 */
[----:B0-----:R-:W3:Y:S04]  /*4c540*/  LDL.LU R27, [R1+0x3ef0] ;  /* 0x003ef000011b7983 */ /* 0x001ee80000300800 */
[----:B------:R-:W2:Y:S01]  /*4c550*/  LDL R5, [R1+0xf04] ;  /* 0x000f040001057983 */ /* 0x000ea20000100800 */
[----:B------:R-:W-:Y:S01]  /*4c560*/  PRMT R12, RZ, 0x7610, R12 ;  /* 0x00007610ff0c7816 */ /* 0x000fe2000000000c */
[----:B------:R-:W-:Y:S01]  /*4c570*/  @!P4 IMAD.MOV.U32 R4, RZ, RZ, R13 ;  /* 0x000000ffff04c224 */ /* 0x000fe200078e000d */
[----:B------:R-:W-:Y:S01]  /*4c580*/  PRMT R8, RZ, 0x7610, R8 ;  /* 0x00007610ff087816 */ /* 0x000fe20000000008 */
[----:B------:R-:W3:Y:S04]  /*4c590*/  LDL R13, [R1+0x2d30] ;  /* 0x002d3000010d7983 */ /* 0x000ee80000100800 */
[----:B--2---:R0:W2:Y:S04]  /*4c5a0*/  @!P4 LDG.E.U16 R12, [R4.64] ;  /* 0x00000008040cc981 */ /* 0x0040a8000c1e1500 */
[----:B0-----:R-:W3:Y:S01]  /*4c5b0*/  LDL R5, [R1+0xefc] ;  /* 0x000efc0001057983 */ /* 0x001ee20000100800 */
[----:B----4-:R-:W-:-:S03]  /*4c5c0*/  @!P0 IMAD.MOV.U32 R4, RZ, RZ, R9 ;  /* 0x000000ffff048224 */ /* 0x010fc600078e0009 */
[----:B--2---:R0:W-:Y:S01]  /*4c5d0*/  STL [R1+0x6c], R12 ;  /* 0x00006c0c01007387 */ /* 0x0041e20000100800 */
[----:B------:R-:W-:Y:S02]  /*4c5e0*/  PRMT R29, RZ, 0x7610, R29 ;  /* 0x00007610ff1d7816 */ /* 0x000fe4000000001d */
[----:B------:R-:W-:Y:S01]  /*4c5f0*/  PRMT R3, RZ, 0x7610, R3 ;  /* 0x00007610ff037816 */ /* 0x000fe20000000003 */
[----:B------:R-:W2:Y:S05]  /*4c600*/  LDL R9, [R1+0x2d38] ;  /* 0x002d380001097983 */ /* 0x000eaa0000100800 */
[----:B------:R1:W4:Y:S04]  /*4c610*/  @!P0 LDG.E.U16 R3, [R6.64] ;  /* 0x0000000806038981 */ /* 0x000328000c1e1500 */
[----:B0-----:R-:W2:Y:S04]  /*4c620*/  LDL R12, [R1+0x2d3c] ;  /* 0x002d3c00010c7983 */ /* 0x001ea80000100800 */
[----:B---3--:R0:W3:Y:S01]  /*4c630*/  @!P0 LDG.E.U16 R8, [R4.64] ;  /* 0x0000000804088981 */ /* 0x0080e2000c1e1500 */
[----:B-1----:R-:W-:-:S02]  /*4c640*/  @!P4 IMAD.MOV.U32 R7, RZ, RZ, R13 ;  /* 0x000000ffff07c224 */ /* 0x002fc400078e000d */
[----:B0-----:R-:W-:Y:S02]  /*4c650*/  @!P4 IMAD.MOV.U32 R4, RZ, RZ, R10 ;  /* 0x000000ffff04c224 */ /* 0x001fe400078e000a */
[----:B------:R-:W-:-:S05]  /*4c660*/  @!P4 IMAD.MOV.U32 R5, RZ, RZ, R11 ;  /* 0x000000ffff05c224 */ /* 0x000fca00078e000b */
[----:B------:R0:W4:Y:S02]  /*4c670*/  @!P4 LDG.E.U16 R29, [R4.64] ;  /* 0x00000008041dc981 */ /* 0x000124000c1e1500 */
[----:B0-----:R-:W-:Y:S01]  /*4c680*/  PRMT R4, RZ, 0x7610, R4 ;  /* 0x00007610ff047816 */ /* 0x001fe20000000004 */
[----:B--2---:R-:W-:Y:S01]  /*4c690*/  @!P4 IMAD.MOV.U32 R6, RZ, RZ, R12 ;  /* 0x000000ffff06c224 */ /* 0x004fe200078e000c */
[----:B---3--:R0:W-:Y:S04]  /*4c6a0*/  STL [R1+0x68], R8 ;  /* 0x0000680801007387 */ /* 0x0081e80000100800 */
[----:B------:R-:W2:Y:S04]  /*4c6b0*/  @!P4 LDG.E.U16 R4, [R6.64] ;  /* 0x000000080604c981 */ /* 0x000ea8000c1e1500 */
[----:B0-----:R-:W3:Y:S01]  /*4c6c0*/  LDL R8, [R1+0x2d44] ;  /* 0x002d440001087983 */ /* 0x001ee20000100800 */
[----:B------:R-:W-:-:S03]  /*4c6d0*/  PRMT R5, RZ, 0x7610, R5 ;  /* 0x00007610ff057816 */ /* 0x000fc60000000005 */
[----:B----4-:R-:W-:Y:S04]  /*4c6e0*/  STL [R1+0x3e68], R29 ;  /* 0x003e681d01007387 */ /* 0x010fe80000100800 */
[----:B------:R-:W4:Y:S04]  /*4c6f0*/  LDL R11, [R1+0x2db8] ;  /* 0x002db800010b7983 */ /* 0x000f280000100800 */
[----:B------:R-:W4:Y:S04]  /*4c700*/  LDL R10, [R1+0x2dc4] ;  /* 0x002dc400010a7983 */ /* 0x000f280000100800 */
[----:B------:R-:W-:Y:S04]  /*4c710*/  STL [R1+0x3e6c], R3 ;  /* 0x003e6c0301007387 */ /* 0x000fe80000100800 */
[----:B------:R-:W4:Y:S04]  /*4c720*/  LDL R13, [R1+0x2e38] ;  /* 0x002e3800010d7983 */ /* 0x000f280000100800 */
[----:B------:R-:W4:Y:S04]  /*4c730*/  LDL R12, [R1+0x2e44] ;  /* 0x002e4400010c7983 */ /* 0x000f280000100800 */
[----:B--2---:R-:W-:Y:S04]  /*4c740*/  STL [R1+0x3e70], R4 ;  /* 0x003e700401007387 */ /* 0x004fe80000100800 */
[----:B---3--:R0:W2:Y:S04]  /*4c750*/  @!P0 LDG.E.U16 R5, [R8.64] ;  /* 0x0000000808058981 */ /* 0x0080a8000c1e1500 */
[----:B0-----:R-:W3:Y:S04]  /*4c760*/  LDL R8, [R1+0x2db0] ;  /* 0x002db00001087983 */ /* 0x001ee80000100800 */
[----:B------:R-:W3:Y:S01]  /*4c770*/  LDL R9, [R1+0x2dbc] ;  /* 0x002dbc0001097983 */ /* 0x000ee20000100800 */
[----:B------:R-:W-:-:S02]  /*4c780*/  PRMT R6, RZ, 0x7610, R6 ;  /* 0x00007610ff067816 */ /* 0x000fc40000000006 */
[----:B---3--:R-:W-:-:S04]  /*4c790*/  @!P4 LOP3.LUT R9, R9, R8, RZ, 0x3c, !PT ;  /* 0x000000080909c212 */ /* 0x008fc800078e3cff */
[----:B------:R-:W-:-:S04]  /*4c7a0*/  @!P4 LOP3.LUT R8, R9, R8, RZ, 0x3c, !PT ;  /* 0x000000080908c212 */ /* 0x000fc800078e3cff */
[----:B------:R-:W-:-:S05]  /*4c7b0*/  @!P4 LOP3.LUT R9, R9, R8, RZ, 0x3c, !PT ;  /* 0x000000080909c212 */ /* 0x000fca00078e3cff */
[----:B------:R-:W3:Y:S01]  /*4c7c0*/  @!P4 LDG.E.U16 R6, [R8.64] ;  /* 0x000000080806c981 */ /* 0x000ee2000c1e1500 */
[----:B------:R-:W-:-:S03]  /*4c7d0*/  PRMT R7, RZ, 0x7610, R7 ;  /* 0x00007610ff077816 */ /* 0x000fc60000000007 */
[----:B--2---:R-:W-:Y:S04]  /*4c7e0*/  STL [R1+0x3e74], R5 ;  /* 0x003e740501007387 */ /* 0x004fe80000100800 */
[----:B----4-:R0:W2:Y:S04]  /*4c7f0*/  @!P0 LDG.E.U16 R7, [R10.64] ;  /* 0x000000080a078981 */ /* 0x0100a8000c1e1500 */
[----:B---3--:R-:W-:Y:S04]  /*4c800*/  STL [R1+0x3e78], R6 ;  /* 0x003e780601007387 */ /* 0x008fe80000100800 */
        /* <DEDUP_REMOVED lines=9> */
[----:B------:R0:W2:Y:S04]  /*4c8a0*/  @!P0 LDG.E.U16 R9, [R12.64] ;  /* 0x000000080c098981 */ /* 0x0000a8000c1e1500 */
[----:B---3--:R-:W-:Y:S04]  /*4c8b0*/  STL [R1+0x3e80], R8 ;  /* 0x003e800801007387 */ /* 0x008fe80000100800 */
[----:B0-----:R-:W3:Y:S04]  /*4c8c0*/  LDL R12, [R1+0x2eb0] ;  /* 0x002eb000010c7983 */ /* 0x001ee80000100800 */
[----:B------:R-:W3:Y:S01]  /*4c8d0*/  LDL R13, [R1+0x2ebc] ;  /* 0x002ebc00010d7983 */ /* 0x000ee20000100800 */
[----:B------:R-:W-:-:S03]  /*4c8e0*/  PRMT R10, RZ, 0x7610, R10 ;  /* 0x00007610ff0a7816 */ /* 0x000fc6000000000a */
[----:B--2---:R-:W-:Y:S01]  /*4c8f0*/  STL [R1+0x3e84], R9 ;  /* 0x003e840901007387 */ /* 0x004fe20000100800 */
[----:B---3--:R-:W-:-:S04]  /*4c900*/  @!P4 LOP3.LUT R13, R13, R12, RZ, 0x3c, !PT ;  /* 0x0000000c0d0dc212 */ /* 0x008fc800078e3cff */
[----:B------:R-:W-:-:S04]  /*4c910*/  @!P4 LOP3.LUT R12, R13, R12, RZ, 0x3c, !PT ;  /* 0x0000000c0d0cc212 */ /* 0x000fc800078e3cff */
[----:B------:R-:W-:-:S05]  /*4c920*/  @!P4 LOP3.LUT R13, R13, R12, RZ, 0x3c, !PT ;  /* 0x0000000c0d0dc212 */ /* 0x000fca00078e3cff */
[----:B------:R0:W2:Y:S04]  /*4c930*/  @!P4 LDG.E.U16 R10, [R12.64] ;  /* 0x000000080c0ac981 */ /* 0x0000a8000c1e1500 */
        /* <DEDUP_REMOVED lines=10> */
[----:B------:R-:W-:Y:S02]  /*4c9e0*/  PRMT R26, RZ, 0x7610, R26 ;  /* 0x00007610ff1a7816 */ /* 0x000fe4000000001a */
[----:B---3--:R-:W-:-:S04]  /*4c9f0*/  @!P4 LOP3.LUT R13, R13, R12, RZ, 0x3c, !PT ;  /* 0x0000000c0d0dc212 */ /* 0x008fc800078e3cff */
[----:B------:R-:W-:-:S04]  /*4ca00*/  @!P4 LOP3.LUT R12, R13, R12, RZ, 0x3c, !PT ;  /* 0x0000000c0d0cc212 */ /* 0x000fc800078e3cff */
[----:B------:R-:W-:-:S05]  /*4ca10*/  @!P4 LOP3.LUT R13, R13, R12, RZ, 0x3c, !PT ;  /* 0x0000000c0d0dc212 */ /* 0x000fca00078e3cff */
[----:B------:R-:W3:Y:S04]  /*4ca20*/  @!P4 LDG.E.U16 R26, [R12.64] ;  /* 0x000000080c1ac981 */ /* 0x000ee8000c1e1500 */
[----:B--2---:R-:W-:Y:S04]  /*4ca30*/  STL [R1+0x3e8c], R11 ;  /* 0x003e8c0b01007387 */ /* 0x004fe80000100800 */
[----:B---3--:R0:W-:Y:S04]  /*4ca40*/  STL [R1+0x60], R26 ;  /* 0x0000601a01007387 */ /* 0x0081e80000100800 */
[----:B0-----:R-:W2:Y:S04]  /*4ca50*/  LDL.LU R26, [R1+0x3eec] ;  /* 0x003eec00011a7983 */ /* 0x001ea80000300800 */
        /* <DEDUP_REMOVED lines=8> */
[----:B0-----:R-:W3:Y:S04]  /*4cae0*/  LDL.LU R25, [R1+0x3ee8] ;  /* 0x003ee80001197983 */ /* 0x001ee80000300800 */
[----:B------:R-:W4:Y:S04]  /*4caf0*/  LDL R12, [R1+0x2b5c] ;  /* 0x002b5c00010c7983 */ /* 0x000f280000100800 */
[----:B------:R-:W4:Y:S01]  /*4cb00*/  LDL R13, [R1+0x2b60] ;  /* 0x002b6000010d7983 */ /* 0x000f220000100800 */
[----:B------:R-:W-:-:S02]  /*4cb10*/  PRMT R24, RZ, 0x7610, R24 ;  /* 0x00007610ff187816 */ /* 0x000fc40000000018 */
[----:B----4-:R-:W-:-:S04]  /*4cb20*/  @!P4 LOP3.LUT R13, R13, R12, RZ, 0x3c, !PT ;  /* 0x0000000c0d0dc212 */ /* 0x010fc800078e3cff */
[----:B------:R-:W-:-:S04]  /*4cb30*/  @!P4 LOP3.LUT R12, R13, R12, RZ, 0x3c, !PT ;  /* 0x0000000c0d0cc212 */ /* 0x000fc800078e3cff */
[----:B------:R-:W-:-:S05]  /*4cb40*/  @!P4 LOP3.LUT R13, R13, R12, RZ, 0x3c, !PT ;  /* 0x0000000c0d0dc212 */ /* 0x000fca00078e3cff */
[----:B------:R-:W4:Y:S04]  /*4cb50*/  @!P4 LDG.E.U16 R24, [R12.64] ;  /* 0x000000080c18c981 */ /* 0x000f28000c1e1500 */
[----:B----4-:R0:W-:Y:S04]  /*4cb60*/  STL [R1+0x58], R24 ;  /* 0x0000581801007387 */ /* 0x0101e80000100800 */
[----:B0-----:R-:W4:Y:S04]  /*4cb70*/  LDL.LU R24, [R1+0x3ee4] ;  /* 0x003ee40001187983 */ /* 0x001f280000300800 */
[----:B------:R-:W2:Y:S04]  /*4cb80*/  LDL R12, [R1+0x2b54] ;  /* 0x002b5400010c7983 */ /* 0x000ea80000100800 */
[----:B------:R-:W2:Y:S01]  /*4cb90*/  LDL R13, [R1+0x2b58] ;  /* 0x002b5800010d7983 */ /* 0x000ea20000100800 */
[----:B------:R-:W-:-:S02]  /*4cba0*/  PRMT R10, RZ, 0x7610, R10 ;  /* 0x00007610ff0a7816 */ /* 0x000fc4000000000a */
[----:B--2---:R-:W-:-:S04]  /*4cbb0*/  @!P0 LOP3.LUT R13, R13, R12, RZ, 0x3c, !PT ;  /* 0x0000000c0d0d8212 */ /* 0x004fc800078e3cff */
[----:B------:R-:W-:-:S04]  /*4cbc0*/  @!P0 LOP3.LUT R12, R13, R12, RZ, 0x3c, !PT ;  /* 0x0000000c0d0c8212 */ /* 0x000fc800078e3cff */
[----:B------:R-:W-:-:S05]  /*4cbd0*/  @!P0 LOP3.LUT R13, R13, R12, RZ, 0x3c, !PT ;  /* 0x0000000c0d0d8212 */ /* 0x000fca00078e3cff */
[----:B------:R0:W2:Y:S04]  /*4cbe0*/  @!P0 LDG.E.U16 R10, [R12.64] ;  /* 0x000000080c0a8981 */ /* 0x0000a8000c1e1500 */
[----:B0-----:R-:W2:Y:S04]  /*4cbf0*/  LDL R12, [R1+0x2af4] ;  /* 0x002af400010c7983 */ /* 0x001ea80000100800 */
[----:B------:R-:W2:Y:S01]  /*4cc00*/  LDL R13, [R1+0x2af8] ;  /* 0x002af800010d7983 */ /* 0x000ea20000100800 */
[----:B------:R-:W-:Y:S02]  /*4cc10*/  PRMT R23, RZ, 0x7610, R23 ;  /* 0x00007610ff177816 */ /* 0x000fe40000000017 */
        /* <DEDUP_REMOVED lines=16> */
[----:B0-----:R-:W2:Y:S01]  /*4cd20*/  LDL.LU R22, [R1+0x3edc] ;  /* 0x003edc0001167983 */ /* 0x001ea20000300800 */
[----:B------:R-:W2:Y:S02]  /*4cd30*/  LDL R12, [R1+0x2a74] ;  /* 0x002a7400010c7983 */ /* 0x000ea40000100800 */
        /* <DEDUP_REMOVED lines=25> */
[----:B0-----:R-:W2:Y:S01]  /*4ced0*/  LDL.LU R17, [R1+0x3ed4] ;  /* 0x003ed40001117983 */ /* 0x001ea20000300800 */
[----:B------:R-:W2:Y:S01]  /*4cee0*/  LDL R13, [R1+0x29ec] ;  /* 0x0029ec00010d7983 */ /* 0x000ea20000100800 */
[----:B------:R-:W-:Y:S01]  /*4cef0*/  PRMT R16, RZ, 0x7610, R16 ;  /* 0x00007610ff107816 */ /* 0x000fe20000000010 */
[----:B---3--:R-:W-:-:S02]  /*4cf00*/  @!P0 IMAD.MOV.U32 R12, RZ, RZ, R10 ;  /* 0x000000ffff0c8224 */ /* 0x008fc400078e000a */
[----:B------:R-:W3:Y:S04]  /*4cf10*/  LDL R10, [R1+0x2878] ;  /* 0x00287800010a7983 */ /* 0x000ee80000100800 */
[----:B--2---:R-:W2:Y:S04]  /*4cf20*/  @!P0 LDG.E.U16 R16, [R12.64] ;  /* 0x000000080c108981 */ /* 0x004ea8000c1e1500 */
        /* <DEDUP_REMOVED lines=26> */
[----:B------:R-:W2:Y:S01]  /*4d0d0*/  @!P4 LDG.E.U16 R20, [R12.64] ;  /* 0x000000080c14c981 */ /* 0x000ea2000c1e1500 */
[----:B------:R-:W-:-:S03]  /*4d0e0*/  PRMT R5, RZ, 0x7610, R5 ;  /* 0x00007610ff057816 */ /* 0x000fc60000000005 */
[----:B--2---:R0:W-:Y:S04]  /*4d0f0*/  STL [R1+0x30], R20 ;  /* 0x0000301401007387 */ /* 0x0041e80000100800 */
[----:B0-----:R-:W2:Y:S01]  /*4d100*/  LDL.LU R20, [R1+0x3ec4] ;  /* 0x003ec40001147983 */ /* 0x001ea20000300800 */
[----:B------:R-:W2:Y:S02]  /*4d110*/  LDL R13, [R1+0x28ec] ;  /* 0x0028ec00010d7983 */ /* 0x000ea40000100800 */
[----:B------:R-:W-:Y:S01]  /*4d120*/  @!P0 IMAD.MOV.U32 R12, RZ, RZ, R11 ;  /* 0x000000ffff0c8224 */ /* 0x000fe200078e000b */
[----:B------:R-:W-:Y:S01]  /*4d130*/  PRMT R3, RZ, 0x7610, R3 ;  /* 0x00007610ff037816 */ /* 0x000fe20000000003 */
[----:B------:R-:W3:Y:S04]  /*4d140*/  LDL R11, [R1+0x2774] ;  /* 0x00277400010b7983 */ /* 0x000ee80000100800 */
[----:B--2---:R0:W2:Y:S04]  /*4d150*/  @!P0 LDG.E.U16 R5, [R12.64] ;  /* 0x000000080c058981 */ /* 0x0040a8000c1e1500 */
[----:B0-----:R-:W4:Y:S01]  /*4d160*/  LDL R13, [R1+0x2874] ;  /* 0x00287400010d7983 */ /* 0x001f220000100800 */
[----:B---3--:R-:W-:-:S03]  /*4d170*/  @!P4 IMAD.MOV.U32 R12, RZ, RZ, R10 ;  /* 0x000000ffff0cc224 */ /* 0x008fc600078e000a */
[----:B--2---:R0:W-:Y:S01]  /*4d180*/  STL [R1+0x2c], R5 ;  /* 0x00002c0501007387 */ /* 0x0041e20000100800 */
[----:B------:R-:W-:Y:S01]  /*4d190*/  PRMT R28, RZ, 0x7610, R28 ;  /* 0x00007610ff1c7816 */ /* 0x000fe2000000001c */
[----:B------:R-:W2:Y:S02]  /*4d1a0*/  LDL R10, [R1+0x276c] ;  /* 0x00276c00010a7983 */ /* 0x000ea40000100800 */
        /* <DEDUP_REMOVED lines=22> */
[----:B------:R-:W-:-:S02]  /*4d310*/  PRMT R4, RZ, 0x7610, R4 ;  /* 0x00007610ff047816 */ /* 0x000fc40000000004 */
[----:B--2---:R-:W-:-:S04]  /*4d320*/  @!P0 LOP3.LUT R13, R13, R12, RZ, 0x3c, !PT ;  /* 0x0000000c0d0d8212 */ /* 0x004fc800078e3cff */
[----:B------:R-:W-:-:S04]  /*4d330*/  @!P0 LOP3.LUT R12, R13, R12, RZ, 0x3c, !PT ;  /* 0x0000000c0d0c8212 */ /* 0x000fc800078e3cff */
[----:B------:R-:W-:-:S05]  /*4d340*/  @!P0 LOP3.LUT R13, R13, R12, RZ, 0x3c, !PT ;  /* 0x0000000c0d0d8212 */ /* 0x000fca00078e3cff */
[----:B------:R4:W2:Y:S02]  /*4d350*/  @!P0 LDG.E.U16 R29, [R12.64] ;  /* 0x000000080c1d8981 */ /* 0x0008a4000c1e1500 */
[----:B----4-:R-:W-:Y:S02]  /*4d360*/  @!P4 IMAD.MOV.U32 R12, RZ, RZ, R5 ;  /* 0x000000ffff0cc224 */ /* 0x010fe400078e0005 */
[----:B------:R-:W-:-:S05]  /*4d370*/  @!P4 IMAD.MOV.U32 R13, RZ, RZ, R11 ;  /* 0x000000ffff0dc224 */ /* 0x000fca00078e000b */
[----:B------:R3:W4:Y:S01]  /*4d380*/  @!P4 LDG.E.U16 R4, [R12.64] ;  /* 0x000000080c04c981 */ /* 0x000722000c1e1500 */
[----:B------:R-:W-:-:S03]  /*4d390*/  PRMT R2, RZ, 0x7610, R2 ;  /* 0x00007610ff027816 */ /* 0x000fc60000000002 */
[----:B------:R0:W-:Y:S01]  /*4d3a0*/  STL [R1+0x20], R7 ;  /* 0x0000200701007387 */ /* 0x0001e20000100800 */
[----:B---3--:R-:W-:Y:S02]  /*4d3b0*/  @!P0 IMAD.MOV.U32 R12, RZ, RZ, R3 ;  /* 0x000000ffff0c8224 */ /* 0x008fe400078e0003 */
[----:B------:R-:W-:Y:S01]  /*4d3c0*/  @!P0 IMAD.MOV.U32 R13, RZ, RZ, R10 ;  /* 0x000000ffff0d8224 */ /* 0x000fe200078e000a */
[----:B0-----:R-:W3:Y:S04]  /*4d3d0*/  LDL R7, [R1+0x26f8] ;  /* 0x0026f80001077983 */ /* 0x001ee80000100800 */
[----:B------:R0:W3:Y:S04]  /*4d3e0*/  @!P0 LDG.E.U16 R2, [R12.64] ;  /* 0x000000080c028981 */ /* 0x0000e8000c1e1500 */
[----:B--2---:R1:W-:Y:S01]  /*4d3f0*/  STL [R1+0x1c], R29 ;  /* 0x00001c1d01007387 */ /* 0x0043e20000100800 */
[----:B------:R-:W2:Y:S03]  /*4d400*/  LDL R5, [R1+0x2674] ;  /* 0x0026740001057983 */ /* 0x000ea60000100800 */
[----:B-1----:R-:W2:Y:S04]  /*4d410*/  LDL R29, [R1+0x26f0] ;  /* 0x0026f000011d7983 */ /* 0x002ea80000100800 */
[----:B----4-:R1:W-:Y:S01]  /*4d420*/  STL [R1+0x18], R4 ;  /* 0x0000180401007387 */ /* 0x0103e20000100800 */
[----:B0-----:R-:W4:Y:S01]  /*4d430*/  LDL R13, [R1+0x26f4] ;  /* 0x0026f400010d7983 */ /* 0x001f220000100800 */
[----:B------:R-:W-:Y:S01]  /*4d440*/  PRMT R6, RZ, 0x7610, R6 ;  /* 0x00007610ff067816 */ /* 0x000fe20000000006 */
[----:B------:R-:W2:Y:S01]  /*4d450*/  LDL R11, [R1+0x266c] ;  /* 0x00266c00010b7983 */ /* 0x000ea20000100800 */
[----:B------:R-:W2:Y:S04]  /*4d460*/  LDL R10, [R1+0x2670] ;  /* 0x00267000010a7983 */ /* 0x000ea80000100800 */
[----:B------:R-:W2:Y:S04]  /*4d470*/  LDL R3, [R1+0x25f4] ;  /* 0x0025f40001037983 */ /* 0x000ea80000100800 */
[----:B-1----:R-:W2:Y:S01]  /*4d480*/  LDL R4, [R1+0x2678] ;  /* 0x0026780001047983 */ /* 0x002ea20000100800 */
[----:B---3--:R-:W-:-:S03]  /*4d490*/  @!P4 IMAD.MOV.U32 R12, RZ, RZ, R7 ;  /* 0x000000ffff0cc224 */ /* 0x008fc600078e0007 */
[----:B------:R0:W-:Y:S01]  /*4d4a0*/  STL [R1+0x14], R2 ;  /* 0x0000140201007387 */ /* 0x0001e20000100800 */
[----:B------:R-:W3:Y:S03]  /*4d4b0*/  LDL R7, [R1+0x25ec] ;  /* 0x0025ec0001077983 */ /* 0x000ee60000100800 */
[----:B0-----:R-:W3:Y:S04]  /*4d4c0*/  LDL R2, [R1+0x25f8] ;  /* 0x0025f80001027983 */ /* 0x001ee80000100800 */
[----:B----4-:R0:W4:Y:S04]  /*4d4d0*/  @!P4 LDG.E.U16 R6, [R12.64] ;  /* 0x000000080c06c981 */ /* 0x010128000c1e1500 */
[----:B0-----:R-:W3:Y:S01]  /*4d4e0*/  LDL R13, [R1+0x26ec] ;  /* 0x0026ec00010d7983 */ /* 0x001ee20000100800 */
[----:B------:R-:W-:Y:S01]  /*4d4f0*/  PRMT R15, RZ, 0x7610, R15 ;  /* 0x00007610ff0f7816 */ /* 0x000fe2000000000f */
[----:B--2---:R-:W-:Y:S01]  /*4d500*/  @!P0 IMAD.MOV.U32 R12, RZ, RZ, R29 ;  /* 0x000000ffff0c8224 */ /* 0x004fe200078e001d */
[----:B------:R-:W-:Y:S01]  /*4d510*/  PRMT R14, RZ, 0x7610, R14 ;  /* 0x00007610ff0e7816 */ /* 0x000fe2000000000e */
[----:B----4-:R0:W-:Y:S04]  /*4d520*/  STL [R1+0x10], R6 ;  /* 0x0000100601007387 */ /* 0x0101e80000100800 */
[----:B0-----:R-:W2:Y:S04]  /*4d530*/  LDL R6, [R1+0x25f0] ;  /* 0x0025f00001067983 */ /* 0x001ea80000100800 */
[----:B---3--:R0:W3:Y:S01]  /*4d540*/  @!P0 LDG.E.U16 R15, [R12.64] ;  /* 0x000000080c0f8981 */ /* 0x0080e2000c1e1500 */
[----:B------:R-:W-:Y:S01]  /*4d550*/  PRMT R9, RZ, 0x7610, R9 ;  /* 0x00007610ff097816 */ /* 0x000fe20000000009 */
[----:B0-----:R-:W-:-:S02]  /*4d560*/  @!P4 IMAD.MOV.U32 R12, RZ, RZ, R4 ;  /* 0x000000ffff0cc224 */ /* 0x001fc400078e0004 */
[----:B------:R-:W-:Y:S01]  /*4d570*/  @!P4 IMAD.MOV.U32 R13, RZ, RZ, R5 ;  /* 0x000000ffff0dc224 */ /* 0x000fe200078e0005 */
[----:B------:R-:W-:Y:S02]  /*4d580*/  PRMT R8, RZ, 0x7610, R8 ;  /* 0x00007610ff087816 */ /* 0x000fe40000000008 */
[----:B------:R-:W-:Y:S01]  /*4d590*/  PRMT R27, RZ, 0x7610, R27 ;  /* 0x00007610ff1b7816 */ /* 0x000fe2000000001b */
[----:B------:R-:W4:Y:S04]  /*4d5a0*/  LDL R5, [R1+0x2574] ;  /* 0x0025740001057983 */ /* 0x000f280000100800 */
[----:B------:R0:W3:Y:S04]  /*4d5b0*/  @!P4 LDG.E.U16 R14, [R12.64] ;  /* 0x000000080c0ec981 */ /* 0x0000e8000c1e1500 */
[----:B------:R-:W3:Y:S01]  /*4d5c0*/  LDL R4, [R1+0x2578] ;  /* 0x0025780001047983 */ /* 0x000ee20000100800 */
[----:B0-----:R-:W-:-:S02]  /*4d5d0*/  @!P0 IMAD.MOV.U32 R12, RZ, RZ, R10 ;  /* 0x000000ffff0c8224 */ /* 0x001fc400078e000a */
[----:B------:R-:W-:-:S05]  /*4d5e0*/  @!P0 IMAD.MOV.U32 R13, RZ, RZ, R11 ;  /* 0x000000ffff0d8224 */ /* 0x000fca00078e000b */
[----:B------:R0:W3:Y:S02]  /*4d5f0*/  @!P0 LDG.E.U16 R9, [R12.64] ;  /* 0x000000080c098981 */ /* 0x0000e4000c1e1500 */
[----:B0-----:R-:W-:Y:S02]  /*4d600*/  @!P4 IMAD.MOV.U32 R12, RZ, RZ, R2 ;  /* 0x000000ffff0cc224 */ /* 0x001fe400078e0002 */
[----:B------:R-:W-:Y:S01]  /*4d610*/  @!P4 IMAD.MOV.U32 R13, RZ, RZ, R3 ;  /* 0x000000ffff0dc224 */ /* 0x000fe200078e0003 */
[----:B------:R-:W3:Y:S04]  /*4d620*/  LDL R2, [R1+0x2570] ;  /* 0x0025700001027983 */ /* 0x000ee80000100800 */
[----:B------:R-:W3:Y:S04]  /*4d630*/  LDL R3, [R1+0x256c] ;  /* 0x00256c0001037983 */ /* 0x000ee80000100800 */
[----:B------:R0:W3:Y:S02]  /*4d640*/  @!P4 LDG.E.U16 R8, [R12.64] ;  /* 0x000000080c08c981 */ /* 0x0000e4000c1e1500 */
[----:B0-----:R-:W-:-:S02]  /*4d650*/  @!P0 IMAD.MOV.U32 R13, RZ, RZ, R7 ;  /* 0x000000ffff0d8224 */ /* 0x001fc400078e0007 */
[----:B------:R-:W3:Y:S01]  /*4d660*/  LDL R7, [R1+0x24f4] ;  /* 0x0024f40001077983 */ /* 0x000ee20000100800 */
[----:B--2---:R-:W-:-:S03]  /*4d670*/  @!P0 IMAD.MOV.U32 R12, RZ, RZ, R6 ;  /* 0x000000ffff0c8224 */ /* 0x004fc600078e0006 */
[----:B------:R-:W2:Y:S04]  /*4d680*/  LDL R6, [R1+0x24f8] ;  /* 0x0024f80001067983 */ /* 0x000ea80000100800 */
[----:B------:R4:W2:Y:S01]  /*4d690*/  @!P0 LDG.E.U16 R27, [R12.64] ;  /* 0x000000080c1b8981 */ /* 0x0008a2000c1e1500 */
[----:B------:R-:W-:Y:S02]  /*4d6a0*/  PRMT R26, RZ, 0x7610, R26 ;  /* 0x00007610ff1a7816 */ /* 0x000fe4000000001a */
[----:B------:R-:W-:Y:S01]  /*4d6b0*/  PRMT R25, RZ, 0x7610, R25 ;  /* 0x00007610ff197816 */ /* 0x000fe20000000019 */
[----:B----4-:R-:W-:Y:S02]  /*4d6c0*/  @!P4 IMAD.MOV.U32 R13, RZ, RZ, R5 ;  /* 0x000000ffff0dc224 */ /* 0x010fe400078e0005 */
[----:B---3--:R-:W-:-:S05]  /*4d6d0*/  @!P4 IMAD.MOV.U32 R12, RZ, RZ, R4 ;  /* 0x000000ffff0cc224 */ /* 0x008fca00078e0004 */
[----:B------:R0:W3:Y:S04]  /*4d6e0*/  @!P4 LDG.E.U16 R26, [R12.64] ;  /* 0x000000080c1ac981 */ /* 0x0000e8000c1e1500 */
[----:B--2---:R-:W-:Y:S01]  /*4d6f0*/  STL [R1+0x3e0c], R27 ;  /* 0x003e0c1b01007387 */ /* 0x004fe20000100800 */
[----:B------:R1:W-:Y:S03]  /*4d700*/  STL [R1+0x4], R9 ;  /* 0x0000040901007387 */ /* 0x0003e60000100800 */
[----:B-1----:R-:W2:Y:S01]  /*4d710*/  LDL R9, [R1+0x24ec] ;  /* 0x0024ec0001097983 */ /* 0x002ea20000100800 */
[----:B------:R1:W-:Y:S02]  /*4d720*/  STL [R1], R8 ;  /* 0x0000000801007387 */ /* 0x0003e40000100800 */
[----:B0-----:R-:W-:-:S02]  /*4d730*/  @!P0 IMAD.MOV.U32 R12, RZ, RZ, R2 ;  /* 0x000000ffff0c8224 */ /* 0x001fc400078e0002 */
[----:B------:R-:W-:Y:S01]  /*4d740*/  @!P0 IMAD.MOV.U32 R13, RZ, RZ, R3 ;  /* 0x000000ffff0d8224 */ /* 0x000fe200078e0003 */
[----:B------:R-:W-:Y:S02]  /*4d750*/  PRMT R24, RZ, 0x7610, R24 ;  /* 0x00007610ff187816 */ /* 0x000fe40000000018 */
[----:B------:R-:W-:Y:S01]  /*4d760*/  PRMT R23, RZ, 0x7610, R23 ;  /* 0x00007610ff177816 */ /* 0x000fe20000000017 */
[----:B------:R-:W4:Y:S04]  /*4d770*/  LDL R5, [R1+0x2474] ;  /* 0x0024740001057983 */ /* 0x000f280000100800 */
[----:B------:R0:W3:Y:S04]  /*4d780*/  @!P0 LDG.E.U16 R25, [R12.64] ;  /* 0x000000080c198981 */ /* 0x0000e8000c1e1500 */
[----:B------:R-:W3:Y:S04]  /*4d790*/  LDL R4, [R1+0x2478] ;  /* 0x0024780001047983 */ /* 0x000ee80000100800 */
[----:B-1----:R-:W3:Y:S01]  /*4d7a0*/  LDL R8, [R1+0x24f0] ;  /* 0x0024f00001087983 */ /* 0x002ee20000100800 */
[----:B0-----:R-:W-:-:S02]  /*4d7b0*/  @!P4 IMAD.MOV.U32 R12, RZ, RZ, R6 ;  /* 0x000000ffff0cc224 */ /* 0x001fc400078e0006 */
[----:B------:R-:W-:-:S05]  /*4d7c0*/  @!P4 IMAD.MOV.U32 R13, RZ, RZ, R7 ;  /* 0x000000ffff0dc224 */ /* 0x000fca00078e0007 */
[----:B------:R2:W4:Y:S02]  /*4d7d0*/  @!P4 LDG.E.U16 R24, [R12.64] ;  /* 0x000000080c18c981 */ /* 0x000524000c1e1500 */
[----:B--2---:R-:W-:Y:S02]  /*4d7e0*/  @!P0 IMAD.MOV.U32 R13, RZ, RZ, R9 ;  /* 0x000000ffff0d8224 */ /* 0x004fe400078e0009 */
[----:B---3--:R-:W-:-:S05]  /*4d7f0*/  @!P0 IMAD.MOV.U32 R12, RZ, RZ, R8 ;  /* 0x000000ffff0c8224 */ /* 0x008fca00078e0008 */
[----:B------:R0:W2:Y:S04]  /*4d800*/  @!P0 LDG.E.U16 R23, [R12.64] ;  /* 0x000000080c178981 */ /* 0x0000a8000c1e1500 */
[----:B------:R-:W-:Y:S01]  /*4d810*/  STL [R1+0x3e10], R26 ;  /* 0x003e101a01007387 */ /* 0x000fe20000100800 */
[----:B------:R1:W-:Y:S02]  /*4d820*/  STL [R1+0xc], R15 ;  /* 0x00000c0f01007387 */ /* 0x0003e40000100800 */
[----:B------:R-:W3:Y:S02]  /*4d830*/  LDL R3, [R1+0x246c] ;  /* 0x00246c0001037983 */ /* 0x000ee40000100800 */
[----:B------:R-:W3:Y:S01]  /*4d840*/  LDL R2, [R1+0x2470] ;  /* 0x0024700001027983 */ /* 0x000ee20000100800 */
[----:B------:R-:W-:Y:S01]  /*4d850*/  STL [R1+0x3e14], R25 ;  /* 0x003e141901007387 */ /* 0x000fe20000100800 */
[----:B------:R1:W-:Y:S02]  /*4d860*/  STL [R1+0x8], R14 ;  /* 0x0000080e01007387 */ /* 0x0003e40000100800 */
[----:B------:R-:W1:Y:S02]  /*4d870*/  LDL R7, [R1+0x23f4] ;  /* 0x0023f40001077983 */ /* 0x000e640000100800 */
[----:B------:R-:W3:Y:S01]  /*4d880*/  LDL R6, [R1+0x23f8] ;  /* 0x0023f80001067983 */ /* 0x000ee20000100800 */
[----:B----4-:R-:W-:Y:S01]  /*4d890*/  STL [R1+0x3e18], R24 ;  /* 0x003e181801007387 */ /* 0x010fe20000100800 */
[----:B------:R-:W-:Y:S01]  /*4d8a0*/  PRMT R22, RZ, 0x7610, R22 ;  /* 0x00007610ff167816 */ /* 0x000fe20000000016 */
[----:B0-----:R-:W-:-:S02]  /*4d8b0*/  @!P4 IMAD.MOV.U32 R12, RZ, RZ, R4 ;  /* 0x000000ffff0cc224 */ /* 0x001fc400078e0004 */
[----:B------:R-:W-:-:S05]  /*4d8c0*/  @!P4 IMAD.MOV.U32 R13, RZ, RZ, R5 ;  /* 0x000000ffff0dc224 */ /* 0x000fca00078e0005 */
[----:B------:R3:W4:Y:S01]  /*4d8d0*/  @!P4 LDG.E.U16 R22, [R12.64] ;  /* 0x000000080c16c981 */ /* 0x000722000c1e1500 */
[----:B------:R-:W-:-:S03]  /*4d8e0*/  PRMT R21, RZ, 0x7610, R21 ;  /* 0x00007610ff157816 */ /* 0x000fc60000000015 */
[----:B--2---:R-:W-:Y:S01]  /*4d8f0*/  STL [R1+0x3e1c], R23 ;  /* 0x003e1c1701007387 */ /* 0x004fe20000100800 */
[----:B------:R-:W2:Y:S02]  /*4d900*/  LDL R5, [R1+0x23ec] ;  /* 0x0023ec0001057983 */ /* 0x000ea40000100800 */
[----:B------:R-:W2:Y:S02]  /*4d910*/  LDL R4, [R1+0x23f0] ;  /* 0x0023f00001047983 */ /* 0x000ea40000100800 */
[----:B---3--:R-:W-:Y:S02]  /*4d920*/  @!P0 IMAD.MOV.U32 R13, RZ, RZ, R3 ;  /* 0x000000ffff0d8224 */ /* 0x008fe400078e0003 */
[----:B------:R-:W-:Y:S01]  /*4d930*/  @!P0 IMAD.MOV.U32 R12, RZ, RZ, R2 ;  /* 0x000000ffff0c8224 */ /* 0x000fe200078e0002 */
[----:B------:R-:W-:Y:S01]  /*4d940*/  PRMT R17, RZ, 0x7610, R17 ;  /* 0x00007610ff117816 */ /* 0x000fe20000000011 */
[----:B-1----:R-:W-:Y:S02]  /*4d950*/  @!P4 IMAD.MOV.U32 R15, RZ, RZ, R7 ;  /* 0x000000ffff0fc224 */ /* 0x002fe400078e0007 */
[----:B------:R-:W-:Y:S01]  /*4d960*/  @!P4 IMAD.MOV.U32 R14, RZ, RZ, R6 ;  /* 0x000000ffff0ec224 */ /* 0x000fe200078e0006 */
[----:B------:R0:W3:Y:S04]  /*4d970*/  @!P0 LDG.E.U16 R21, [R12.64] ;  /* 0x000000080c158981 */ /* 0x0000e8000c1e1500 */
[----:B------:R2:W3:Y:S01]  /*4d980*/  @!P4 LDG.E.U16 R17, [R14.64] ;  /* 0x000000080e11c981 */ /* 0x0004e2000c1e1500 */
[----:B0-----:R-:W-:-:S03]  /*4d990*/  PRMT R12, RZ, 0x7610, R12 ;  /* 0x00007610ff0c7816 */ /* 0x001fc6000000000c */
[----:B----4-:R-:W-:Y:S01]  /*4d9a0*/  STL [R1+0x3e20], R22 ;  /* 0x003e201601007387 */ /* 0x010fe20000100800 */
[----:B------:R-:W4:Y:S02]  /*4d9b0*/  LDL R3, [R1+0x2374] ;  /* 0x0023740001037983 */ /* 0x000f240000100800 */
[----:B------:R-:W4:Y:S02]  /*4d9c0*/  LDL R2, [R1+0x2378] ;  /* 0x0023780001027983 */ /* 0x000f240000100800 */
[----:B--2---:R-:W-:Y:S02]  /*4d9d0*/  @!P0 IMAD.MOV.U32 R15, RZ, RZ, R5 ;  /* 0x000000ffff0f8224 */ /* 0x004fe400078e0005 */
[----:B------:R-:W-:-:S05]  /*4d9e0*/  @!P0 IMAD.MOV.U32 R14, RZ, RZ, R4 ;  /* 0x000000ffff0e8224 */ /* 0x000fca00078e0004 */
[----:B------:R4:W2:Y:S04]  /*4d9f0*/  @!P0 LDG.E.U16 R12, [R14.64] ;  /* 0x000000080e0c8981 */ /* 0x0008a8000c1e1500 */
[----:B---3--:R-:W-:Y:S01]  /*4da00*/  STL [R1+0x3e24], R21 ;  /* 0x003e241501007387 */ /* 0x008fe20000100800 */
[----:B------:R-:W3:Y:S02]  /*4da10*/  LDL R11, [R1+0x236c] ;  /* 0x00236c00010b7983 */ /* 0x000ee40000100800 */
[----:B------:R-:W3:Y:S02]  /*4da20*/  LDL R10, [R1+0x2370] ;  /* 0x00237000010a7983 */ /* 0x000ee40000100800 */
[----:B------:R-:W3:Y:S01]  /*4da30*/  LDL R8, [R1+0x22f8] ;  /* 0x0022f80001087983 */ /* 0x000ee20000100800 */
[----:B------:R-:W-:Y:S01]  /*4da40*/  STL [R1+0x3e28], R17 ;  /* 0x003e281101007387 */ /* 0x000fe20000100800 */
[----:B------:R-:W3:Y:S02]  /*4da50*/  LDL R9, [R1+0x22f4] ;  /* 0x0022f40001097983 */ /* 0x000ee40000100800 */
[----:B------:R-:W3:Y:S02]  /*4da60*/  LDL R7, [R1+0x22ec] ;  /* 0x0022ec0001077983 */ /* 0x000ee40000100800 */
[----:B------:R-:W3:Y:S01]  /*4da70*/  LDL R6, [R1+0x22f0] ;  /* 0x0022f00001067983 */ /* 0x000ee20000100800 */
[----:B------:R-:W3:Y:S04]  /*4da80*/  LDL R5, [R1+0x2274] ;  /* 0x0022740001057983 */ /* 0x000ee80000100800 */
[----:B------:R-:W3:Y:S01]  /*4da90*/  LDL R4, [R1+0x2278] ;  /* 0x0022780001047983 */ /* 0x000ee20000100800 */
[----:B----4-:R-:W-:-:S02]  /*4daa0*/  @!P4 IMAD.MOV.U32 R15, RZ, RZ, R3 ;  /* 0x000000ffff0fc224 */ /* 0x010fc400078e0003 */
[----:B------:R-:W-:Y:S01]  /*4dab0*/  @!P4 IMAD.MOV.U32 R14, RZ, RZ, R2 ;  /* 0x000000ffff0ec224 */ /* 0x000fe200078e0002 */
[----:B------:R-:W-:Y:S02]  /*4dac0*/  PRMT R13, RZ, 0x7610, R13 ;  /* 0x00007610ff0d7816 */ /* 0x000fe4000000000d */
[----:B------:R-:W-:-:S04]  /*4dad0*/  PRMT R16, RZ, 0x7610, R16 ;  /* 0x00007610ff107816 */ /* 0x000fc80000000010 */
[----:B------:R3:W4:Y:S04]  /*4dae0*/  @!P4 LDG.E.U16 R13, [R14.64] ;  /* 0x000000080e0dc981 */ /* 0x000728000c1e1500 */
[----:B--2---:R-:W-:Y:S01]  /*4daf0*/  STL [R1+0x3e2c], R12 ;  /* 0x003e2c0c01007387 */ /* 0x004fe20000100800 */
[----:B------:R-:W2:Y:S02]  /*4db00*/  LDL R3, [R1+0x2f20] ;  /* 0x002f200001037983 */ /* 0x000ea40000100800 */
[----:B------:R-:W4:Y:S02]  /*4db10*/  LDL R2, [R1+0x2f2c] ;  /* 0x002f2c0001027983 */ /* 0x000f240000100800 */
[----:B---3--:R-:W-:Y:S02]  /*4db20*/  @!P0 IMAD.MOV.U32 R14, RZ, RZ, R10 ;  /* 0x000000ffff0e8224 */ /* 0x008fe400078e000a */
[----:B------:R-:W-:Y:S01]  /*4db30*/  @!P0 IMAD.MOV.U32 R15, RZ, RZ, R11 ;  /* 0x000000ffff0f8224 */ /* 0x000fe200078e000b */
[----:B------:R-:W-:-:S04]  /*4db40*/  PRMT R18, RZ, 0x7610, R18 ;  /* 0x00007610ff127816 */ /* 0x000fc80000000012 */
[----:B------:R0:W3:Y:S01]  /*4db50*/  @!P0 LDG.E.U16 R16, [R14.64] ;  /* 0x000000080e108981 */ /* 0x0000e2000c1e1500 */
[----:B------:R-:W-:Y:S01]  /*4db60*/  PRMT R19, RZ, 0x7610, R19 ;  /* 0x00007610ff137816 */ /* 0x000fe20000000013 */
[----:B0-----:R-:W-:Y:S02]  /*4db70*/  @!P4 IMAD.MOV.U32 R14, RZ, RZ, R8 ;  /* 0x000000ffff0ec224 */ /* 0x001fe400078e0008 */
[----:B------:R-:W-:-:S05]  /*4db80*/  @!P4 IMAD.MOV.U32 R15, RZ, RZ, R9 ;  /* 0x000000ffff0fc224 */ /* 0x000fca00078e0009 */
        /* <DEDUP_REMOVED lines=8> */
[----:B------:R2:W3:Y:S02]  /*4dc10*/  @!P4 LDG.E.U16 R20, [R14.64] ;  /* 0x000000080e14c981 */ /* 0x0004e4000c1e1500 */
[----:B--2---:R-:W-:Y:S02]  /*4dc20*/  @!P4 IMAD.MOV.U32 R15, RZ, RZ, R3 ;  /* 0x000000ffff0fc224 */ /* 0x004fe400078e0003 */
[----:B----4-:R-:W-:-:S05]  /*4dc30*/  @!P4 IMAD.MOV.U32 R14, RZ, RZ, R2 ;  /* 0x000000ffff0ec224 */ /* 0x010fca00078e0002 */
[----:B------:R-:W2:Y:S04]  /*4dc40*/  @!P4 LDG.E.U16 R0, [R14.64] ;  /* 0x000000080e00c981 */ /* 0x000ea8000c1e1500 */
[----:B------:R-:W-:Y:S04]  /*4dc50*/  STL [R1+0x3e30], R13 ;  /* 0x003e300d01007387 */ /* 0x000fe80000100800 */
[----:B---3--:R-:W-:Y:S04]  /*4dc60*/  STL [R1+0x3e34], R16 ;  /* 0x003e341001007387 */ /* 0x008fe80000100800 */
[----:B------:R-:W-:Y:S04]  /*4dc70*/  STL [R1+0x3e38], R18 ;  /* 0x003e381201007387 */ /* 0x000fe80000100800 */
[----:B------:R-:W-:Y:S04]  /*4dc80*/  STL [R1+0x3e3c], R19 ;  /* 0x003e3c1301007387 */ /* 0x000fe80000100800 */
[----:B------:R0:W-:Y:S01]  /*4dc90*/  STL [R1+0x3e40], R20 ;  /* 0x003e401401007387 */ /* 0x0001e20000100800 */
[----:B------:R-:W3:Y:S02]  /*4dca0*/  LDL R4, [R1+0x2f28] ;  /* 0x002f280001047983 */ /* 0x000ee40000100800 */
[----:B------:R-:W4:Y:S01]  /*4dcb0*/  LDL R3, [R1+0x2f30] ;  /* 0x002f300001037983 */ /* 0x000f220000100800 */
[----:B--2---:R-:W-:Y:S01]  /*4dcc0*/  STL [R1+0x2fd4], R0 ;  /* 0x002fd40001007387 */ /* 0x004fe20000100800 */
[----:B------:R-:W-:Y:S02]  /*4dcd0*/  STL [R1+0x3394], R0 ;  /* 0x0033940001007387 */ /* 0x000fe40000100800 */
[----:B------:R-:W-:Y:S02]  /*4dce0*/  STL [R1+0x339c], R0 ;  /* 0x00339c0001007387 */ /* 0x000fe40000100800 */
[----:B------:R-:W-:Y:S01]  /*4dcf0*/  STL [R1+0x33a4], R0 ;  /* 0x0033a40001007387 */ /* 0x000fe20000100800 */
[----:B------:R-:W-:Y:S01]  /*4dd00*/  STL [R1+0x33ac], R0 ;  /* 0x0033ac0001007387 */ /* 0x000fe20000100800 */
        /* <DEDUP_REMOVED lines=328> */
[----:B----4-:R-:W-:-:S02]  /*4f190*/  @!P0 IMAD.MOV.U32 R14, RZ, RZ, R3 ;  /* 0x000000ffff0e8224 */ /* 0x010fc400078e0003 */
[----:B------:R-:W-:Y:S02]  /*4f1a0*/  STL [R1+0x3df4], R0 ;  /* 0x003df40001007387 */ /* 0x000fe40000100800 */
[----:B------:R-:W-:Y:S01]  /*4f1b0*/  STL [R1+0x3dfc], R0 ;  /* 0x003dfc0001007387 */ /* 0x000fe20000100800 */
[----:B------:R-:W-:Y:S01]  /*4f1c0*/  STL [R1+0x3e04], R0 ;  /* 0x003e040001007387 */ /* 0x000fe20000100800 */
[----:B------:R1:W-:Y:S03]  /*4f1d0*/  STL [R1+0x3e44], R0 ;  /* 0x003e440001007387 */ /* 0x0003e60000100800 */
[----:B------:R-:W1:Y:S01]  /*4f1e0*/  S2R R2, SR_TID.X ;  /* 0x0000000000027919 */ /* 0x000e620000002100 */
[----:B------:R2:W-:Y:S02]  /*4f1f0*/  STL [R1+0x3e4c], R14 ;  /* 0x003e4c0e01007387 */ /* 0x0005e40000100800 */
[----:B0-----:R-:W4:Y:S02]  /*4f200*/  LDL.LU R20, [R1+0x2ec] ;  /* 0x0002ec0001147983 */ /* 0x001f240000300800 */
[----:B------:R-:W4:Y:S01]  /*4f210*/  LDL.LU R29, [R1+0x2e8] ;  /* 0x0002e800011d7983 */ /* 0x000f220000300800 */
[----:B------:R-:W4:Y:S01]  /*4f220*/  LDL.LU R19, [R1+0x2e4] ;  /* 0x0002e40001137983 */ /* 0x000f220000300800 */
[----:B------:R-:W4:Y:S02]  /*4f230*/  LDL.LU R18, [R1+0x2e0] ;  /* 0x0002e00001127983 */ /* 0x000f240000300800 */
[----:B------:R-:W4:Y:S02]  /*4f240*/  LDL.LU R16, [R1+0x2dc] ;  /* 0x0002dc0001107983 */ /* 0x000f240000300800 */
        /* <DEDUP_REMOVED lines=10> */
[----:B------:R-:W4:Y:S01]  /*4f2f0*/  LDL.LU R11, [R1+0x2b0] ;  /* 0x0002b000010b7983 */ /* 0x000f220000300800 */
[----:B------:R-:W-:Y:S01]  /*4f300*/  PRMT R28, RZ, 0x7610, R28 ;  /* 0x00007610ff1c7816 */ /* 0x000fe2000000001c */
[----:B------:R-:W4:Y:S02]  /*4f310*/  LDL.LU R10, [R1+0x2ac] ;  /* 0x0002ac00010a7983 */ /* 0x000f240000300800 */
[----:B---3--:R-:W-:Y:S01]  /*4f320*/  @!P0 IMAD.MOV.U32 R15, RZ, RZ, R4 ;  /* 0x000000ffff0f8224 */ /* 0x008fe200078e0004 */
[----:B------:R-:W3:Y:S01]  /*4f330*/  LDL.LU R9, [R1+0x2a8] ;  /* 0x0002a80001097983 */ /* 0x000ee20000300800 */
[----:B------:R-:W3:Y:S02]  /*4f340*/  LDL.LU R8, [R1+0x2a4] ;  /* 0x0002a40001087983 */ /* 0x000ee40000300800 */
[----:B------:R-:W3:Y:S02]  /*4f350*/  LDL.LU R7, [R1+0x2a0] ;  /* 0x0002a00001077983 */ /* 0x000ee40000300800 */
[----:B------:R-:W3:Y:S01]  /*4f360*/  LDL.LU R6, [R1+0x29c] ;  /* 0x00029c0001067983 */ /* 0x000ee20000300800 */
[----:B------:R-:W3:Y:S04]  /*4f370*/  LDL.LU R5, [R1+0x298] ;  /* 0x0002980001057983 */ /* 0x000ee80000300800 */
[----:B------:R2:W3:Y:S01]  /*4f380*/  @!P0 LDG.E.U16 R28, [R14.64] ;  /* 0x000000080e1c8981 */ /* 0x0004e2000c1e1500 */
[----:B------:R-:W3:Y:S02]  /*4f390*/  LDL.LU R4, [R1+0x294] ;  /* 0x0002940001047983 */ /* 0x000ee40000300800 */
[----:B------:R-:W3:Y:S02]  /*4f3a0*/  LDL.LU R3, [R1+0x290] ;  /* 0x0002900001037983 */ /* 0x000ee40000300800 */
[----:B-1----:R-:W-:Y:S01]  /*4f3b0*/  IMAD.SHL.U32 R0, R2, 0x2, RZ ;  /* 0x0000000202007824 */ /* 0x002fe200078e00ff */
[----:B--2---:R-:W-:-:S02]  /*4f3c0*/  SHF.R.S32.HI R14, RZ, 0x6, R2 ;  /* 0x00000006ff0e7819 */ /* 0x004fc40000011402 */
[----:B------:R-:W2:Y:S02]  /*4f3d0*/  LDL.LU R2, [R1+0x28c] ;  /* 0x00028c0001027983 */ /* 0x000ea40000300800 */
[----:B------:R-:W-:-:S04]  /*4f3e0*/  SGXT R14, R14, 0x1 ;  /* 0x000000010e0e781a */ /* 0x000fc80000000200 */
[----:B------:R-:W-:-:S04]  /*4f3f0*/  LOP3.LUT R14, R14, 0x90, RZ, 0xc0, !PT ;  /* 0x000000900e0e7812 */ /* 0x000fc800078ec0ff */
[----:B------:R-:W-:Y:S01]  /*4f400*/  LOP3.LUT R14, R14, 0x7e, R0, 0x78, !PT ;  /* 0x0000007e0e0e7812 */ /* 0x000fe200078e7800 */
[----:B------:R-:W-:Y:S04]  /*4f410*/  STL [R1+0x3e48], R15 ;  /* 0x003e480f01007387 */ /* 0x000fe80000100800 */
[----:B----4-:R-:W-:Y:S01]  /*4f420*/  STS.U16 [R14+0x40000], R20 ;  /* 0x040000140e007388 */ /* 0x010fe20000000400 */
[----:B------:R0:W-:Y:S02]  /*4f430*/  STS.U16 [R14+0x40100], R29 ;  /* 0x0401001d0e007388 */ /* 0x0001e40000000400 */
[----:B------:R-:W-:Y:S02]  /*4f440*/  STS.U16 [R14+0x40200], R19 ;  /* 0x040200130e007388 */ /* 0x000fe40000000400 */
[----:B------:R-:W-:Y:S01]  /*4f450*/  STS.U16 [R14+0x40300], R18 ;  /* 0x040300120e007388 */ /* 0x000fe20000000400 */
[----:B------:R-:W-:Y:S01]  /*4f460*/  STS.U16 [R14+0x40400], R16 ;  /* 0x040400100e007388 */ /* 0x000fe20000000400 */
[----:B------:R-:W-:Y:S02]  /*4f470*/  STS.U16 [R14+0x40500], R13 ;  /* 0x0405000d0e007388 */ /* 0x000fe40000000400 */
        /* <DEDUP_REMOVED lines=11> */
[----:B---3--:R-:W-:Y:S02]  /*4f530*/  STS.U16 [R14+0x41100], R9 ;  /* 0x041100090e007388 */ /* 0x008fe40000000400 */
[----:B------:R-:W-:Y:S01]  /*4f540*/  STS.U16 [R14+0x41200], R8 ;  /* 0x041200080e007388 */ /* 0x000fe20000000400 */
[----:B------:R-:W-:Y:S01]  /*4f550*/  STS.U16 [R14+0x41300], R7 ;  /* 0x041300070e007388 */ /* 0x000fe20000000400 */
[----:B------:R-:W-:Y:S02]  /*4f560*/  STS.U16 [R14+0x41400], R6 ;  /* 0x041400060e007388 */ /* 0x000fe40000000400 */
[----:B------:R-:W-:Y:S01]  /*4f570*/  STS.U16 [R14+0x41500], R5 ;  /* 0x041500050e007388 */ /* 0x000fe20000000400 */
[----:B------:R-:W-:Y:S04]  /*4f580*/  STL [R1+0x2fd0], R28 ;  /* 0x002fd01c01007387 */ /* 0x000fe80000100800 */
[----:B------:R-:W-:Y:S01]  /*4f590*/  STS.U16 [R14+0x41600], R4 ;  /* 0x041600040e007388 */ /* 0x000fe20000000400 */
[----:B------:R-:W-:Y:S02]  /*4f5a0*/  STL [R1+0x3e50], R28 ;  /* 0x003e501c01007387 */ /* 0x000fe40000100800 */
[----:B------:R-:W-:Y:S02]  /*4f5b0*/  STS.U16 [R14+0x41700], R3 ;  /* 0x041700030e007388 */ /* 0x000fe40000000400 */
[----:B0-----:R-:W3:Y:S01]  /*4f5c0*/  LDL.LU R29, [R1+0x288] ;  /* 0x00028800011d7983 */ /* 0x001ee20000300800 */
[----:B--2---:R0:W-:Y:S04]  /*4f5d0*/  STS.U16 [R14+0x41800], R2 ;  /* 0x041800020e007388 */ /* 0x0041e80000000400 */
[----:B0-----:R-:W2:Y:S04]  /*4f5e0*/  LDL.LU R2, [R1+0x27c] ;  /* 0x00027c0001027983 */ /* 0x001ea80000300800 */
[----:B--2---:R0:W-:Y:S04]  /*4f5f0*/  STL [R1+0x3eb8], R2 ;  /* 0x003eb80201007387 */ /* 0x0041e80000100800 */
[----:B0-----:R-:W2:Y:S04]  /*4f600*/  LDL.LU R2, [R1+0x280] ;  /* 0x0002800001027983 */ /* 0x001ea80000300800 */
[----:B--2---:R0:W-:Y:S04]  /*4f610*/  STL [R1+0x3ebc], R2 ;  /* 0x003ebc0201007387 */ /* 0x0041e80000100800 */
[----:B0-----:R-:W2:Y:S01]  /*4f620*/  LDL.LU R2, [R1+0x284] ;  /* 0x0002840001027983 */ /* 0x001ea20000300800 */
        /* <DEDUP_REMOVED lines=24> */
[----:B------:R-:W4:Y:S03]  /*4f7b0*/  LDL.LU R4, [R1+0x214] ;  /* 0x0002140001047983 */ /* 0x000f260000300800 */
[----:B---3--:R0:W-:Y:S01]  /*4f7c0*/  STS.U16 [R14+0x41900], R29 ;  /* 0x0419001d0e007388 */ /* 0x0081e20000000400 */
[----:B------:R-:W3:Y:S03]  /*4f7d0*/  LDL.LU R3, [R1+0x210] ;  /* 0x0002100001037983 */ /* 0x000ee60000300800 */
[----:B0-----:R-:W3:Y:S04]  /*4f7e0*/  LDL.LU R29, [R1+0x20c] ;  /* 0x00020c00011d7983 */ /* 0x001ee80000300800 */
[----:B--2---:R0:W-:Y:S04]  /*4f7f0*/  STS.U16 [R14+0x41a00], R2 ;  /* 0x041a00020e007388 */ /* 0x0041e80000000400 */
[----:B0-----:R-:W2:Y:S04]  /*4f800*/  LDL.LU R2, [R1+0x3ebc] ;  /* 0x003ebc0001027983 */ /* 0x001ea80000300800 */
[----:B--2---:R0:W-:Y:S04]  /*4f810*/  STS.U16 [R14+0x41b00], R2 ;  /* 0x041b00020e007388 */ /* 0x0041e80000000400 */
[----:B0-----:R-:W2:Y:S04]  /*4f820*/  LDL.LU R2, [R1+0x3eb8] ;  /* 0x003eb80001027983 */ /* 0x001ea80000300800 */
[----:B--2---:R0:W-:Y:S01]  /*4f830*/  STS.U16 [R14+0x41c00], R2 ;  /* 0x041c00020e007388 */ /* 0x0041e20000000400 */
[----:B----4-:R1:W-:Y:S03]  /*4f840*/  STS.U16 [R14+0x41d00], R28 ;  /* 0x041d001c0e007388 */ /* 0x0103e60000000400 */
[----:B0-----:R-:W2:Y:S01]  /*4f850*/  LDL.LU R2, [R1+0x3eb4] ;  /* 0x003eb40001027983 */ /* 0x001ea20000300800 */
[----:B-1----:R-:W4:Y:S03]  /*4f860*/  LDL.LU R28, [R1+0x1fc] ;  /* 0x0001fc00011c7983 */ /* 0x002f260000300800 */
[----:B----4-:R0:W-:Y:S04]  /*4f870*/  STL [R1+0x3ea8], R28 ;  /* 0x003ea81c01007387 */ /* 0x0101e80000100800 */
[----:B0-----:R-:W4:Y:S04]  /*4f880*/  LDL.LU R28, [R1+0x200] ;  /* 0x00020000011c7983 */ /* 0x001f280000300800 */
[----:B----4-:R0:W-:Y:S04]  /*4f890*/  STL [R1+0x3eac], R28 ;  /* 0x003eac1c01007387 */ /* 0x0101e80000100800 */
[----:B0-----:R-:W4:Y:S01]  /*4f8a0*/  LDL.LU R28, [R1+0x204] ;  /* 0x00020400011c7983 */ /* 0x001f220000300800 */
[----:B------:R-:W-:Y:S02]  /*4f8b0*/  STS.U16 [R14+0x41e00], R15 ;  /* 0x041e000f0e007388 */ /* 0x000fe40000000400 */
[----:B--2---:R0:W-:Y:S02]  /*4f8c0*/  STS.U16 [R14+0x41f00], R2 ;  /* 0x041f00020e007388 */ /* 0x0041e40000000400 */
[----:B0-----:R-:W0:Y:S04]  /*4f8d0*/  S2R R2, SR_TID.X ;  /* 0x0000000000027919 */ /* 0x001e280000002100 */
[----:B----4-:R1:W-:Y:S04]  /*4f8e0*/  STL [R1+0x3eb0], R28 ;  /* 0x003eb01c01007387 */ /* 0x0103e80000100800 */
[----:B-1----:R-:W2:Y:S01]  /*4f8f0*/  LDL.LU R28, [R1+0x208] ;  /* 0x00020800011c7983 */ /* 0x002ea20000300800 */
[----:B0-----:R-:W-:Y:S01]  /*4f900*/  LOP3.LUT R2, R2, 0x7f, RZ, 0xc0, !PT ;  /* 0x0000007f02027812 */ /* 0x001fe200078ec0ff */
[----:B------:R-:W4:Y:S02]  /*4f910*/  LDL.LU R15, [R1+0x1f8] ;  /* 0x0001f800010f7983 */ /* 0x000f240000300800 */
[----:B------:R-:W4:Y:S02]  /*4f920*/  LDL.LU R14, [R1+0x1f4] ;  /* 0x0001f400010e7983 */ /* 0x000f240000300800 */
[----:B------:R-:W-:-:S05]  /*4f930*/  IMAD.SHL.U32 R2, R2, 0x2, RZ ;  /* 0x0000000202027824 */ /* 0x000fca00078e00ff */
[----:B------:R0:W-:Y:S04]  /*4f940*/  STS.U16 [R2], R0 ;  /* 0x0000000002007388 */ /* 0x0001e80000000400 */
[----:B------:R1:W-:Y:S04]  /*4f950*/  STS.U16 [R2+0x100], R20 ;  /* 0x0001001402007388 */ /* 0x0003e80000000400 */
[----:B------:R3:W-:Y:S04]  /*4f960*/  STS.U16 [R2+0x1000], R19 ;  /* 0x0010001302007388 */ /* 0x0007e80000000400 */
[----:B------:R3:W-:Y:S04]  /*4f970*/  STS.U16 [R2+0x1100], R18 ;  /* 0x0011001202007388 */ /* 0x0007e80000000400 */
[----:B------:R3:W-:Y:S04]  /*4f980*/  STS.U16 [R2+0x2000], R16 ;  /* 0x0020001002007388 */ /* 0x0007e80000000400 */
[----:B------:R3:W-:Y:S04]  /*4f990*/  STS.U16 [R2+0x2100], R13 ;  /* 0x0021000d02007388 */ /* 0x0007e80000000400 */
[----:B0-----:R-:W4:Y:S01]  /*4f9a0*/  LDL.LU R0, [R1+0x1f0] ;  /* 0x0001f00001007983 */ /* 0x001f220000300800 */
[----:B-1----:R-:W4:Y:S02]  /*4f9b0*/  LDL.LU R20, [R1+0x1ec] ;  /* 0x0001ec0001147983 */ /* 0x002f240000300800 */
[----:B---3--:R-:W3:Y:S02]  /*4f9c0*/  LDL.LU R19, [R1+0x1e8] ;  /* 0x0001e80001137983 */ /* 0x008ee40000300800 */
[----:B------:R-:W3:Y:S01]  /*4f9d0*/  LDL.LU R18, [R1+0x1e4] ;  /* 0x0001e40001127983 */ /* 0x000ee20000300800 */
[----:B------:R-:W3:Y:S04]  /*4f9e0*/  LDL.LU R16, [R1+0x1e0] ;  /* 0x0001e00001107983 */ /* 0x000ee80000300800 */
[----:B------:R0:W-:Y:S01]  /*4f9f0*/  STS.U16 [R2+0x3000], R12 ;  /* 0x0030000c02007388 */ /* 0x0001e20000000400 */
[----:B------:R-:W3:Y:S03]  /*4fa00*/  LDL.LU R13, [R1+0x1dc] ;  /* 0x0001dc00010d7983 */ /* 0x000ee60000300800 */
[----:B------:R1:W-:Y:S04]  /*4fa10*/  STS.U16 [R2+0x3100], R17 ;  /* 0x0031001102007388 */ /* 0x0003e80000000400 */
[----:B------:R1:W-:Y:S04]  /*4fa20*/  STS.U16 [R2+0x4000], R21 ;  /* 0x0040001502007388 */ /* 0x0003e80000000400 */
[----:B------:R1:W-:Y:S04]  /*4fa30*/  STS.U16 [R2+0x4100], R22 ;  /* 0x0041001602007388 */ /* 0x0003e80000000400 */
[----:B------:R1:W-:Y:S04]  /*4fa40*/  STS.U16 [R2+0x5000], R23 ;  /* 0x0050001702007388 */ /* 0x0003e80000000400 */
[----:B------:R1:W-:Y:S04]  /*4fa50*/  STS.U16 [R2+0x5100], R24 ;  /* 0x0051001802007388 */ /* 0x0003e80000000400 */
[----:B0-----:R-:W3:Y:S01]  /*4fa60*/  LDL.LU R12, [R1+0x1d8] ;  /* 0x0001d800010c7983 */ /* 0x001ee20000300800 */
[----:B-1----:R-:W3:Y:S02]  /*4fa70*/  LDL.LU R17, [R1+0x1d4] ;  /* 0x0001d40001117983 */ /* 0x002ee40000300800 */
[----:B------:R-:W3:Y:S01]  /*4fa80*/  LDL.LU R21, [R1+0x1d0] ;  /* 0x0001d00001157983 */ /* 0x000ee20000300800 */
[----:B------:R-:W3:Y:S01]  /*4fa90*/  LDL.LU R22, [R1+0x1cc] ;  /* 0x0001cc0001167983 */ /* 0x000ee20000300800 */
[----:B------:R-:W3:Y:S03]  /*4faa0*/  LDL.LU R23, [R1+0x1c8] ;  /* 0x0001c80001177983 */ /* 0x000ee60000300800 */
        /* <DEDUP_REMOVED lines=26> */
[----:B0-----:R-:W3:Y:S04]  /*4fc50*/  LDL.LU R29, [R1+0x170] ;  /* 0x00017000011d7983 */ /* 0x001ee80000300800 */
[----:B--2---:R0:W-:Y:S04]  /*4fc60*/  STS.U16 [R2+0xc100], R28 ;  /* 0x00c1001c02007388 */ /* 0x0041e80000000400 */
[----:B0-----:R-:W2:Y:S04]  /*4fc70*/  LDL.LU R28, [R1+0x3eb0] ;  /* 0x003eb000011c7983 */ /* 0x001ea80000300800 */
[----:B--2---:R0:W-:Y:S04]  /*4fc80*/  STS.U16 [R2+0xd000], R28 ;  /* 0x00d0001c02007388 */ /* 0x0041e80000000400 */
[----:B0-----:R-:W2:Y:S04]  /*4fc90*/  LDL.LU R28, [R1+0x3eac] ;  /* 0x003eac00011c7983 */ /* 0x001ea80000300800 */
[----:B--2---:R0:W-:Y:S04]  /*4fca0*/  STS.U16 [R2+0xd100], R28 ;  /* 0x00d1001c02007388 */ /* 0x0041e80000000400 */
[----:B0-----:R-:W2:Y:S04]  /*4fcb0*/  LDL.LU R28, [R1+0x3ea8] ;  /* 0x003ea800011c7983 */ /* 0x001ea80000300800 */
[----:B--2---:R0:W-:Y:S04]  /*4fcc0*/  STS.U16 [R2+0xe000], R28 ;  /* 0x00e0001c02007388 */ /* 0x0041e80000000400 */
[----:B0-----:R-:W2:Y:S04]  /*4fcd0*/  LDL.LU R28, [R1+0x150] ;  /* 0x00015000011c7983 */ /* 0x001ea80000300800 */
[----:B--2---:R0:W-:Y:S04]  /*4fce0*/  STL [R1+0x3e9c], R28 ;  /* 0x003e9c1c01007387 */ /* 0x0041e80000100800 */
[----:B0-----:R-:W2:Y:S04]  /*4fcf0*/  LDL.LU R28, [R1+0x154] ;  /* 0x00015400011c7983 */ /* 0x001ea80000300800 */
[----:B--2---:R0:W-:Y:S04]  /*4fd00*/  STL [R1+0x3ea0], R28 ;  /* 0x003ea01c01007387 */ /* 0x0041e80000100800 */
[----:B0-----:R-:W2:Y:S04]  /*4fd10*/  LDL.LU R28, [R1+0x158] ;  /* 0x00015800011c7983 */ /* 0x001ea80000300800 */
[----:B----4-:R-:W-:Y:S04]  /*4fd20*/  STS.U16 [R2+0xe100], R15 ;  /* 0x00e1000f02007388 */ /* 0x010fe80000000400 */
[----:B------:R-:W-:Y:S04]  /*4fd30*/  STS.U16 [R2+0xf000], R14 ;  /* 0x00f0000e02007388 */ /* 0x000fe80000000400 */
[----:B------:R-:W-:Y:S04]  /*4fd40*/  STS.U16 [R2+0xf100], R0 ;  /* 0x00f1000002007388 */ /* 0x000fe80000000400 */
[----:B------:R-:W-:Y:S04]  /*4fd50*/  STS.U16 [R2+0x10000], R20 ;  /* 0x0100001402007388 */ /* 0x000fe80000000400 */
[----:B---3--:R-:W-:Y:S04]  /*4fd60*/  STS.U16 [R2+0x10100], R19 ;  /* 0x0101001302007388 */ /* 0x008fe80000000400 */
[----:B------:R-:W-:Y:S04]  /*4fd70*/  STS.U16 [R2+0x11000], R18 ;  /* 0x0110001202007388 */ /* 0x000fe80000000400 */
[----:B------:R-:W-:Y:S04]  /*4fd80*/  STS.U16 [R2+0x11100], R16 ;  /* 0x0111001002007388 */ /* 0x000fe80000000400 */
[----:B------:R-:W-:Y:S04]  /*4fd90*/  STS.U16 [R2+0x12000], R13 ;  /* 0x0120000d02007388 */ /* 0x000fe80000000400 */
[----:B------:R-:W-:Y:S04]  /*4fda0*/  STS.U16 [R2+0x12100], R12 ;  /* 0x0121000c02007388 */ /* 0x000fe80000000400 */
[----:B------:R-:W-:Y:S04]  /*4fdb0*/  STS.U16 [R2+0x13000], R17 ;  /* 0x0130001102007388 */ /* 0x000fe80000000400 */
[----:B------:R-:W-:Y:S04]  /*4fdc0*/  STS.U16 [R2+0x13100], R21 ;  /* 0x0131001502007388 */ /* 0x000fe80000000400 */
[----:B------:R-:W-:Y:S04]  /*4fdd0*/  STS.U16 [R2+0x14000], R22 ;  /* 0x0140001602007388 */ /* 0x000fe80000000400 */
[----:B------:R-:W-:Y:S04]  /*4fde0*/  STS.U16 [R2+0x14100], R23 ;  /* 0x0141001702007388 */ /* 0x000fe80000000400 */
[----:B--2---:R0:W-:Y:S04]  /*4fdf0*/  STL [R1+0x3ea4], R28 ;  /* 0x003ea41c01007387 */ /* 0x0041e80000100800 */
[----:B0-----:R-:W2:Y:S01]  /*4fe00*/  LDL.LU R28, [R1+0x15c] ;  /* 0x00015c00011c7983 */ /* 0x001ea20000300800 */
[----:B------:R-:W3:Y:S02]  /*4fe10*/  LDL.LU R15, [R1+0x14c] ;  /* 0x00014c00010f7983 */ /* 0x000ee40000300800 */
[----:B------:R-:W4:Y:S02]  /*4fe20*/  LDL.LU R14, [R1+0x148] ;  /* 0x00014800010e7983 */ /* 0x000f240000300800 */
[----:B------:R-:W3:Y:S01]  /*4fe30*/  LDL.LU R0, [R1+0x144] ;  /* 0x0001440001007983 */ /* 0x000ee20000300800 */
[----:B------:R-:W3:Y:S01]  /*4fe40*/  LDL.LU R20, [R1+0x140] ;  /* 0x0001400001147983 */ /* 0x000ee20000300800 */
[----:B------:R-:W3:Y:S02]  /*4fe50*/  LDL.LU R19, [R1+0x13c] ;  /* 0x00013c0001137983 */ /* 0x000ee40000300800 */
[----:B------:R-:W3:Y:S02]  /*4fe60*/  LDL.LU R18, [R1+0x138] ;  /* 0x0001380001127983 */ /* 0x000ee40000300800 */
[----:B------:R-:W3:Y:S01]  /*4fe70*/  LDL.LU R16, [R1+0x134] ;  /* 0x0001340001107983 */ /* 0x000ee20000300800 */
[----:B------:R-:W3:Y:S01]  /*4fe80*/  LDL.LU R13, [R1+0x130] ;  /* 0x00013000010d7983 */ /* 0x000ee20000300800 */
[----:B------:R-:W3:Y:S02]  /*4fe90*/  LDL.LU R12, [R1+0x12c] ;  /* 0x00012c00010c7983 */ /* 0x000ee40000300800 */
[----:B------:R-:W3:Y:S02]  /*4fea0*/  LDL.LU R17, [R1+0x128] ;  /* 0x0001280001117983 */ /* 0x000ee40000300800 */
        /* <DEDUP_REMOVED lines=29> */
[----:B0-----:R-:W3:Y:S01]  /*50080*/  LDL.LU R3, [R1+0xe8] ;  /* 0x0000e80001037983 */ /* 0x001ee20000300800 */
[----:B-1----:R-:W3:Y:S03]  /*50090*/  LDL.LU R29, [R1+0xe4] ;  /* 0x0000e400011d7983 */ /* 0x002ee60000300800 */
[----:B--2---:R0:W-:Y:S04]  /*500a0*/  STS.U16 [R2+0x1c000], R28 ;  /* 0x01c0001c02007388 */ /* 0x0041e80000000400 */
[----:B0-----:R-:W2:Y:S04]  /*500b0*/  LDL.LU R28, [R1+0x3ea4] ;  /* 0x003ea400011c7983 */ /* 0x001ea80000300800 */
[----:B--2---:R0:W-:Y:S04]  /*500c0*/  STS.U16 [R2+0x1c100], R28 ;  /* 0x01c1001c02007388 */ /* 0x0041e80000000400 */
[----:B0-----:R-:W2:Y:S04]  /*500d0*/  LDL.LU R28, [R1+0x3ea0] ;  /* 0x003ea000011c7983 */ /* 0x001ea80000300800 */
[----:B---3--:R-:W-:Y:S04]  /*500e0*/  STS.U16 [R2+0x26100], R11 ;  /* 0x0261000b02007388 */ /* 0x008fe80000000400 */
[----:B--2---:R0:W-:Y:S04]  /*500f0*/  STS.U16 [R2+0x1d000], R28 ;  /* 0x01d0001c02007388 */ /* 0x0041e80000000400 */
[----:B0-----:R-:W2:Y:S01]  /*50100*/  LDL.LU R28, [R1+0x3e9c] ;  /* 0x003e9c00011c7983 */ /* 0x001ea20000300800 */
[----:B------:R-:W3:Y:S03]  /*50110*/  LDL.LU R11, [R1+0xd4] ;  /* 0x0000d400010b7983 */ /* 0x000ee60000300800 */
[----:B---3--:R0:W-:Y:S04]  /*50120*/  STL [R1+0x3e90], R11 ;  /* 0x003e900b01007387 */ /* 0x0081e80000100800 */
[----:B0-----:R-:W3:Y:S04]  /*50130*/  LDL.LU R11, [R1+0xd8] ;  /* 0x0000d800010b7983 */ /* 0x001ee80000300800 */
[----:B---3--:R0:W-:Y:S04]  /*50140*/  STL [R1+0x3e94], R11 ;  /* 0x003e940b01007387 */ /* 0x0081e80000100800 */
[----:B0-----:R-:W3:Y:S04]  /*50150*/  LDL.LU R11, [R1+0xdc] ;  /* 0x0000dc00010b7983 */ /* 0x001ee80000300800 */
        /* <DEDUP_REMOVED lines=9> */
[----:B--2---:R-:W-:Y:S04]  /*501f0*/  STS.U16 [R2+0x1d100], R28 ;  /* 0x01d1001c02007388 */ /* 0x004fe80000000400 */
[----:B------:R-:W-:Y:S04]  /*50200*/  STS.U16 [R2+0x1e000], R15 ;  /* 0x01e0000f02007388 */ /* 0x000fe80000000400 */
[----:B----4-:R-:W-:Y:S04]  /*50210*/  STS.U16 [R2+0x1e100], R14 ;  /* 0x01e1000e02007388 */ /* 0x010fe80000000400 */
[----:B------:R-:W-:Y:S04]  /*50220*/  STS.U16 [R2+0x1f000], R0 ;  /* 0x01f0000002007388 */ /* 0x000fe80000000400 */
[----:B---3--:R0:W-:Y:S04]  /*50230*/  STL [R1+0x3e98], R11 ;  /* 0x003e980b01007387 */ /* 0x0081e80000100800 */
        /* <DEDUP_REMOVED lines=46> */
[----:B--2---:R0:W-:Y:S04]  /*50520*/  STS.U16 [R2+0x2c100], R11 ;  /* 0x02c1000b02007388 */ /* 0x0041e80000000400 */
[----:B0-----:R-:W2:Y:S04]  /*50530*/  LDL.LU R11, [R1+0x3e90] ;  /* 0x003e9000010b7983 */ /* 0x001ea80000300800 */
[----:B---3--:R-:W-:Y:S04]  /*50540*/  STS.U16 [R2+0x2d100], R10 ;  /* 0x02d1000a02007388 */ /* 0x008fe80000000400 */
[----:B----4-:R-:W-:Y:S04]  /*50550*/  STS.U16 [R2+0x2e000], R9 ;  /* 0x02e0000902007388 */ /* 0x010fe80000000400 */
        /* <DEDUP_REMOVED lines=8> */
[----:B--2---:R0:W-:Y:S04]  /*505e0*/  STS.U16 [R2+0x2d000], R11 ;  /* 0x02d0000b02007388 */ /* 0x0041e80000000400 */
[----:B0-----:R-:W2:Y:S01]  /*505f0*/  LDL.LU R11, [R1+0x3e8c] ;  /* 0x003e8c00010b7983 */ /* 0x001ea20000300800 */
[----:B------:R-:W3:Y:S02]  /*50600*/  LDL.LU R10, [R1+0x3e88] ;  /* 0x003e8800010a7983 */ /* 0x000ee40000300800 */
[----:B------:R-:W4:Y:S02]  /*50610*/  LDL.LU R9, [R1+0x3e84] ;  /* 0x003e840001097983 */ /* 0x000f240000300800 */
[----:B------:R-:W2:Y:S01]  /*50620*/  LDL.LU R8, [R1+0x3e80] ;  /* 0x003e800001087983 */ /* 0x000ea20000300800 */
[----:B------:R-:W2:Y:S01]  /*50630*/  LDL.LU R7, [R1+0x3e7c] ;  /* 0x003e7c0001077983 */ /* 0x000ea20000300800 */
[----:B------:R-:W2:Y:S02]  /*50640*/  LDL.LU R6, [R1+0x3e78] ;  /* 0x003e780001067983 */ /* 0x000ea40000300800 */
[----:B------:R-:W2:Y:S02]  /*50650*/  LDL.LU R5, [R1+0x3e74] ;  /* 0x003e740001057983 */ /* 0x000ea40000300800 */
[----:B------:R-:W2:Y:S01]  /*50660*/  LDL.LU R4, [R1+0x3e70] ;  /* 0x003e700001047983 */ /* 0x000ea20000300800 */
[----:B------:R-:W2:Y:S01]  /*50670*/  LDL.LU R3, [R1+0x3e6c] ;  /* 0x003e6c0001037983 */ /* 0x000ea20000300800 */
[----:B------:R-:W2:Y:S02]  /*50680*/  LDL.LU R29, [R1+0x3e68] ;  /* 0x003e6800011d7983 */ /* 0x000ea40000300800 */
[----:B------:R-:W2:Y:S02]  /*50690*/  LDL.LU R28, [R1+0x4c] ;  /* 0x00004c00011c7983 */ /* 0x000ea40000300800 */
[----:B--2---:R0:W-:Y:S04]  /*506a0*/  STL [R1+0x3e54], R28 ;  /* 0x003e541c01007387 */ /* 0x0041e80000100800 */
[----:B0-----:R-:W2:Y:S04]  /*506b0*/  LDL.LU R28, [R1+0x50] ;  /* 0x00005000011c7983 */ /* 0x001ea80000300800 */
[----:B--2---:R0:W-:Y:S04]  /*506c0*/  STL [R1+0x3e58], R28 ;  /* 0x003e581c01007387 */ /* 0x0041e80000100800 */
[----:B0-----:R-:W2:Y:S04]  /*506d0*/  LDL.LU R28, [R1+0x54] ;  /* 0x00005400011c7983 */ /* 0x001ea80000300800 */
[----:B--2---:R0:W-:Y:S04]  /*506e0*/  STL [R1+0x3e5c], R28 ;  /* 0x003e5c1c01007387 */ /* 0x0041e80000100800 */
[----:B0-----:R-:W2:Y:S04]  /*506f0*/  LDL.LU R28, [R1+0x58] ;  /* 0x00005800011c7983 */ /* 0x001ea80000300800 */
[----:B--2---:R0:W-:Y:S04]  /*50700*/  STL [R1+0x3e60], R28 ;  /* 0x003e601c01007387 */ /* 0x0041e80000100800 */
[----:B0-----:R-:W2:Y:S04]  /*50710*/  LDL.LU R28, [R1+0x5c] ;  /* 0x00005c00011c7983 */ /* 0x001ea80000300800 */
        /* <DEDUP_REMOVED lines=11> */
[----:B------:R-:W2:Y:S02]  /*507d0*/  LDL.LU R14, [R1+0x48] ;  /* 0x00004800010e7983 */ /* 0x000ea40000300800 */
[----:B------:R-:W2:Y:S02]  /*507e0*/  LDL.LU R15, [R1+0x44] ;  /* 0x00004400010f7983 */ /* 0x000ea40000300800 */
[----:B------:R-:W2:Y:S01]  /*507f0*/  LDL.LU R0, [R1+0x40] ;  /* 0x0000400001007983 */ /* 0x000ea20000300800 */
[----:B------:R-:W2:Y:S01]  /*50800*/  LDL.LU R20, [R1+0x3c] ;  /* 0x00003c0001147983 */ /* 0x000ea20000300800 */
[----:B------:R-:W2:Y:S02]  /*50810*/  LDL.LU R19, [R1+0x38] ;  /* 0x0000380001137983 */ /* 0x000ea40000300800 */
[----:B------:R-:W2:Y:S02]  /*50820*/  LDL.LU R18, [R1+0x34] ;  /* 0x0000340001127983 */ /* 0x000ea40000300800 */
[----:B------:R-:W2:Y:S01]  /*50830*/  LDL.LU R16, [R1+0x30] ;  /* 0x0000300001107983 */ /* 0x000ea20000300800 */
[----:B------:R-:W2:Y:S04]  /*50840*/  LDL.LU R13, [R1+0x2c] ;  /* 0x00002c00010d7983 */ /* 0x000ea80000300800 */
[----:B------:R0:W-:Y:S01]  /*50850*/  STS.U16 [R2+0x37000], R17 ;  /* 0x0370001102007388 */ /* 0x0001e20000000400 */
[----:B------:R-:W2:Y:S03]  /*50860*/  LDL.LU R12, [R1+0x28] ;  /* 0x00002800010c7983 */ /* 0x000ea60000300800 */
[----:B------:R1:W-:Y:S04]  /*50870*/  STS.U16 [R2+0x37100], R21 ;  /* 0x0371001502007388 */ /* 0x0003e80000000400 */
[----:B------:R1:W-:Y:S04]  /*50880*/  STS.U16 [R2+0x38000], R22 ;  /* 0x0380001602007388 */ /* 0x0003e80000000400 */
[----:B------:R3:W-:Y:S04]  /*50890*/  STS.U16 [R2+0x38100], R23 ;  /* 0x0381001702007388 */ /* 0x0007e80000000400 */
[----:B------:R4:W-:Y:S04]  /*508a0*/  STS.U16 [R2+0x39000], R24 ;  /* 0x0390001802007388 */ /* 0x0009e80000000400 */
[----:B------:R4:W-:Y:S04]  /*508b0*/  STS.U16 [R2+0x3b000], R29 ;  /* 0x03b0001d02007388 */ /* 0x0009e80000000400 */
[----:B0-----:R-:W2:Y:S01]  /*508c0*/  LDL.LU R17, [R1+0x24] ;  /* 0x0000240001117983 */ /* 0x001ea20000300800 */
[----:B-1----:R-:W2:Y:S02]  /*508d0*/  LDL.LU R21, [R1+0x20] ;  /* 0x0000200001157983 */ /* 0x002ea40000300800 */
[----:B------:R-:W2:Y:S01]  /*508e0*/  LDL.LU R22, [R1+0x1c] ;  /* 0x00001c0001167983 */ /* 0x000ea20000300800 */
[----:B------:R0:W-:Y:S04]  /*508f0*/  STS.U16 [R2+0x39100], R25 ;  /* 0x0391001902007388 */ /* 0x0001e80000000400 */
[----:B---3--:R-:W3:Y:S01]  /*50900*/  LDL.LU R23, [R1+0x18] ;  /* 0x0000180001177983 */ /* 0x008ee20000300800 */
[----:B----4-:R-:W3:Y:S01]  /*50910*/  LDL.LU R24, [R1+0x14] ;  /* 0x0000140001187983 */ /* 0x010ee20000300800 */
[----:B------:R-:W-:-:S02]  /*50920*/  LOP3.LUT R29, R2, 0x10, RZ, 0x3c, !PT ;  /* 0x00000010021d7812 */ /* 0x000fc400078e3cff */
[----:B------:R1:W-:Y:S04]  /*50930*/  STS.U16 [R2+0x3a000], R26 ;  /* 0x03a0001a02007388 */ /* 0x0003e80000000400 */
[----:B------:R1:W-:Y:S04]  /*50940*/  STS.U16 [R2+0x3a100], R27 ;  /* 0x03a1001b02007388 */ /* 0x0003e80000000400 */
[----:B------:R1:W-:Y:S04]  /*50950*/  STS.U16 [R2+0x3c000], R4 ;  /* 0x03c0000402007388 */ /* 0x0003e80000000400 */
[----:B------:R-:W-:Y:S04]  /*50960*/  STS.U16 [R2+0x3b100], R3 ;  /* 0x03b1000302007388 */ /* 0x000fe80000000400 */
[----:B0-----:R-:W3:Y:S04]  /*50970*/  LDL.LU R25, [R1+0x10] ;  /* 0x0000100001197983 */ /* 0x001ee80000300800 */
[----:B------:R0:W-:Y:S04]  /*50980*/  STS.U16 [R2+0x3c100], R5 ;  /* 0x03c1000502007388 */ /* 0x0001e80000000400 */
[----:B------:R-:W-:Y:S04]  /*50990*/  STS.U16 [R2+0x3d000], R6 ;  /* 0x03d0000602007388 */ /* 0x000fe80000000400 */
[----:B------:R-:W-:Y:S04]  /*509a0*/  STS.U16 [R2+0x3d100], R7 ;  /* 0x03d1000702007388 */ /* 0x000fe80000000400 */
[----:B-1----:R-:W3:Y:S01]  /*509b0*/  LDL.LU R26, [R1+0xc] ;  /* 0x00000c00011a7983 */ /* 0x002ee20000300800 */
[----:B------:R-:W3:Y:S03]  /*509c0*/  LDL.LU R27, [R1+0x8] ;  /* 0x00000800011b7983 */ /* 0x000ee60000300800 */
[----:B------:R-:W-:Y:S04]  /*509d0*/  STS.U16 [R2+0x3e000], R8 ;  /* 0x03e0000802007388 */ /* 0x000fe80000000400 */
[----:B------:R-:W3:Y:S04]  /*509e0*/  LDL.LU R4, [R1] ;  /* 0x0000000001047983 */ /* 0x000ee80000300800 */
[----:B------:R-:W-:Y:S04]  /*509f0*/  STS.U16 [R2+0x3e100], R9 ;  /* 0x03e1000902007388 */ /* 0x000fe80000000400 */
[----:B------:R-:W-:Y:S04]  /*50a00*/  STS.U16 [R2+0x3f000], R10 ;  /* 0x03f0000a02007388 */ /* 0x000fe80000000400 */
[----:B------:R-:W-:Y:S04]  /*50a10*/  STS.U16 [R2+0x3f100], R11 ;  /* 0x03f1000b02007388 */ /* 0x000fe80000000400 */
        /* <DEDUP_REMOVED lines=11> */
[----:B--2---:R0:W-:Y:S01]  /*50ad0*/  STS.U16 [R29+0x2300], R28 ;  /* 0x0023001c1d007388 */ /* 0x0041e20000000400 */
[----:B------:R1:W-:Y:S02]  /*50ae0*/  STS.U16 [R29+0x3200], R14 ;  /* 0x0032000e1d007388 */ /* 0x0003e40000000400 */
[----:B------:R2:W-:Y:S02]  /*50af0*/  STS.U16 [R29+0x3300], R15 ;  /* 0x0033000f1d007388 */ /* 0x0005e40000000400 */
[----:B------:R3:W-:Y:S01]  /*50b00*/  STS.U16 [R29+0x4200], R0 ;  /* 0x004200001d007388 */ /* 0x0007e20000000400 */
[----:B------:R3:W-:Y:S01]  /*50b10*/  STS.U16 [R29+0x4300], R20 ;  /* 0x004300141d007388 */ /* 0x0007e20000000400 */
[----:B------:R3:W-:Y:S02]  /*50b20*/  STS.U16 [R29+0x5200], R19 ;  /* 0x005200131d007388 */ /* 0x0007e40000000400 */
[----:B------:R3:W-:Y:S01]  /*50b30*/  STS.U16 [R29+0x5300], R18 ;  /* 0x005300121d007388 */ /* 0x0007e20000000400 */
[----:B0-----:R-:W4:Y:S01]  /*50b40*/  LDL.LU R28, [R1+0x3e50] ;  /* 0x003e5000011c7983 */ /* 0x001f220000300800 */
[----:B-1----:R-:W4:Y:S02]  /*50b50*/  LDL.LU R14, [R1+0x3e4c] ;  /* 0x003e4c00010e7983 */ /* 0x002f240000300800 */
[----:B--2---:R-:W2:Y:S02]  /*50b60*/  LDL.LU R15, [R1+0x3e48] ;  /* 0x003e4800010f7983 */ /* 0x004ea40000300800 */
[----:B---3--:R-:W3:Y:S01]  /*50b70*/  LDL.LU R0, [R1+0x3e44] ;  /* 0x003e440001007983 */ /* 0x008ee20000300800 */
[----:B------:R-:W2:Y:S01]  /*50b80*/  LDL.LU R20, [R1+0x3e40] ;  /* 0x003e400001147983 */ /* 0x000ea20000300800 */
[----:B------:R-:W2:Y:S03]  /*50b90*/  LDL.LU R19, [R1+0x3e3c] ;  /* 0x003e3c0001137983 */ /* 0x000ea60000300800 */
[----:B------:R0:W-:Y:S01]  /*50ba0*/  STS.U16 [R29+0x6200], R16 ;  /* 0x006200101d007388 */ /* 0x0001e20000000400 */
[----:B------:R-:W2:Y:S02]  /*50bb0*/  LDL.LU R18, [R1+0x3e38] ;  /* 0x003e380001127983 */ /* 0x000ea40000300800 */
[----:B------:R1:W-:Y:S02]  /*50bc0*/  STS.U16 [R29+0x6300], R13 ;  /* 0x0063000d1d007388 */ /* 0x0003e40000000400 */
[----:B------:R1:W-:Y:S01]  /*50bd0*/  STS.U16 [R29+0x7200], R12 ;  /* 0x0072000c1d007388 */ /* 0x0003e20000000400 */
[----:B------:R1:W-:Y:S01]  /*50be0*/  STS.U16 [R29+0x7300], R17 ;  /* 0x007300111d007388 */ /* 0x0003e20000000400 */
[----:B------:R1:W-:Y:S02]  /*50bf0*/  STS.U16 [R29+0x8200], R21 ;  /* 0x008200151d007388 */ /* 0x0003e40000000400 */
[----:B------:R1:W-:Y:S01]  /*50c00*/  STS.U16 [R29+0x8300], R22 ;  /* 0x008300161d007388 */ /* 0x0003e20000000400 */
[----:B0-----:R-:W2:Y:S01]  /*50c10*/  LDL.LU R16, [R1+0x3e34] ;  /* 0x003e340001107983 */ /* 0x001ea20000300800 */
[----:B-1----:R-:W2:Y:S03]  /*50c20*/  LDL.LU R13, [R1+0x3e30] ;  /* 0x003e3000010d7983 */ /* 0x002ea60000300800 */
[----:B------:R-:W2:Y:S01]  /*50c30*/  LDL.LU R12, [R1+0x3e2c] ;  /* 0x003e2c00010c7983 */ /* 0x000ea20000300800 */
[----:B------:R0:W-:Y:S03]  /*50c40*/  STS.U16 [R29+0x9200], R23 ;  /* 0x009200171d007388 */ /* 0x0001e60000000400 */
[----:B------:R-:W2:Y:S01]  /*50c50*/  LDL.LU R17, [R1+0x3e28] ;  /* 0x003e280001117983 */ /* 0x000ea20000300800 */
[----:B------:R-:W2:Y:S02]  /*50c60*/  LDL.LU R21, [R1+0x3e24] ;  /* 0x003e240001157983 */ /* 0x000ea40000300800 */
[----:B------:R-:W2:Y:S01]  /*50c70*/  LDL.LU R22, [R1+0x3e20] ;  /* 0x003e200001167983 */ /* 0x000ea20000300800 */
[----:B------:R1:W-:Y:S01]  /*50c80*/  STS.U16 [R29+0x9300], R24 ;  /* 0x009300181d007388 */ /* 0x0003e20000000400 */
[----:B------:R1:W-:Y:S02]  /*50c90*/  STS.U16 [R29+0xa200], R25 ;  /* 0x00a200191d007388 */ /* 0x0003e40000000400 */
[----:B------:R1:W-:Y:S02]  /*50ca0*/  STS.U16 [R29+0xa300], R26 ;  /* 0x00a3001a1d007388 */ /* 0x0003e40000000400 */
[----:B------:R1:W-:Y:S01]  /*50cb0*/  STS.U16 [R29+0xb200], R27 ;  /* 0x00b2001b1d007388 */ /* 0x0003e20000000400 */
[----:B0-----:R-:W2:Y:S04]  /*50cc0*/  LDL.LU R23, [R1+0x3e1c] ;  /* 0x003e1c0001177983 */ /* 0x001ea80000300800 */
[----:B------:R0:W-:Y:S04]  /*50cd0*/  STS.U16 [R29+0xb300], R5 ;  /* 0x00b300051d007388 */ /* 0x0001e80000000400 */
[----:B-1----:R-:W2:Y:S01]  /*50ce0*/  LDL.LU R24, [R1+0x3e18] ;  /* 0x003e180001187983 */ /* 0x002ea20000300800 */
[----:B------:R-:W2:Y:S02]  /*50cf0*/  LDL.LU R25, [R1+0x3e14] ;  /* 0x003e140001197983 */ /* 0x000ea40000300800 */
[----:B------:R1:W-:Y:S01]  /*50d00*/  STS.U16 [R29+0xc200], R4 ;  /* 0x00c200041d007388 */ /* 0x0003e20000000400 */
[----:B------:R-:W2:Y:S01]  /*50d10*/  LDL.LU R26, [R1+0x3e10] ;  /* 0x003e1000011a7983 */ /* 0x000ea20000300800 */
[----:B------:R-:W2:Y:S03]  /*50d20*/  LDL.LU R27, [R1+0x3e0c] ;  /* 0x003e0c00011b7983 */ /* 0x000ea60000300800 */
[----:B0-----:R-:W2:Y:S04]  /*50d30*/  LDL R5, [R1+0x2bcc] ;  /* 0x002bcc0001057983 */ /* 0x001ea80000100800 */
[----:B-1----:R-:W2:Y:S01]  /*50d40*/  LDL R4, [R1+0x2bd0] ;  /* 0x002bd00001047983 */ /* 0x002ea20000100800 */
[----:B---3--:R-:W-:-:S06]  /*50d50*/  PRMT R0, RZ, 0x7610, R0 ;  /* 0x00007610ff007816 */ /* 0x008fcc0000000000 */
[----:B--2---:R-:W2:Y:S04]  /*50d60*/  @!P4 LDG.E.U16 R0, [R4.64] ;  /* 0x000000080400c981 */ /* 0x004ea8000c1e1500 */
        /* <DEDUP_REMOVED lines=13> */
[----:B------:R0:W-:Y:S03]  /*50e40*/  STS.U16 [R29+0x13200], R20 ;  /* 0x013200141d007388 */ /* 0x0001e60000000400 */
[----:B0-----:R-:W3:Y:S04]  /*50e50*/  LDL.LU R29, [R1+0x3e08] ;  /* 0x003e0800011d7983 */ /* 0x001ee80000300800 */
[----:B--2---:R0:W-:Y:S04]  /*50e60*/  STL [R1+0xe08], R0 ;  /* 0x000e080001007387 */ /* 0x0041e80000100800 */
[----:B0-----:R-:W2:Y:S01]  /*50e70*/  LDL.LU R0, [R1+0x3e04] ;  /* 0x003e040001007983 */ /* 0x001ea20000300800 */
[----:B------:R-:W2:Y:S02]  /*50e80*/  LDL R4, [R1+0x2bc4] ;  /* 0x002bc40001047983 */ /* 0x000ea40000100800 */
[----:B------:R-:W2:Y:S01]  /*50e90*/  LDL R5, [R1+0x2bc8] ;  /* 0x002bc80001057983 */ /* 0x000ea20000100800 */
[----:B---3--:R-:W-:-:S02]  /*50ea0*/  PRMT R29, RZ, 0x7610, R29 ;  /* 0x00007610ff1d7816 */ /* 0x008fc4000000001d */
[----:B--2---:R-:W-:-:S04]  /*50eb0*/  @!P0 LOP3.LUT R5, R5, R4, RZ, 0x3c, !PT ;  /* 0x0000000405058212 */ /* 0x004fc800078e3cff */
[----:B------:R-:W-:-:S04]  /*50ec0*/  @!P0 LOP3.LUT R4, R5, R4, RZ, 0x3c, !PT ;  /* 0x0000000405048212 */ /* 0x000fc800078e3cff */
[----:B------:R-:W-:-:S05]  /*50ed0*/  @!P0 LOP3.LUT R5, R5, R4, RZ, 0x3c, !PT ;  /* 0x0000000405058212 */ /* 0x000fca00078e3cff */
[----:B------:R-:W2:Y:S04]  /*50ee0*/  @!P0 LDG.E.U16 R29, [R4.64] ;  /* 0x00000008041d8981 */ /* 0x000ea8000c1e1500 */
[----:B--2---:R0:W-:Y:S04]  /*50ef0*/  STL [R1+0xe04], R29 ;  /* 0x000e041d01007387 */ /* 0x0041e80000100800 */
[----:B0-----:R-:W2:Y:S01]  /*50f00*/  LDL.LU R29, [R1+0x3e00] ;  /* 0x003e0000011d7983 */ /* 0x001ea20000300800 */
[----:B------:R-:W3:Y:S02]  /*50f10*/  LDL R4, [R1+0x2bbc] ;  /* 0x002bbc0001047983 */ /* 0x000ee40000100800 */
[----:B------:R-:W3:Y:S01]  /*50f20*/  LDL R5, [R1+0x2bc0] ;  /* 0x002bc00001057983 */ /* 0x000ee20000100800 */
[----:B------:R-:W-:-:S02]  /*50f30*/  PRMT R0, RZ, 0x7610, R0 ;  /* 0x00007610ff007816 */ /* 0x000fc40000000000 */
[----:B---3--:R-:W-:-:S04]  /*50f40*/  @!P4 LOP3.LUT R5, R5, R4, RZ, 0x3c, !PT ;  /* 0x000000040505c212 */ /* 0x008fc800078e3cff */
[----:B------:R-:W-:-:S04]  /*50f50*/  @!P4 LOP3.LUT R4, R5, R4, RZ, 0x3c, !PT ;  /* 0x000000040504c212 */ /* 0x000fc800078e3cff */
[----:B------:R-:W-:-:S05]  /*50f60*/  @!P4 LOP3.LUT R5, R5, R4, RZ, 0x3c, !PT ;  /* 0x000000040505c212 */ /* 0x000fca00078e3cff */
[----:B------:R-:W3:Y:S04]  /*50f70*/  @!P4 LDG.E.U16 R0, [R4.64] ;  /* 0x000000080400c981 */ /* 0x000ee8000c1e1500 */
[----:B---3--:R0:W-:Y:S04]  /*50f80*/  STL [R1+0xe00], R0 ;  /* 0x000e000001007387 */ /* 0x0081e80000100800 */
[----:B0-----:R-:W3:Y:S01]  /*50f90*/  LDL.LU R0, [R1+0x3dfc] ;  /* 0x003dfc0001007983 */ /* 0x001ee20000300800 */
[----:B------:R-:W3:Y:S02]  /*50fa0*/  LDL R4, [R1+0x2bb4] ;  /* 0x002bb40001047983 */ /* 0x000ee40000100800 */
[----:B------:R-:W3:Y:S01]  /*50fb0*/  LDL R5, [R1+0x2bb8] ;  /* 0x002bb80001057983 */ /* 0x000ee20000100800 */
[----:B--2---:R-:W-:-:S02]  /*50fc0*/  PRMT R29, RZ, 0x7610, R29 ;  /* 0x00007610ff1d7816 */ /* 0x004fc4000000001d */
[----:B---3--:R-:W-:-:S04]  /*50fd0*/  @!P0 LOP3.LUT R5, R5, R4, RZ, 0x3c, !PT ;  /* 0x0000000405058212 */ /* 0x008fc800078e3cff */
        /* <DEDUP_REMOVED lines=6000> */
[----:B------:R-:W3:Y:S02]  /*686e0*/  LDL R5, [R1+0x12b0] ;  /* 0x0012b00001057983 */ /* 0x000ee40000100800 */
[----:B---3--:R-:W-:-:S02]  /*686f0*/  @!P0 LOP3.LUT R5, R5, R4, RZ, 0x3c, !PT ;  /* 0x0000000405058212 */ /* 0x008fc400078e3cff */
[----:B--2---:R-:W-:Y:S02]  /*68700*/  PRMT R29, RZ, 0x7610, R29 ;  /* 0x00007610ff1d7816 */ /* 0x004fe4000000001d */
        /* <DEDUP_REMOVED lines=1046> */
[----:B------:R0:W3:Y:S04]  /*6c870*/  @!P0 LDG.E.U16 R0, [R4.64] ;  /* 0x0000000804008981 */ /* 0x0000e8000c1e1500 */
[----:B0-----:R-:W3:Y:S04]  /*6c880*/  LDL R4, [R1+0xe60] ;  /* 0x000e600001047983 */ /* 0x001ee80000100800 */
[----:B------:R-:W3:Y:S01]  /*6c890*/  LDL R5, [R1+0xe64] ;  /* 0x000e640001057983 */ /* 0x000ee20000100800 */
[----:B--2---:R-:W-:Y:S02]  /*6c8a0*/  PRMT R29, RZ, 0x7610, R29 ;  /* 0x00007610ff1d7816 */ /* 0x004fe4000000001d */
[----:B---3--:R-:W-:-:S04]  /*6c8b0*/  @!P4 LOP3.LUT R5, R5, R4, RZ, 0x3c, !PT ;  /* 0x000000040505c212 */ /* 0x008fc800078e3cff */
[----:B------:R-:W-:-:S04]  /*6c8c0*/  @!P4 LOP3.LUT R4, R5, R4, RZ, 0x3c, !PT ;  /* 0x000000040504c212 */ /* 0x000fc800078e3cff */
[----:B------:R-:W-:-:S05]  /*6c8d0*/  @!P4 LOP3.LUT R5, R5, R4, RZ, 0x3c, !PT ;  /* 0x000000040505c212 */ /* 0x000fca00078e3cff */
[----:B------:R-:W2:Y:S04]  /*6c8e0*/  @!P4 LDG.E.U16 R29, [R4.64] ;  /* 0x00000008041dc981 */ /* 0x000ea8000c1e1500 */
[----:B------:R-:W-:Y:S04]  /*6c8f0*/  STL [R1+0x2fd8], R0 ;  /* 0x002fd80001007387 */ /* 0x000fe80000100800 */
        /* <DEDUP_REMOVED lines=52> */
[----:B------:R0:W-:Y:S04]  /*6cc40*/  STL [R1+0x9c], R7 ;  /* 0x00009c0701007387 */ /* 0x0001e80000100800 */
[----:B0-----:R-:W3:Y:S04]  /*6cc50*/  LDL R7, [R1+0x2d24] ;  /* 0x002d240001077983 */ /* 0x001ee80000100800 */
[----:B--2---:R0:W-:Y:S04]  /*6cc60*/  STL [R1+0x98], R29 ;  /* 0x0000981d01007387 */ /* 0x0041e80000100800 */
[----:B0-----:R-:W2:Y:S01]  /*6cc70*/  LDL.LU R29, [R1+0x31a8] ;  /* 0x0031a800011d7983 */ /* 0x001ea20000300800 */
[----:B------:R-:W2:Y:S02]  /*6cc80*/  LDL R4, [R1+0x2cf8] ;  /* 0x002cf80001047983 */ /* 0x000ea40000100800 */
[----:B------:R-:W2:Y:S02]  /*6cc90*/  LDL R5, [R1+0x2d04] ;  /* 0x002d040001057983 */ /* 0x000ea40000100800 */
[----:B--2---:R-:W-:-:S02]  /*6cca0*/  @!P0 LOP3.LUT R5, R5, R4, RZ, 0x3c, !PT ;  /* 0x0000000405058212 */ /* 0x004fc400078e3cff */
[----:B------:R-:W-:Y:S02]  /*6ccb0*/  PRMT R29, RZ, 0x7610, R29 ;  /* 0x00007610ff1d7816 */ /* 0x000fe4000000001d */
[----:B------:R-:W-:-:S04]  /*6ccc0*/  @!P0 LOP3.LUT R4, R5, R4, RZ, 0x3c, !PT ;  /* 0x0000000405048212 */ /* 0x000fc800078e3cff */
[----:B------:R-:W-:-:S05]  /*6ccd0*/  @!P0 LOP3.LUT R5, R5, R4, RZ, 0x3c, !PT ;  /* 0x0000000405058212 */ /* 0x000fca00078e3cff */
[----:B------:R-:W2:Y:S04]  /*6cce0*/  @!P0 LDG.E.U16 R29, [R4.64] ;  /* 0x00000008041d8981 */ /* 0x000ea8000c1e1500 */
        /* <DEDUP_REMOVED lines=29> */
[----:B------:R-:W4:Y:S02]  /*6cec0*/  LDL R5, [R1+0x2d18] ;  /* 0x002d180001057983 */ /* 0x000f240000100800 */
[----:B---3--:R-:W-:-:S02]  /*6ced0*/  @!P0 IMAD.MOV.U32 R4, RZ, RZ, R7 ;  /* 0x000000ffff048224 */ /* 0x008fc400078e0007 */
[----:B------:R-:W3:Y:S01]  /*6cee0*/  LDL R7, [R1+0x2d5c] ;  /* 0x002d5c0001077983 */ /* 0x000ee20000100800 */
[----:B--2---:R-:W-:-:S06]  /*6cef0*/  PRMT R29, RZ, 0x7610, R29 ;  /* 0x00007610ff1d7816 */ /* 0x004fcc000000001d */
[----:B----4-:R-:W2:Y:S04]  /*6cf00*/  @!P0 LDG.E.U16 R29, [R4.64] ;  /* 0x00000008041d8981 */ /* 0x010ea8000c1e1500 */
[----:B--2---:R0:W-:Y:S04]  /*6cf10*/  STL [R1+0x84], R29 ;  /* 0x0000841d01007387 */ /* 0x0041e80000100800 */
[----:B0-----:R-:W2:Y:S01]  /*6cf20*/  LDL.LU R29, [R1+0x3194] ;  /* 0x00319400011d7983 */ /* 0x001ea20000300800 */
[----:B------:R-:W4:Y:S02]  /*6cf30*/  LDL R4, [R1+0x2d20] ;  /* 0x002d200001047983 */ /* 0x000f240000100800 */
[----:B------:R-:W4:Y:S01]  /*6cf40*/  LDL R5, [R1+0x2d2c] ;  /* 0x002d2c0001057983 */ /* 0x000f220000100800 */
[----:B------:R-:W-:-:S02]  /*6cf50*/  PRMT R28, RZ, 0x7610, R28 ;  /* 0x00007610ff1c7816 */ /* 0x000fc4000000001c */
[----:B----4-:R-:W-:-:S04]  /*6cf60*/  @!P4 LOP3.LUT R5, R5, R4, RZ, 0x3c, !PT ;  /* 0x000000040505c212 */ /* 0x010fc800078e3cff */
[----:B------:R-:W-:-:S04]  /*6cf70*/  @!P4 LOP3.LUT R4, R5, R4, RZ, 0x3c, !PT ;  /* 0x000000040504c212 */ /* 0x000fc800078e3cff */
[----:B------:R-:W-:-:S05]  /*6cf80*/  @!P4 LOP3.LUT R5, R5, R4, RZ, 0x3c, !PT ;  /* 0x000000040505c212 */ /* 0x000fca00078e3cff */
[----:B------:R0:W4:Y:S04]  /*6cf90*/  @!P4 LDG.E.U16 R28, [R4.64] ;  /* 0x00000008041cc981 */ /* 0x000128000c1e1500 */
[----:B0-----:R-:W2:Y:S04]  /*6cfa0*/  LDL R4, [R1+0x2d28] ;  /* 0x002d280001047983 */ /* 0x001ea80000100800 */
[----:B------:R-:W2:Y:S01]  /*6cfb0*/  LDL R5, [R1+0x2d34] ;  /* 0x002d340001057983 */ /* 0x000ea20000100800 */
[----:B------:R-:W-:Y:S02]  /*6cfc0*/  PRMT R11, RZ, 0x7610, R11 ;  /* 0x00007610ff0b7816 */ /* 0x000fe4000000000b */
[----:B--2---:R-:W-:-:S04]  /*6cfd0*/  @!P0 LOP3.LUT R5, R5, R4, RZ, 0x3c, !PT ;  /* 0x0000000405058212 */ /* 0x004fc800078e3cff */
[----:B------:R-:W-:-:S04]  /*6cfe0*/  @!P0 LOP3.LUT R4, R5, R4, RZ, 0x3c, !PT ;  /* 0x0000000405048212 */ /* 0x000fc800078e3cff */
[----:B------:R-:W-:Y:S01]  /*6cff0*/  @!P0 LOP3.LUT R5, R5, R4, RZ, 0x3c, !PT ;  /* 0x0000000405058212 */ /* 0x000fe200078e3cff */
[----:B----4-:R-:W-:Y:S04]  /*6d000*/  STL [R1+0x2fdc], R28 ;  /* 0x002fdc1c01007387 */ /* 0x010fe80000100800 */
[----:B------:R0:W2:Y:S04]  /*6d010*/  @!P0 LDG.E.U16 R11, [R4.64] ;  /* 0x00000008040b8981 */ /* 0x0000a8000c1e1500 */
[----:B0-----:R-:W4:Y:S04]  /*6d020*/  LDL R4, [R1+0x2d40] ;  /* 0x002d400001047983 */ /* 0x001f280000100800 */
[----:B------:R-:W4:Y:S01]  /*6d030*/  LDL R5, [R1+0x2d4c] ;  /* 0x002d4c0001057983 */ /* 0x000f220000100800 */
[----:B------:R-:W-:-:S02]  /*6d040*/  PRMT R29, RZ, 0x7610, R29 ;  /* 0x00007610ff1d7816 */ /* 0x000fc4000000001d */
[----:B----4-:R-:W-:-:S04]  /*6d050*/  @!P4 LOP3.LUT R5, R5, R4, RZ, 0x3c, !PT ;  /* 0x000000040505c212 */ /* 0x010fc800078e3cff */
[----:B------:R-:W-:-:S04]  /*6d060*/  @!P4 LOP3.LUT R4, R5, R4, RZ, 0x3c, !PT ;  /* 0x000000040504c212 */ /* 0x000fc800078e3cff */
[----:B------:R-:W-:-:S05]  /*6d070*/  @!P4 LOP3.LUT R5, R5, R4, RZ, 0x3c, !PT ;  /* 0x000000040505c212 */ /* 0x000fca00078e3cff */
[----:B------:R-:W4:Y:S04]  /*6d080*/  @!P4 LDG.E.U16 R29, [R4.64] ;  /* 0x00000008041dc981 */ /* 0x000f28000c1e1500 */
[----:B--2---:R0:W-:Y:S04]  /*6d090*/  STL [R1+0x7c], R11 ;  /* 0x00007c0b01007387 */ /* 0x0041e80000100800 */
[----:B0-----:R-:W2:Y:S04]  /*6d0a0*/  LDL R11, [R1+0x2d74] ;  /* 0x002d7400010b7983 */ /* 0x001ea80000100800 */
[----:B----4-:R0:W-:Y:S04]  /*6d0b0*/  STL [R1+0x78], R29 ;  /* 0x0000781d01007387 */ /* 0x0101e80000100800 */
[----:B0-----:R-:W4:Y:S01]  /*6d0c0*/  LDL.LU R29, [R1+0x3190] ;  /* 0x00319000011d7983 */ /* 0x001f220000300800 */
[----:B------:R-:W2:Y:S02]  /*6d0d0*/  LDL R4, [R1+0x2d48] ;  /* 0x002d480001047983 */ /* 0x000ea40000100800 */
[----:B------:R-:W2:Y:S02]  /*6d0e0*/  LDL R5, [R1+0x2d54] ;  /* 0x002d540001057983 */ /* 0x000ea40000100800 */
[----:B--2---:R-:W-:-:S02]  /*6d0f0*/  @!P0 LOP3.LUT R5, R5, R4, RZ, 0x3c, !PT ;  /* 0x0000000405058212 */ /* 0x004fc400078e3cff */
[----:B----4-:R-:W-:Y:S02]  /*6d100*/  PRMT R29, RZ, 0x7610, R29 ;  /* 0x00007610ff1d7816 */ /* 0x010fe4000000001d */
        /* <DEDUP_REMOVED lines=13> */
[----:B------:R-:W4:Y:S02]  /*6d1e0*/  LDL R5, [R1+0x2d64] ;  /* 0x002d640001057983 */ /* 0x000f240000100800 */
[----:B----4-:R-:W-:-:S02]  /*6d1f0*/  @!P0 LOP3.LUT R5, R5, R4, RZ, 0x3c, !PT ;  /* 0x0000000405058212 */ /* 0x010fc400078e3cff */
[----:B--2---:R-:W-:Y:S02]  /*6d200*/  PRMT R29, RZ, 0x7610, R29 ;  /* 0x00007610ff1d7816 */ /* 0x004fe4000000001d */
[----:B------:R-:W-:-:S04]  /*6d210*/  @!P0 LOP3.LUT R4, R5, R4, RZ, 0x3c, !PT ;  /* 0x0000000405048212 */ /* 0x000fc800078e3cff */
[----:B------:R-:W-:-:S05]  /*6d220*/  @!P0 LOP3.LUT R5, R5, R4, RZ, 0x3c, !PT ;  /* 0x0000000405058212 */ /* 0x000fca00078e3cff */
[----:B------:R-:W2:Y:S04]  /*6d230*/  @!P0 LDG.E.U16 R29, [R4.64] ;  /* 0x00000008041d8981 */ /* 0x000ea8000c1e1500 */
        /* <DEDUP_REMOVED lines=8> */
[----:B------:R-:W2:Y:S01]  /*6d2c0*/  @!P4 LDG.E.U16 R29, [R4.64] ;  /* 0x00000008041dc981 */ /* 0x000ea2000c1e1500 */
[----:B------:R-:W-:-:S03]  /*6d2d0*/  PRMT R9, RZ, 0x7610, R9 ;  /* 0x00007610ff097816 */ /* 0x000fc60000000009 */
[----:B--2---:R0:W-:Y:S04]  /*6d2e0*/  STL [R1+0x68], R29 ;  /* 0x0000681d01007387 */ /* 0x0041e80000100800 */
[----:B0-----:R-:W2:Y:S01]  /*6d2f0*/  LDL.LU R29, [R1+0x3180] ;  /* 0x00318000011d7983 */ /* 0x001ea20000300800 */
[----:B------:R-:W4:Y:S02]  /*6d300*/  LDL R5, [R1+0x2d68] ;  /* 0x002d680001057983 */ /* 0x000f240000100800 */
[----:B------:R-:W-:Y:S02]  /*6d310*/  @!P0 IMAD.MOV.U32 R4, RZ, RZ, R11 ;  /* 0x000000ffff048224 */ /* 0x000fe400078e000b */
[----:B------:R-:W2:Y:S04]  /*6d320*/  LDL R11, [R1+0x2d98] ;  /* 0x002d9800010b7983 */ /* 0x000ea80000100800 */
[----:B----4-:R0:W4:Y:S04]  /*6d330*/  @!P0 LDG.E.U16 R9, [R4.64] ;  /* 0x0000000804098981 */ /* 0x010128000c1e1500 */
[----:B0-----:R-:W3:Y:S04]  /*6d340*/  LDL R4, [R1+0x2d70] ;  /* 0x002d700001047983 */ /* 0x001ee80000100800 */
[----:B------:R-:W3:Y:S01]  /*6d350*/  LDL R5, [R1+0x2d7c] ;  /* 0x002d7c0001057983 */ /* 0x000ee20000100800 */
[----:B--2---:R-:W-:-:S02]  /*6d360*/  PRMT R29, RZ, 0x7610, R29 ;  /* 0x00007610ff1d7816 */ /* 0x004fc4000000001d */
[----:B---3--:R-:W-:-:S04]  /*6d370*/  @!P4 LOP3.LUT R5, R5, R4, RZ, 0x3c, !PT ;  /* 0x000000040505c212 */ /* 0x008fc800078e3cff */
[----:B------:R-:W-:-:S04]  /*6d380*/  @!P4 LOP3.LUT R4, R5, R4, RZ, 0x3c, !PT ;  /* 0x000000040504c212 */ /* 0x000fc800078e3cff */
[----:B------:R-:W-:-:S05]  /*6d390*/  @!P4 LOP3.LUT R5, R5, R4, RZ, 0x3c, !PT ;  /* 0x000000040505c212 */ /* 0x000fca00078e3cff */
[----:B------:R-:W2:Y:S04]  /*6d3a0*/  @!P4 LDG.E.U16 R29, [R4.64] ;  /* 0x00000008041dc981 */ /* 0x000ea8000c1e1500 */
[----:B----4-:R0:W-:Y:S04]  /*6d3b0*/  STL [R1+0x64], R9 ;  /* 0x0000640901007387 */ /* 0x0101e80000100800 */
[----:B0-----:R-:W3:Y:S04]  /*6d3c0*/  LDL R9, [R1+0x2da4] ;  /* 0x002da40001097983 */ /* 0x001ee80000100800 */
[----:B--2---:R0:W-:Y:S04]  /*6d3d0*/  STL [R1+0x60], R29 ;  /* 0x0000601d01007387 */ /* 0x0041e80000100800 */
[----:B0-----:R-:W2:Y:S01]  /*6d3e0*/  LDL.LU R29, [R1+0x317c] ;  /* 0x00317c00011d7983 */ /* 0x001ea20000300800 */
[----:B------:R-:W4:Y:S02]  /*6d3f0*/  LDL R5, [R1+0x2d78] ;  /* 0x002d780001057983 */ /* 0x000f240000100800 */
[----:B------:R-:W-:-:S02]  /*6d400*/  @!P0 IMAD.MOV.U32 R4, RZ, RZ, R7 ;  /* 0x000000ffff048224 */ /* 0x000fc400078e0007 */
        /* <DEDUP_REMOVED lines=32> */
[----:B---3--:R-:W-:Y:S02]  /*6d610*/  @!P0 IMAD.MOV.U32 R4, RZ, RZ, R9 ;  /* 0x000000ffff048224 */ /* 0x008fe400078e0009 */
[----:B------:R-:W-:-:S02]  /*6d620*/  @!P0 IMAD.MOV.U32 R5, RZ, RZ, R11 ;  /* 0x000000ffff058224 */ /* 0x000fc400078e000b */
[----:B------:R-:W3:Y:S01]  /*6d630*/  LDL R9, [R1+0x2ecc] ;  /* 0x002ecc0001097983 */ /* 0x000ee20000100800 */
[----:B------:R-:W4:Y:S01]  /*6d640*/  LDL R11, [R1+0x2ec0] ;  /* 0x002ec000010b7983 */ /* 0x000f220000100800 */
[----:B--2---:R-:W-:-:S06]  /*6d650*/  PRMT R29, RZ, 0x7610, R29 ;  /* 0x00007610ff1d7816 */ /* 0x004fcc000000001d */
[----:B------:R-:W2:Y:S01]  /*6d660*/  @!P0 LDG.E.U16 R29, [R4.64] ;  /* 0x00000008041d8981 */ /* 0x000ea2000c1e1500 */
[----:B------:R-:W-:-:S03]  /*6d670*/  PRMT R6, RZ, 0x7610, R6 ;  /* 0x00007610ff067816 */ /* 0x000fc60000000006 */
[----:B--2---:R0:W-:Y:S04]  /*6d680*/  STL [R1+0x4c], R29 ;  /* 0x00004c1d01007387 */ /* 0x0041e80000100800 */
[----:B0-----:R-:W2:Y:S01]  /*6d690*/  LDL.LU R29, [R1+0x3168] ;  /* 0x00316800011d7983 */ /* 0x001ea20000300800 */
[----:B------:R-:W2:Y:S02]  /*6d6a0*/  LDL R5, [R1+0x2dc0] ;  /* 0x002dc00001057983 */ /* 0x000ea40000100800 */
[----:B------:R-:W-:Y:S02]  /*6d6b0*/  @!P4 IMAD.MOV.U32 R4, RZ, RZ, R7 ;  /* 0x000000ffff04c224 */ /* 0x000fe400078e0007 */
[----:B------:R-:W3:Y:S04]  /*6d6c0*/  LDL R7, [R1+0x2ec8] ;  /* 0x002ec80001077983 */ /* 0x000ee80000100800 */
[----:B--2---:R0:W2:Y:S04]  /*6d6d0*/  @!P4 LDG.E.U16 R6, [R4.64] ;  /* 0x000000080406c981 */ /* 0x0040a8000c1e1500 */
[----:B0-----:R-:W2:Y:S04]  /*6d6e0*/  LDL R4, [R1+0x2dc8] ;  /* 0x002dc80001047983 */ /* 0x001ea80000100800 */
[----:B------:R-:W2:Y:S01]  /*6d6f0*/  LDL R5, [R1+0x2dd4] ;  /* 0x002dd40001057983 */ /* 0x000ea20000100800 */
[----:B------:R-:W-:-:S02]  /*6d700*/  PRMT R29, RZ, 0x7610, R29 ;  /* 0x00007610ff1d7816 */ /* 0x000fc4000000001d */
        /* <DEDUP_REMOVED lines=20> */
[----:B------:R-:W-:Y:S02]  /*6d850*/  PRMT R3, RZ, 0x7610, R3 ;  /* 0x00007610ff037816 */ /* 0x000fe40000000003 */
[----:B--2---:R-:W-:-:S04]  /*6d860*/  @!P0 LOP3.LUT R5, R5, R4, RZ, 0x3c, !PT ;  /* 0x0000000405058212 */ /* 0x004fc800078e3cff */
[----:B------:R-:W-:-:S04]  /*6d870*/  @!P0 LOP3.LUT R4, R5, R4, RZ, 0x3c, !PT ;  /* 0x0000000405048212 */ /* 0x000fc800078e3cff */
[----:B------:R-:W-:-:S05]  /*6d880*/  @!P0 LOP3.LUT R5, R5, R4, RZ, 0x3c, !PT ;  /* 0x0000000405058212 */ /* 0x000fca00078e3cff */
[----:B------:R3:W2:Y:S02]  /*6d890*/  @!P0 LDG.E.U16 R15, [R4.64] ;  /* 0x00000008040f8981 */ /* 0x0006a4000c1e1500 */
[----:B---3--:R-:W-:Y:S02]  /*6d8a0*/  @!P4 IMAD.MOV.U32 R4, RZ, RZ, R9 ;  /* 0x000000ffff04c224 */ /* 0x008fe400078e0009 */
[----:B----4-:R-:W-:-:S05]  /*6d8b0*/  @!P4 IMAD.MOV.U32 R5, RZ, RZ, R11 ;  /* 0x000000ffff05c224 */ /* 0x010fca00078e000b */
[----:B------:R0:W3:Y:S02]  /*6d8c0*/  @!P4 LDG.E.U16 R3, [R4.64] ;  /* 0x000000080403c981 */ /* 0x0000e4000c1e1500 */
[----:B0-----:R-:W-:-:S06]  /*6d8d0*/  PRMT R4, RZ, 0x7610, R4 ;  /* 0x00007610ff047816 */ /* 0x001fcc0000000004 */
[----:B------:R0:W4:Y:S04]  /*6d8e0*/  @!P0 LDG.E.U16 R4, [R6.64] ;  /* 0x0000000806048981 */ /* 0x000128000c1e1500 */
[----:B--2---:R1:W-:Y:S01]  /*6d8f0*/  STL [R1+0x4], R15 ;  /* 0x0000040f01007387 */ /* 0x0043e20000100800 */
[----:B------:R-:W2:Y:S03]  /*6d900*/  LDL R11, [R1+0x2de4] ;  /* 0x002de400010b7983 */ /* 0x000ea60000100800 */
[----:B-1----:R-:W2:Y:S04]  /*6d910*/  LDL R15, [R1+0x2dd8] ;  /* 0x002dd800010f7983 */ /* 0x002ea80000100800 */
[----:B---3--:R-:W-:Y:S01]  /*6d920*/  STL [R1+0x3130], R3 ;  /* 0x0031300301007387 */ /* 0x008fe20000100800 */
[----:B0-----:R-:W3:Y:S02]  /*6d930*/  LDL R6, [R1+0x2da0] ;  /* 0x002da00001067983 */ /* 0x001ee40000100800 */
[----:B------:R-:W3:Y:S01]  /*6d940*/  LDL R7, [R1+0x2dac] ;  /* 0x002dac0001077983 */ /* 0x000ee20000100800 */
[----:B------:R-:W-:Y:S01]  /*6d950*/  PRMT R29, RZ, 0x7610, R29 ;  /* 0x00007610ff1d7816 */ /* 0x000fe2000000001d */
[----:B------:R-:W2:Y:S01]  /*6d960*/  LDL R9, [R1+0x2dec] ;  /* 0x002dec0001097983 */ /* 0x000ea20000100800 */
[----:B---3--:R-:W-:-:S04]  /*6d970*/  @!P4 LOP3.LUT R7, R7, R6, RZ, 0x3c, !PT ;  /* 0x000000060707c212 */ /* 0x008fc800078e3cff */
[----:B------:R-:W-:-:S04]  /*6d980*/  @!P4 LOP3.LUT R6, R7, R6, RZ, 0x3c, !PT ;  /* 0x000000060706c212 */ /* 0x000fc800078e3cff */
[----:B------:R-:W-:-:S05]  /*6d990*/  @!P4 LOP3.LUT R7, R7, R6, RZ, 0x3c, !PT ;  /* 0x000000060707c212 */ /* 0x000fca00078e3cff */
[----:B------:R-:W3:Y:S04]  /*6d9a0*/  @!P4 LDG.E.U16 R29, [R6.64] ;  /* 0x00000008061dc981 */ /* 0x000ee8000c1e1500 */
[----:B----4-:R0:W-:Y:S04]  /*6d9b0*/  STL [R1+0x3134], R4 ;  /* 0x0031340401007387 */ /* 0x0101e80000100800 */
[----:B0-----:R-:W4:Y:S04]  /*6d9c0*/  LDL R4, [R1+0x2ddc] ;  /* 0x002ddc0001047983 */ /* 0x001f280000100800 */
[----:B---3--:R0:W-:Y:S04]  /*6d9d0*/  STL [R1+0x48], R29 ;  /* 0x0000481d01007387 */ /* 0x0081e80000100800 */
[----:B0-----:R-:W3:Y:S01]  /*6d9e0*/  LDL.LU R29, [R1+0x315c] ;  /* 0x00315c00011d7983 */ /* 0x001ee20000300800 */
[----:B------:R-:W2:Y:S02]  /*6d9f0*/  LDL R6, [R1+0x2da8] ;  /* 0x002da80001067983 */ /* 0x000ea40000100800 */
[----:B------:R-:W2:Y:S02]  /*6da00*/  LDL R7, [R1+0x2db4] ;  /* 0x002db40001077983 */ /* 0x000ea40000100800 */
[----:B--2---:R-:W-:-:S02]  /*6da10*/  @!P0 LOP3.LUT R7, R7, R6, RZ, 0x3c, !PT ;  /* 0x0000000607078212 */ /* 0x004fc400078e3cff */
[----:B---3--:R-:W-:Y:S02]  /*6da20*/  PRMT R29, RZ, 0x7610, R29 ;  /* 0x00007610ff1d7816 */ /* 0x008fe4000000001d */
[----:B------:R-:W-:-:S04]  /*6da30*/  @!P0 LOP3.LUT R6, R7, R6, RZ, 0x3c, !PT ;  /* 0x0000000607068212 */ /* 0x000fc800078e3cff */
[----:B------:R-:W-:-:S05]  /*6da40*/  @!P0 LOP3.LUT R7, R7, R6, RZ, 0x3c, !PT ;  /* 0x0000000607078212 */ /* 0x000fca00078e3cff */
[----:B------:R-:W2:Y:S04]  /*6da50*/  @!P0 LDG.E.U16 R29, [R6.64] ;  /* 0x00000008061d8981 */ /* 0x000ea8000c1e1500 */
[----:B--2---:R0:W-:Y:S04]  /*6da60*/  STL [R1+0x44], R29 ;  /* 0x0000441d01007387 */ /* 0x0041e80000100800 */
[----:B0-----:R-:W2:Y:S01]  /*6da70*/  LDL.LU R29, [R1+0x3158] ;  /* 0x00315800011d7983 */ /* 0x001ea20000300800 */
[----:B------:R-:W3:Y:S02]  /*6da80*/  LDL R7, [R1+0x2dd0] ;  /* 0x002dd00001077983 */ /* 0x000ee40000100800 */
[----:B----4-:R-:W-:Y:S01]  /*6da90*/  @!P4 IMAD.MOV.U32 R6, RZ, RZ, R4 ;  /* 0x000000ffff06c224 */ /* 0x010fe200078e0004 */
[----:B------:R-:W-:Y:S01]  /*6daa0*/  PRMT R10, RZ, 0x7610, R10 ;  /* 0x00007610ff0a7816 */ /* 0x000fe2000000000a */
[----:B------:R-:W4:Y:S01]  /*6dab0*/  LDL R4, [R1+0x2dfc] ;  /* 0x002dfc0001047983 */ /* 0x000f220000100800 */
[----:B--2---:R-:W-:-:S06]  /*6dac0*/  PRMT R29, RZ, 0x7610, R29 ;  /* 0x00007610ff1d7816 */ /* 0x004fcc000000001d */
[----:B---3--:R0:W2:Y:S02]  /*6dad0*/  @!P4 LDG.E.U16 R29, [R6.64] ;  /* 0x00000008061dc981 */ /* 0x0080a4000c1e1500 */
[----:B0-----:R-:W-:Y:S02]  /*6dae0*/  @!P0 IMAD.MOV.U32 R6, RZ, RZ, R11 ;  /* 0x000000ffff068224 */ /* 0x001fe400078e000b */
[----:B------:R-:W-:-:S05]  /*6daf0*/  @!P0 IMAD.MOV.U32 R7, RZ, RZ, R15 ;  /* 0x000000ffff078224 */ /* 0x000fca00078e000f */
[----:B------:R0:W3:Y:S04]  /*6db00*/  @!P0 LDG.E.U16 R10, [R6.64] ;  /* 0x00000008060a8981 */ /* 0x0000e8000c1e1500 */
[----:B--2---:R1:W-:Y:S04]  /*6db10*/  STL [R1+0x38], R29 ;  /* 0x0000381d01007387 */ /* 0x0043e80000100800 */
[----:B-1----:R-:W2:Y:S01]  /*6db20*/  LDL.LU R29, [R1+0x3154] ;  /* 0x00315400011d7983 */ /* 0x002ea20000300800 */
[----:B0-----:R-:W2:Y:S01]  /*6db30*/  LDL R7, [R1+0x2de0] ;  /* 0x002de00001077983 */ /* 0x001ea20000100800 */
[----:B------:R-:W-:Y:S01]  /*6db40*/  PRMT R8, RZ, 0x7610, R8 ;  /* 0x00007610ff087816 */ /* 0x000fe20000000008 */
[----:B------:R-:W-:Y:S01]  /*6db50*/  @!P4 IMAD.MOV.U32 R6, RZ, RZ, R9 ;  /* 0x000000ffff06c224 */ /* 0x000fe200078e0009 */
[----:B------:R-:W4:Y:S04]  /*6db60*/  LDL R15, [R1+0x2e04] ;  /* 0x002e0400010f7983 */ /* 0x000f280000100800 */
[----:B------:R-:W4:Y:S01]  /*6db70*/  LDL R11, [R1+0x2e00] ;  /* 0x002e0000010b7983 */ /* 0x000f220000100800 */
[----:B---3--:R0:W-:Y:S02]  /*6db80*/  STL [R1+0x34], R10 ;  /* 0x0000340a01007387 */ /* 0x0081e40000100800 */
[----:B------:R-:W3:Y:S01]  /*6db90*/  LDL R9, [R1+0x2e08] ;  /* 0x002e080001097983 */ /* 0x000ee20000100800 */
[----:B0-----:R-:W3:Y:S04]  /*6dba0*/  LDL R10, [R1+0x2e0c] ;  /* 0x002e0c00010a7983 */ /* 0x001ee80000100800 */
        /* <DEDUP_REMOVED lines=14> */
[----:B----4-:R-:W-:Y:S01]  /*6dc90*/  @!P4 IMAD.MOV.U32 R6, RZ, RZ, R4 ;  /* 0x000000ffff06c224 */ /* 0x010fe200078e0004 */
[----:B------:R-:W-:-:S02]  /*6dca0*/  PRMT R14, RZ, 0x7610, R14 ;  /* 0x00007610ff0e7816 */ /* 0x000fc4000000000e */
[----:B------:R-:W-:Y:S02]  /*6dcb0*/  PRMT R13, RZ, 0x7610, R13 ;  /* 0x00007610ff0d7816 */ /* 0x000fe4000000000d */
[----:B------:R-:W-:Y:S01]  /*6dcc0*/  PRMT R2, RZ, 0x7610, R2 ;  /* 0x00007610ff027816 */ /* 0x000fe20000000002 */
[----:B------:R-:W4:Y:S04]  /*6dcd0*/  LDL R4, [R1+0x2e10] ;  /* 0x002e100001047983 */ /* 0x000f280000100800 */
[----:B--2---:R0:W2:Y:S04]  /*6dce0*/  @!P4 LDG.E.U16 R3, [R6.64] ;  /* 0x000000080603c981 */ /* 0x0040a8000c1e1500 */
[----:B0-----:R-:W2:Y:S01]  /*6dcf0*/  LDL R7, [R1+0x2df8] ;  /* 0x002df80001077983 */ /* 0x001ea20000100800 */
[----:B------:R-:W-:-:S05]  /*6dd00*/  @!P0 IMAD.MOV.U32 R6, RZ, RZ, R15 ;  /* 0x000000ffff068224 */ /* 0x000fca00078e000f */
[----:B--2---:R3:W2:Y:S02]  /*6dd10*/  @!P0 LDG.E.U16 R14, [R6.64] ;  /* 0x00000008060e8981 */ /* 0x0046a4000c1e1500 */
[----:B---3--:R-:W-:Y:S02]  /*6dd20*/  @!P4 IMAD.MOV.U32 R6, RZ, RZ, R10 ;  /* 0x000000ffff06c224 */ /* 0x008fe400078e000a */
[----:B------:R-:W-:-:S05]  /*6dd30*/  @!P4 IMAD.MOV.U32 R7, RZ, RZ, R11 ;  /* 0x000000ffff07c224 */ /* 0x000fca00078e000b */
[----:B------:R0:W3:Y:S04]  /*6dd40*/  @!P4 LDG.E.U16 R13, [R6.64] ;  /* 0x00000008060dc981 */ /* 0x0000e8000c1e1500 */
[----:B------:R1:W-:Y:S01]  /*6dd50*/  STL [R1+0x28], R3 ;  /* 0x0000280301007387 */ /* 0x0003e20000100800 */
[----:B------:R-:W3:Y:S02]  /*6dd60*/  LDL R11, [R1+0x2e18] ;  /* 0x002e1800010b7983 */ /* 0x000ee40000100800 */
[----:B------:R-:W3:Y:S02]  /*6dd70*/  LDL R10, [R1+0x2e24] ;  /* 0x002e2400010a7983 */ /* 0x000ee40000100800 */
[----:B0-----:R-:W-:Y:S02]  /*6dd80*/  @!P0 IMAD.MOV.U32 R6, RZ, RZ, R8 ;  /* 0x000000ffff068224 */ /* 0x001fe400078e0008 */
[----:B------:R-:W-:Y:S01]  /*6dd90*/  @!P0 IMAD.MOV.U32 R7, RZ, RZ, R9 ;  /* 0x000000ffff078224 */ /* 0x000fe200078e0009 */
[----:B-1----:R-:W3:Y:S04]  /*6dda0*/  LDL R3, [R1+0x2e1c] ;  /* 0x002e1c0001037983 */ /* 0x002ee80000100800 */
[----:B------:R4:W3:Y:S01]  /*6ddb0*/  @!P0 LDG.E.U16 R2, [R6.64] ;  /* 0x0000000806028981 */ /* 0x0008e2000c1e1500 */
[----:B------:R-:W-:Y:S01]  /*6ddc0*/  PRMT R28, RZ, 0x7610, R28 ;  /* 0x00007610ff1c7816 */ /* 0x000fe2000000001c */
[----:B----4-:R-:W-:-:S02]  /*6ddd0*/  @!P4 IMAD.MOV.U32 R7, RZ, RZ, R4 ;  /* 0x000000ffff07c224 */ /* 0x010fc400078e0004 */
[----:B--2---:R0:W-:Y:S04]  /*6dde0*/  STL [R1+0x24], R14 ;  /* 0x0000240e01007387 */ /* 0x0041e80000100800 */
[----:B0-----:R-:W2:Y:S04]  /*6ddf0*/  LDL R14, [R1+0x2e20] ;  /* 0x002e2000010e7983 */ /* 0x001ea80000100800 */
[----:B---3--:R0:W-:Y:S01]  /*6de00*/  STL [R1+0x20], R13 ;  /* 0x0000200d01007387 */ /* 0x0081e20000100800 */
[----:B------:R-:W3:Y:S02]  /*6de10*/  LDL R9, [R1+0x2e28] ;  /* 0x002e280001097983 */ /* 0x000ee40000100800 */
[----:B------:R-:W4:Y:S01]  /*6de20*/  LDL R8, [R1+0x2e34] ;  /* 0x002e340001087983 */ /* 0x000f220000100800 */
[----:B0-----:R-:W3:Y:S01]  /*6de30*/  LDL R13, [R1+0x2e2c] ;  /* 0x002e2c00010d7983 */ /* 0x001ee20000100800 */
[----:B------:R-:W-:-:S03]  /*6de40*/  @!P4 IMAD.MOV.U32 R6, RZ, RZ, R3 ;  /* 0x000000ffff06c224 */ /* 0x000fc600078e0003 */
[----:B------:R0:W-:Y:S01]  /*6de50*/  STL [R1+0x3040], R2 ;  /* 0x0030400201007387 */ /* 0x0001e20000100800 */
[----:B------:R-:W4:Y:S02]  /*6de60*/  LDL R4, [R1+0x2e50] ;  /* 0x002e500001047983 */ /* 0x000f240000100800 */
[----:B------:R-:W4:Y:S01]  /*6de70*/  LDL R3, [R1+0x2e5c] ;  /* 0x002e5c0001037983 */ /* 0x000f220000100800 */
[----:B------:R1:W4:Y:S01]  /*6de80*/  @!P4 LDG.E.U16 R28, [R6.64] ;  /* 0x00000008061cc981 */ /* 0x000322000c1e1500 */
[----:B------:R-:W-:Y:S02]  /*6de90*/  PRMT R0, RZ, 0x7610, R0 ;  /* 0x00007610ff007816 */ /* 0x000fe40000000000 */
[----:B------:R-:W-:Y:S01]  /*6dea0*/  PRMT R12, RZ, 0x7610, R12 ;  /* 0x00007610ff0c7816 */ /* 0x000fe2000000000c */
[----:B-1----:R-:W-:Y:S02]  /*6deb0*/  @!P0 IMAD.MOV.U32 R6, RZ, RZ, R10 ;  /* 0x000000ffff068224 */ /* 0x002fe400078e000a */
[----:B------:R-:W-:-:S05]  /*6dec0*/  @!P0 IMAD.MOV.U32 R7, RZ, RZ, R11 ;  /* 0x000000ffff078224 */ /* 0x000fca00078e000b */
[----:B------:R2:W4:Y:S01]  /*6ded0*/  @!P0 LDG.E.U16 R0, [R6.64] ;  /* 0x0000000806008981 */ /* 0x000522000c1e1500 */
[----:B------:R-:W-:Y:S02]  /*6dee0*/  PRMT R29, RZ, 0x7610, R29 ;  /* 0x00007610ff1d7816 */ /* 0x000fe4000000001d */
[----:B0-----:R-:W-:Y:S01]  /*6def0*/  PRMT R2, RZ, 0x7610, R2 ;  /* 0x00007610ff027816 */ /* 0x001fe20000000002 */
[----:B--2---:R-:W-:Y:S02]  /*6df00*/  @!P4 IMAD.MOV.U32 R7, RZ, RZ, R14 ;  /* 0x000000ffff07c224 */ /* 0x004fe400078e000e */
[----:B---3--:R-:W-:-:S05]  /*6df10*/  @!P4 IMAD.MOV.U32 R6, RZ, RZ, R13 ;  /* 0x000000ffff06c224 */ /* 0x008fca00078e000d */
[----:B------:R4:W2:Y:S02]  /*6df20*/  @!P4 LDG.E.U16 R12, [R6.64] ;  /* 0x00000008060cc981 */ /* 0x0008a4000c1e1500 */
[----:B----4-:R-:W-:Y:S02]  /*6df30*/  @!P0 IMAD.MOV.U32 R6, RZ, RZ, R8 ;  /* 0x000000ffff068224 */ /* 0x010fe400078e0008 */
[----:B------:R-:W-:-:S05]  /*6df40*/  @!P0 IMAD.MOV.U32 R7, RZ, RZ, R9 ;  /* 0x000000ffff078224 */ /* 0x000fca00078e0009 */
[----:B------:R0:W3:Y:S04]  /*6df50*/  @!P0 LDG.E.U16 R29, [R6.64] ;  /* 0x00000008061d8981 */ /* 0x0000e8000c1e1500 */
[----:B------:R-:W-:Y:S01]  /*6df60*/  STL [R1+0x2ffc], R28 ;  /* 0x002ffc1c01007387 */ /* 0x000fe20000100800 */
[----:B------:R-:W4:Y:S02]  /*6df70*/  LDL R11, [R1+0x2e58] ;  /* 0x002e5800010b7983 */ /* 0x000f240000100800 */
[----:B------:R-:W2:Y:S02]  /*6df80*/  LDL R10, [R1+0x2e64] ;  /* 0x002e6400010a7983 */ /* 0x000ea40000100800 */
[----:B0-----:R-:W-:Y:S02]  /*6df90*/  @!P4 IMAD.MOV.U32 R6, RZ, RZ, R3 ;  /* 0x000000ffff06c224 */ /* 0x001fe400078e0003 */
[----:B------:R-:W-:-:S05]  /*6dfa0*/  @!P4 IMAD.MOV.U32 R7, RZ, RZ, R4 ;  /* 0x000000ffff07c224 */ /* 0x000fca00078e0004 */
[----:B------:R2:W4:Y:S04]  /*6dfb0*/  @!P4 LDG.E.U16 R2, [R6.64] ;  /* 0x000000080602c981 */ /* 0x000528000c1e1500 */
[----:B------:R0:W-:Y:S01]  /*6dfc0*/  STL [R1+0x3000], R0 ;  /* 0x0030000001007387 */ /* 0x0001e20000100800 */
[----:B------:R-:W4:Y:S02]  /*6dfd0*/  LDL R9, [R1+0x2e60] ;  /* 0x002e600001097983 */ /* 0x000f240000100800 */
[----:B------:R-:W4:Y:S01]  /*6dfe0*/  LDL R8, [R1+0x2e6c] ;  /* 0x002e6c0001087983 */ /* 0x000f220000100800 */
[----:B------:R-:W-:Y:S01]  /*6dff0*/  PRMT R26, RZ, 0x7610, R26 ;  /* 0x00007610ff1a7816 */ /* 0x000fe2000000001a */
[----:B---3--:R-:W-:Y:S01]  /*6e000*/  STL [R1+0x2fe0], R29 ;  /* 0x002fe01d01007387 */ /* 0x008fe20000100800 */
[----:B------:R-:W3:Y:S02]  /*6e010*/  LDL R4, [R1+0x2e68] ;  /* 0x002e680001047983 */ /* 0x000ee40000100800 */
[----:B------:R-:W3:Y:S02]  /*6e020*/  LDL R3, [R1+0x2e74] ;  /* 0x002e740001037983 */ /* 0x000ee40000100800 */
[----:B--2---:R-:W-:-:S02]  /*6e030*/  @!P0 IMAD.MOV.U32 R6, RZ, RZ, R10 ;  /* 0x000000ffff068224 */ /* 0x004fc400078e000a */
[----:B----4-:R-:W-:-:S05]  /*6e040*/  @!P0 IMAD.MOV.U32 R7, RZ, RZ, R11 ;  /* 0x000000ffff078224 */ /* 0x010fca00078e000b */
[----:B------:R1:W2:Y:S04]  /*6e050*/  @!P0 LDG.E.U16 R26, [R6.64] ;  /* 0x00000008061a8981 */ /* 0x0002a8000c1e1500 */
[----:B------:R4:W-:Y:S01]  /*6e060*/  STL [R1+0x30fc], R2 ;  /* 0x0030fc0201007387 */ /* 0x0009e20000100800 */
[----:B------:R-:W2:Y:S02]  /*6e070*/  LDL R11, [R1+0x2e70] ;  /* 0x002e7000010b7983 */ /* 0x000ea40000100800 */
[----:B------:R-:W2:Y:S01]  /*6e080*/  LDL R10, [R1+0x2e7c] ;  /* 0x002e7c00010a7983 */ /* 0x000ea20000100800 */
[----:B------:R-:W-:Y:S01]  /*6e090*/  PRMT R24, RZ, 0x7610, R24 ;  /* 0x00007610ff187816 */ /* 0x000fe20000000018 */
[----:B-1----:R-:W-:Y:S02]  /*6e0a0*/  @!P4 IMAD.MOV.U32 R6, RZ, RZ, R8 ;  /* 0x000000ffff06c224 */ /* 0x002fe400078e0008 */
[----:B------:R-:W-:Y:S01]  /*6e0b0*/  @!P4 IMAD.MOV.U32 R7, RZ, RZ, R9 ;  /* 0x000000ffff07c224 */ /* 0x000fe200078e0009 */
[----:B------:R-:W-:-:S02]  /*6e0c0*/  PRMT R22, RZ, 0x7610, R22 ;  /* 0x00007610ff167816 */ /* 0x000fc40000000016 */
[----:B------:R-:W-:Y:S01]  /*6e0d0*/  PRMT R19, RZ, 0x7610, R19 ;  /* 0x00007610ff137816 */ /* 0x000fe20000000013 */
[----:B0-----:R-:W2:Y:S04]  /*6e0e0*/  LDL R0, [R1+0x2e84] ;  /* 0x002e840001007983 */ /* 0x001ea80000100800 */
[----:B------:R3:W2:Y:S04]  /*6e0f0*/  @!P4 LDG.E.U16 R24, [R6.64] ;  /* 0x000000080618c981 */ /* 0x0006a8000c1e1500 */
[----:B----4-:R-:W4:Y:S01]  /*6e100*/  LDL R2, [R1+0x2e78] ;  /* 0x002e780001027983 */ /* 0x010f220000100800 */
[----:B---3--:R-:W-:-:S02]  /*6e110*/  @!P0 IMAD.MOV.U32 R7, RZ, RZ, R4 ;  /* 0x000000ffff078224 */ /* 0x008fc400078e0004 */
[----:B------:R-:W-:-:S05]  /*6e120*/  @!P0 IMAD.MOV.U32 R6, RZ, RZ, R3 ;  /* 0x000000ffff068224 */ /* 0x000fca00078e0003 */
[----:B------:R2:W3:Y:S02]  /*6e130*/  @!P0 LDG.E.U16 R22, [R6.64] ;  /* 0x0000000806168981 */ /* 0x0004e4000c1e1500 */
[----:B--2---:R-:W-:Y:S02]  /*6e140*/  @!P4 IMAD.MOV.U32 R7, RZ, RZ, R11 ;  /* 0x000000ffff07c224 */ /* 0x004fe400078e000b */
[----:B------:R-:W-:-:S05]  /*6e150*/  @!P4 IMAD.MOV.U32 R6, RZ, RZ, R10 ;  /* 0x000000ffff06c224 */ /* 0x000fca00078e000a */
[----:B------:R0:W2:Y:S04]  /*6e160*/  @!P4 LDG.E.U16 R19, [R6.64] ;  /* 0x000000080613c981 */ /* 0x0000a8000c1e1500 */
[----:B------:R-:W-:Y:S01]  /*6e170*/  STL [R1+0x3100], R26 ;  /* 0x0031001a01007387 */ /* 0x000fe20000100800 */
[----:B------:R-:W2:Y:S02]  /*6e180*/  LDL R9, [R1+0x2ed0] ;  /* 0x002ed00001097983 */ /* 0x000ea40000100800 */
[----:B------:R-:W2:Y:S02]  /*6e190*/  LDL R8, [R1+0x2edc] ;  /* 0x002edc0001087983 */ /* 0x000ea40000100800 */
[----:B------:R-:W-:Y:S01]  /*6e1a0*/  STL [R1+0x30b8], R24 ;  /* 0x0030b81801007387 */ /* 0x000fe20000100800 */
[----:B------:R-:W2:Y:S04]  /*6e1b0*/  LDL R4, [R1+0x2ed8] ;  /* 0x002ed80001047983 */ /* 0x000ea80000100800 */
[----:B------:R-:W2:Y:S01]  /*6e1c0*/  LDL R3, [R1+0x2ee4] ;  /* 0x002ee40001037983 */ /* 0x000ea20000100800 */
[----:B------:R1:W-:Y:S02]  /*6e1d0*/  STL [R1+0x10], R12 ;  /* 0x0000100c01007387 */ /* 0x0003e40000100800 */
[----:B0-----:R-:W-:-:S02]  /*6e1e0*/  @!P0 IMAD.MOV.U32 R6, RZ, RZ, R0 ;  /* 0x000000ffff068224 */ /* 0x001fc400078e0000 */
[----:B----4-:R-:W-:Y:S01]  /*6e1f0*/  @!P0 IMAD.MOV.U32 R7, RZ, RZ, R2 ;  /* 0x000000ffff078224 */ /* 0x010fe200078e0002 */
[----:B------:R-:W-:Y:S02]  /*6e200*/  PRMT R17, RZ, 0x7610, R17 ;  /* 0x00007610ff117816 */ /* 0x000fe40000000011 */
[----:B------:R-:W-:-:S04]  /*6e210*/  PRMT R5, RZ, 0x7610, R5 ;  /* 0x00007610ff057816 */ /* 0x000fc80000000005 */
[----:B------:R0:W4:Y:S04]  /*6e220*/  @!P0 LDG.E.U16 R17, [R6.64] ;  /* 0x0000000806118981 */ /* 0x000128000c1e1500 */
[----:B---3--:R-:W-:Y:S04]  /*6e230*/  STL [R1+0x30bc], R22 ;  /* 0x0030bc1601007387 */ /* 0x008fe80000100800 */
[----:B--2---:R-:W-:Y:S01]  /*6e240*/  STL [R1+0x3084], R19 ;  /* 0x0030841301007387 */ /* 0x004fe20000100800 */
[----:B------:R-:W2:Y:S02]  /*6e250*/  LDL R2, [R1+0x2e80] ;  /* 0x002e800001027983 */ /* 0x000ea40000100800 */
[----:B------:R-:W3:Y:S02]  /*6e260*/  LDL R0, [R1+0x2e8c] ;  /* 0x002e8c0001007983 */ /* 0x000ee40000100800 */
[----:B0-----:R-:W-:-:S02]  /*6e270*/  @!P4 IMAD.MOV.U32 R6, RZ, RZ, R8 ;  /* 0x000000ffff06c224 */ /* 0x001fc400078e0008 */
[----:B------:R-:W-:-:S05]  /*6e280*/  @!P4 IMAD.MOV.U32 R7, RZ, RZ, R9 ;  /* 0x000000ffff07c224 */ /* 0x000fca00078e0009 */
[----:B------:R0:W3:Y:S01]  /*6e290*/  @!P4 LDG.E.U16 R5, [R6.64] ;  /* 0x000000080605c981 */ /* 0x0000e2000c1e1500 */
[----:B------:R-:W-:Y:S02]  /*6e2a0*/  @!P0 IMAD.MOV.U32 R8, RZ, RZ, R3 ;  /* 0x000000ffff088224 */ /* 0x000fe400078e0003 */
[----:B------:R-:W-:Y:S01]  /*6e2b0*/  @!P0 IMAD.MOV.U32 R9, RZ, RZ, R4 ;  /* 0x000000ffff098224 */ /* 0x000fe200078e0004 */
[----:B0-----:R-:W-:Y:S02]  /*6e2c0*/  PRMT R6, RZ, 0x7610, R6 ;  /* 0x00007610ff067816 */ /* 0x001fe40000000006 */
[----:B------:R-:W-:-:S04]  /*6e2d0*/  PRMT R7, RZ, 0x7610, R7 ;  /* 0x00007610ff077816 */ /* 0x000fc80000000007 */
[----:B------:R2:W3:Y:S04]  /*6e2e0*/  @!P0 LDG.E.U16 R6, [R8.64] ;  /* 0x0000000808068981 */ /* 0x0004e8000c1e1500 */
[----:B----4-:R-:W-:Y:S01]  /*6e2f0*/  STL [R1+0x3088], R17 ;  /* 0x0030881101007387 */ /* 0x010fe20000100800 */
[----:B------:R-:W4:Y:S02]  /*6e300*/  LDL R11, [R1+0x2e88] ;  /* 0x002e8800010b7983 */ /* 0x000f240000100800 */
[----:B------:R-:W4:Y:S02]  /*6e310*/  LDL R10, [R1+0x2e94] ;  /* 0x002e9400010a7983 */ /* 0x000f240000100800 */
[----:B--2---:R-:W-:Y:S02]  /*6e320*/  @!P4 IMAD.MOV.U32 R9, RZ, RZ, R2 ;  /* 0x000000ffff09c224 */ /* 0x004fe400078e0002 */
[----:B---3--:R-:W-:-:S05]  /*6e330*/  @!P4 IMAD.MOV.U32 R8, RZ, RZ, R0 ;  /* 0x000000ffff08c224 */ /* 0x008fca00078e0000 */
[----:B------:R0:W2:Y:S04]  /*6e340*/  @!P4 LDG.E.U16 R7, [R8.64] ;  /* 0x000000080807c981 */ /* 0x0000a8000c1e1500 */
[----:B------:R-:W-:Y:S01]  /*6e350*/  STL [R1+0x3104], R5 ;  /* 0x0031040501007387 */ /* 0x000fe20000100800 */
[----:B------:R-:W3:Y:S02]  /*6e360*/  LDL R13, [R1+0x2e90] ;  /* 0x002e9000010d7983 */ /* 0x000ee40000100800 */
[----:B-1----:R-:W3:Y:S02]  /*6e370*/  LDL R12, [R1+0x2e9c] ;  /* 0x002e9c00010c7983 */ /* 0x002ee40000100800 */
[----:B------:R-:W3:Y:S01]  /*6e380*/  LDL R4, [R1+0x2e98] ;  /* 0x002e980001047983 */ /* 0x000ee20000100800 */
[----:B------:R-:W3:Y:S04]  /*6e390*/  LDL R3, [R1+0x2ea4] ;  /* 0x002ea40001037983 */ /* 0x000ee80000100800 */
[----:B------:R1:W-:Y:S01]  /*6e3a0*/  STL [R1+0x3108], R6 ;  /* 0x0031080601007387 */ /* 0x0003e20000100800 */
[----:B------:R-:W3:Y:S02]  /*6e3b0*/  LDL R2, [R1+0x2ea0] ;  /* 0x002ea00001027983 */ /* 0x000ee40000100800 */
[----:B------:R-:W3:Y:S01]  /*6e3c0*/  LDL R0, [R1+0x2eac] ;  /* 0x002eac0001007983 */ /* 0x000ee20000100800 */
[----:B0-----:R-:W-:-:S02]  /*6e3d0*/  PRMT R8, RZ, 0x7610, R8 ;  /* 0x00007610ff087816 */ /* 0x001fc40000000008 */
[----:B------:R-:W-:-:S04]  /*6e3e0*/  PRMT R9, RZ, 0x7610, R9 ;  /* 0x00007610ff097816 */ /* 0x000fc80000000009 */
[----:B----4-:R3:W4:Y:S04]  /*6e3f0*/  @!P0 LDG.E.U16 R8, [R10.64] ;  /* 0x000000080a088981 */ /* 0x010728000c1e1500 */
[----:B--2---:R-:W-:Y:S01]  /*6e400*/  STL [R1+0x3044], R7 ;  /* 0x0030440701007387 */ /* 0x004fe20000100800 */
[----:B-1----:R-:W2:Y:S02]  /*6e410*/  LDL R6, [R1+0x2ea8] ;  /* 0x002ea80001067983 */ /* 0x002ea40000100800 */
[----:B------:R-:W2:Y:S02]  /*6e420*/  LDL R5, [R1+0x2eb4] ;  /* 0x002eb40001057983 */ /* 0x000ea40000100800 */
[----:B---3--:R-:W-:Y:S02]  /*6e430*/  @!P4 IMAD.MOV.U32 R10, RZ, RZ, R12 ;  /* 0x000000ffff0ac224 */ /* 0x008fe400078e000c */
[----:B------:R-:W-:-:S05]  /*6e440*/  @!P4 IMAD.MOV.U32 R11, RZ, RZ, R13 ;  /* 0x000000ffff0bc224 */ /* 0x000fca00078e000d */
[----:B------:R0:W3:Y:S01]  /*6e450*/  @!P4 LDG.E.U16 R9, [R10.64] ;  /* 0x000000080a09c981 */ /* 0x0000e2000c1e1500 */
[----:B------:R-:W-:Y:S02]  /*6e460*/  @!P0 IMAD.MOV.U32 R12, RZ, RZ, R3 ;  /* 0x000000ffff0c8224 */ /* 0x000fe400078e0003 */
[----:B------:R-:W-:Y:S01]  /*6e470*/  @!P0 IMAD.MOV.U32 R13, RZ, RZ, R4 ;  /* 0x000000ffff0d8224 */ /* 0x000fe200078e0004 */
[----:B0-----:R-:W-:Y:S02]  /*6e480*/  PRMT R10, RZ, 0x7610, R10 ;  /* 0x00007610ff0a7816 */ /* 0x001fe4000000000a */
[----:B------:R-:W-:-:S04]  /*6e490*/  PRMT R11, RZ, 0x7610, R11 ;  /* 0x00007610ff0b7816 */ /* 0x000fc8000000000b */
[----:B------:R0:W3:Y:S02]  /*6e4a0*/  @!P0 LDG.E.U16 R10, [R12.64] ;  /* 0x000000080c0a8981 */ /* 0x0000e4000c1e1500 */
[----:B0-----:R-:W-:Y:S02]  /*6e4b0*/  @!P4 IMAD.MOV.U32 R12, RZ, RZ, R0 ;  /* 0x000000ffff0cc224 */ /* 0x001fe400078e0000 */
[----:B------:R-:W-:-:S05]  /*6e4c0*/  @!P4 IMAD.MOV.U32 R13, RZ, RZ, R2 ;  /* 0x000000ffff0dc224 */ /* 0x000fca00078e0002 */
[----:B------:R0:W3:Y:S02]  /*6e4d0*/  @!P4 LDG.E.U16 R11, [R12.64] ;  /* 0x000000080c0bc981 */ /* 0x0000e4000c1e1500 */
[----:B0-----:R-:W-:Y:S02]  /*6e4e0*/  PRMT R12, RZ, 0x7610, R12 ;  /* 0x00007610ff0c7816 */ /* 0x001fe4000000000c */
[----:B----4-:R-:W-:Y:S01]  /*6e4f0*/  STL [R1+0x3048], R8 ;  /* 0x0030480801007387 */ /* 0x010fe20000100800 */
[----:B--2---:R-:W-:Y:S02]  /*6e500*/  @!P0 IMAD.MOV.U32 R15, RZ, RZ, R6 ;  /* 0x000000ffff0f8224 */ /* 0x004fe400078e0006 */
[----:B------:R-:W-:-:S05]  /*6e510*/  @!P0 IMAD.MOV.U32 R14, RZ, RZ, R5 ;  /* 0x000000ffff0e8224 */ /* 0x000fca00078e0005 */
[----:B------:R-:W2:Y:S04]  /*6e520*/  @!P0 LDG.E.U16 R12, [R14.64] ;  /* 0x000000080e0c8981 */ /* 0x000ea8000c1e1500 */
[----:B---3--:R-:W-:Y:S01]  /*6e530*/  STL [R1+0x3004], R9 ;  /* 0x0030040901007387 */ /* 0x008fe20000100800 */
[----:B------:R-:W3:Y:S02]  /*6e540*/  LDL R4, [R1+0x2ee0] ;  /* 0x002ee00001047983 */ /* 0x000ee40000100800 */
[----:B------:R-:W4:Y:S01]  /*6e550*/  LDL R3, [R1+0x2eec] ;  /* 0x002eec0001037983 */ /* 0x000f220000100800 */
[----:B------:R0:W-:Y:S01]  /*6e560*/  STL [R1+0x3008], R10 ;  /* 0x0030080a01007387 */ /* 0x0001e20000100800 */
[----:B------:R-:W3:Y:S02]  /*6e570*/  LDL R2, [R1+0x2ee8] ;  /* 0x002ee80001027983 */ /* 0x000ee40000100800 */
[----:B------:R-:W3:Y:S01]  /*6e580*/  LDL R0, [R1+0x2ef4] ;  /* 0x002ef40001007983 */ /* 0x000ee20000100800 */
[----:B------:R-:W-:Y:S04]  /*6e590*/  STL [R1+0x2fe4], R11 ;  /* 0x002fe40b01007387 */ /* 0x000fe80000100800 */
[----:B0-----:R-:W3:Y:S01]  /*6e5a0*/  LDL R10, [R1+0x2ef0] ;  /* 0x002ef000010a7983 */ /* 0x001ee20000100800 */
[----:B------:R-:W3:Y:S02]  /*6e5b0*/  LDL R9, [R1+0x2efc] ;  /* 0x002efc0001097983 */ /* 0x000ee40000100800 */
[----:B------:R-:W3:Y:S01]  /*6e5c0*/  LDL R7, [R1+0x2f04] ;  /* 0x002f040001077983 */ /* 0x000ee20000100800 */
[----:B------:R-:W-:Y:S01]  /*6e5d0*/  PRMT R13, RZ, 0x7610, R13 ;  /* 0x00007610ff0d7816 */ /* 0x000fe2000000000d */
[----:B--2---:R-:W-:Y:S01]  /*6e5e0*/  STL [R1+0x2fe8], R12 ;  /* 0x002fe80c01007387 */ /* 0x004fe20000100800 */
[----:B------:R-:W2:Y:S02]  /*6e5f0*/  LDL R8, [R1+0x2ef8] ;  /* 0x002ef80001087983 */ /* 0x000ea40000100800 */
[----:B------:R-:W2:Y:S02]  /*6e600*/  LDL R6, [R1+0x2f00] ;  /* 0x002f000001067983 */ /* 0x000ea40000100800 */
[----:B------:R-:W2:Y:S02]  /*6e610*/  LDL R5, [R1+0x2f0c] ;  /* 0x002f0c0001057983 */ /* 0x000ea40000100800 */
[----:B----4-:R-:W-:-:S02]  /*6e620*/  @!P4 IMAD.MOV.U32 R14, RZ, RZ, R3 ;  /* 0x000000ffff0ec224 */ /* 0x010fc400078e0003 */
[----:B---3--:R-:W-:Y:S01]  /*6e630*/  @!P4 IMAD.MOV.U32 R15, RZ, RZ, R4 ;  /* 0x000000ffff0fc224 */ /* 0x008fe200078e0004 */
[----:B------:R-:W3:Y:S04]  /*6e640*/  LDL R3, [R1+0x2f14] ;  /* 0x002f140001037983 */ /* 0x000ee80000100800 */
[----:B------:R-:W4:Y:S04]  /*6e650*/  LDL R4, [R1+0x2f08] ;  /* 0x002f080001047983 */ /* 0x000f280000100800 */
[----:B------:R0:W3:Y:S01]  /*6e660*/  @!P4 LDG.E.U16 R13, [R14.64] ;  /* 0x000000080e0dc981 */ /* 0x0000e2000c1e1500 */
[----:B------:R-:W-:-:S02]  /*6e670*/  PRMT R16, RZ, 0x7610, R16 ;  /* 0x00007610ff107816 */ /* 0x000fc40000000010 */
[----:B------:R-:W-:Y:S01]  /*6e680*/  PRMT R18, RZ, 0x7610, R18 ;  /* 0x00007610ff127816 */ /* 0x000fe20000000012 */
[----:B0-----:R-:W-:Y:S02]  /*6e690*/  @!P0 IMAD.MOV.U32 R15, RZ, RZ, R2 ;  /* 0x000000ffff0f8224 */ /* 0x001fe400078e0002 */
[----:B------:R-:W-:-:S05]  /*6e6a0*/  @!P0 IMAD.MOV.U32 R14, RZ, RZ, R0 ;  /* 0x000000ffff0e8224 */ /* 0x000fca00078e0000 */
[----:B------:R0:W3:Y:S01]  /*6e6b0*/  @!P0 LDG.E.U16 R16, [R14.64] ;  /* 0x000000080e108981 */ /* 0x0000e2000c1e1500 */
[----:B------:R-:W-:Y:S01]  /*6e6c0*/  PRMT R20, RZ, 0x7610, R20 ;  /* 0x00007610ff147816 */ /* 0x000fe20000000014 */
[----:B0-----:R-:W-:Y:S02]  /*6e6d0*/  @!P4 IMAD.MOV.U32 R15, RZ, RZ, R10 ;  /* 0x000000ffff0fc224 */ /* 0x001fe400078e000a */
[----:B------:R-:W-:-:S05]  /*6e6e0*/  @!P4 IMAD.MOV.U32 R14, RZ, RZ, R9 ;  /* 0x000000ffff0ec224 */ /* 0x000fca00078e0009 */
[----:B------:R0:W4:Y:S01]  /*6e6f0*/  @!P4 LDG.E.U16 R18, [R14.64] ;  /* 0x000000080e12c981 */ /* 0x000122000c1e1500 */
[----:B------:R-:W-:Y:S01]  /*6e700*/  PRMT R21, RZ, 0x7610, R21 ;  /* 0x00007610ff157816 */ /* 0x000fe20000000015 */
[----:B0-----:R-:W-:Y:S01]  /*6e710*/  @!P0 IMAD.MOV.U32 R14, RZ, RZ, R7 ;  /* 0x000000ffff0e8224 */ /* 0x001fe200078e0007 */
[----:B------:R-:W-:Y:S01]  /*6e720*/  PRMT R23, RZ, 0x7610, R23 ;  /* 0x00007610ff177816 */ /* 0x000fe20000000017 */
[----:B--2---:R-:W-:-:S05]  /*6e730*/  @!P0 IMAD.MOV.U32 R15, RZ, RZ, R8 ;  /* 0x000000ffff0f8224 */ /* 0x004fca00078e0008 */
[----:B------:R0:W2:Y:S02]  /*6e740*/  @!P0 LDG.E.U16 R20, [R14.64] ;  /* 0x000000080e148981 */ /* 0x0000a4000c1e1500 */
[----:B0-----:R-:W-:Y:S02]  /*6e750*/  @!P4 IMAD.MOV.U32 R14, RZ, RZ, R5 ;  /* 0x000000ffff0ec224 */ /* 0x001fe400078e0005 */
[----:B------:R-:W-:-:S05]  /*6e760*/  @!P4 IMAD.MOV.U32 R15, RZ, RZ, R6 ;  /* 0x000000ffff0fc224 */ /* 0x000fca00078e0006 */
[----:B------:R3:W2:Y:S02]  /*6e770*/  @!P4 LDG.E.U16 R21, [R14.64] ;  /* 0x000000080e15c981 */ /* 0x0006a4000c1e1500 */
[----:B---3--:R-:W-:Y:S02]  /*6e780*/  @!P0 IMAD.MOV.U32 R14, RZ, RZ, R3 ;  /* 0x000000ffff0e8224 */ /* 0x008fe400078e0003 */
[----:B----4-:R-:W-:-:S05]  /*6e790*/  @!P0 IMAD.MOV.U32 R15, RZ, RZ, R4 ;  /* 0x000000ffff0f8224 */ /* 0x010fca00078e0004 */
[----:B------:R-:W3:Y:S04]  /*6e7a0*/  @!P0 LDG.E.U16 R23, [R14.64] ;  /* 0x000000080e178981 */ /* 0x000ee8000c1e1500 */
[----:B------:R-:W-:Y:S01]  /*6e7b0*/  STL [R1+0x30c0], R13 ;  /* 0x0030c00d01007387 */ /* 0x000fe20000100800 */
[----:B------:R-:W4:Y:S02]  /*6e7c0*/  LDL R2, [R1+0x2f10] ;  /* 0x002f100001027983 */ /* 0x000f240000100800 */
[----:B------:R-:W4:Y:S02]  /*6e7d0*/  LDL R0, [R1+0x2f1c] ;  /* 0x002f1c0001007983 */ /* 0x000f240000100800 */
[----:B------:R-:W-:Y:S01]  /*6e7e0*/  STL [R1+0x30c4], R16 ;  /* 0x0030c41001007387 */ /* 0x000fe20000100800 */
[----:B------:R-:W-:Y:S04]  /*6e7f0*/  STL [R1+0x308c], R18 ;  /* 0x00308c1201007387 */ /* 0x000fe80000100800 */
[----:B------:R-:W0:Y:S01]  /*6e800*/  S2R R3, SR_TID.X ;  /* 0x0000000000037919 */ /* 0x000e220000002100 */
[----:B------:R-:W-:-:S03]  /*6e810*/  PRMT R25, RZ, 0x7610, R25 ;  /* 0x00007610ff197816 */ /* 0x000fc60000000019 */
[----:B--2---:R-:W-:Y:S04]  /*6e820*/  STL [R1+0x3090], R20 ;  /* 0x0030901401007387 */ /* 0x004fe80000100800 */
[----:B------:R-:W-:Y:S04]  /*6e830*/  STL [R1+0x304c], R21 ;  /* 0x00304c1501007387 */ /* 0x000fe80000100800 */
[----:B---3--:R1:W-:Y:S04]  /*6e840*/  STL [R1+0x3050], R23 ;  /* 0x0030501701007387 */ /* 0x0083e80000100800 */
[----:B-1----:R-:W2:Y:S01]  /*6e850*/  LDL.LU R23, [R1+0xa40] ;  /* 0x000a400001177983 */ /* 0x002ea20000300800 */
[----:B------:R-:W3:Y:S02]  /*6e860*/  LDL.LU R21, [R1+0xa0c] ;  /* 0x000a0c0001157983 */ /* 0x000ee40000300800 */
[----:B------:R-:W2:Y:S02]  /*6e870*/  LDL.LU R20, [R1+0xa08] ;  /* 0x000a080001147983 */ /* 0x000ea40000300800 */
        /* <DEDUP_REMOVED lines=14> */
[----:B----4-:R-:W-:-:S02]  /*6e960*/  @!P4 IMAD.MOV.U32 R14, RZ, RZ, R0 ;  /* 0x000000ffff0ec224 */ /* 0x010fc400078e0000 */
[----:B------:R-:W-:Y:S02]  /*6e970*/  @!P4 IMAD.MOV.U32 R15, RZ, RZ, R2 ;  /* 0x000000ffff0fc224 */ /* 0x000fe400078e0002 */
[----:B------:R-:W4:Y:S01]  /*6e980*/  LDL.LU R24, [R1+0x84c] ;  /* 0x00084c0001187983 */ /* 0x000f220000300800 */
[----:B------:R-:W2:Y:S01]  /*6e990*/  LDL.LU R26, [R1+0x848] ;  /* 0x00084800011a7983 */ /* 0x000ea20000300800 */
[----:B------:R-:W2:Y:S02]  /*6e9a0*/  LDL.LU R2, [R1+0x814] ;  /* 0x0008140001027983 */ /* 0x000ea40000300800 */
[----:B------:R-:W2:Y:S01]  /*6e9b0*/  LDL.LU R29, [R1+0x810] ;  /* 0x00081000011d7983 */ /* 0x000ea20000300800 */
[----:B0-----:R-:W-:Y:S01]  /*6e9c0*/  LOP3.LUT R0, R3, 0x7f, RZ, 0xc0, !PT ;  /* 0x0000007f03007812 */ /* 0x001fe200078ec0ff */
[----:B------:R-:W2:Y:S01]  /*6e9d0*/  LDL.LU R4, [R1+0x7dc] ;  /* 0x0007dc0001047983 */ /* 0x000ea20000300800 */
[----:B------:R-:W2:Y:S03]  /*6e9e0*/  LDL.LU R3, [R1+0x7d8] ;  /* 0x0007d80001037983 */ /* 0x000ea60000300800 */
[----:B------:R0:W2:Y:S04]  /*6e9f0*/  @!P4 LDG.E.U16 R25, [R14.64] ;  /* 0x000000080e19c981 */ /* 0x0000a8000c1e1500 */
[----:B0-----:R-:W2:Y:S04]  /*6ea00*/  LDL R14, [R1+0x2f18] ;  /* 0x002f1800010e7983 */ /* 0x001ea80000100800 */
[----:B------:R-:W2:Y:S01]  /*6ea10*/  LDL R15, [R1+0x2f24] ;  /* 0x002f2400010f7983 */ /* 0x000ea20000100800 */
[----:B------:R-:W-:-:S02]  /*6ea20*/  PRMT R27, RZ, 0x7610, R27 ;  /* 0x00007610ff1b7816 */ /* 0x000fc4000000001b */
[----:B--2---:R-:W-:-:S04]  /*6ea30*/  @!P0 LOP3.LUT R15, R15, R14, RZ, 0x3c, !PT ;  /* 0x0000000e0f0f8212 */ /* 0x004fc800078e3cff */
[----:B------:R-:W-:-:S04]  /*6ea40*/  @!P0 LOP3.LUT R14, R15, R14, RZ, 0x3c, !PT ;  /* 0x0000000e0f0e8212 */ /* 0x000fc800078e3cff */
[----:B------:R-:W-:-:S05]  /*6ea50*/  @!P0 LOP3.LUT R15, R15, R14, RZ, 0x3c, !PT ;  /* 0x0000000e0f0f8212 */ /* 0x000fca00078e3cff */
[----:B------:R-:W2:Y:S04]  /*6ea60*/  @!P0 LDG.E.U16 R27, [R14.64] ;  /* 0x000000080e1b8981 */ /* 0x000ea8000c1e1500 */
[----:B------:R0:W-:Y:S01]  /*6ea70*/  STL [R1+0x300c], R25 ;  /* 0x00300c1901007387 */ /* 0x0001e20000100800 */
[----:B------:R-:W-:-:S03]  /*6ea80*/  IMAD.SHL.U32 R28, R0, 0x2, RZ ;  /* 0x00000002001c7824 */ /* 0x000fc600078e00ff */
[----:B0-----:R-:W3:Y:S01]  /*6ea90*/  LDL.LU R25, [R1+0xa44] ;  /* 0x000a440001197983 */ /* 0x001ee20000300800 */
[----:B------:R0:W-:Y:S03]  /*6eaa0*/  STL [R1+0x3138], R0 ;  /* 0x0031380001007387 */ /* 0x0001e60000100800 */
[----:B0-----:R-:W3:Y:S04]  /*6eab0*/  LDL.LU R0, [R1+0xa78] ;  /* 0x000a780001007983 */ /* 0x001ee80000300800 */
[----:B--2---:R0:W-:Y:S04]  /*6eac0*/  STL [R1+0x3010], R27 ;  /* 0x0030101b01007387 */ /* 0x0041e80000100800 */
[----:B0-----:R-:W2:Y:S04]  /*6ead0*/  LDL.LU R27, [R1+0x768] ;  /* 0x00076800011b7983 */ /* 0x001ea80000300800 */
[----:B--2---:R0:W-:Y:S04]  /*6eae0*/  STL [R1+0x3144], R27 ;  /* 0x0031441b01007387 */ /* 0x0041e80000100800 */
[----:B0-----:R-:W2:Y:S04]  /*6eaf0*/  LDL.LU R27, [R1+0x76c] ;  /* 0x00076c00011b7983 */ /* 0x001ea80000300800 */
[----:B--2---:R0:W-:Y:S04]  /*6eb00*/  STL [R1+0x3148], R27 ;  /* 0x0031481b01007387 */ /* 0x0041e80000100800 */
[----:B0-----:R-:W2:Y:S01]  /*6eb10*/  LDL.LU R27, [R1+0x7a0] ;  /* 0x0007a000011b7983 */ /* 0x001ea20000300800 */
[----:B------:R-:W-:-:S05]  /*6eb20*/  LOP3.LUT R28, R28, 0x10, RZ, 0x3c, !PT ;  /* 0x000000101c1c7812 */ /* 0x000fca00078e3cff */
[----:B---3--:R-:W-:Y:S01]  /*6eb30*/  STS.U16 [R28+0x13300], R0 ;  /* 0x013300001c007388 */ /* 0x008fe20000000400 */
        /* <DEDUP_REMOVED lines=8> */
[----:B------:R-:W-:Y:S03]  /*6ebc0*/  STS.U16 [R28+0x18200], R11 ;  /* 0x0182000b1c007388 */ /* 0x000fe60000000400 */
[----:B--2---:R0:W-:Y:S04]  /*6ebd0*/  STL [R1+0x314c], R27 ;  /* 0x00314c1b01007387 */ /* 0x0041e80000100800 */
[----:B0-----:R-:W2:Y:S01]  /*6ebe0*/  LDL.LU R27, [R1+0x7a4] ;  /* 0x0007a400011b7983 */ /* 0x001ea20000300800 */
[----:B------:R-:W3:Y:S02]  /*6ebf0*/  LDL.LU R14, [R1+0x734] ;  /* 0x00073400010e7983 */ /* 0x000ee40000300800 */
[----:B------:R-:W3:Y:S02]  /*6ec00*/  LDL.LU R15, [R1+0x730] ;  /* 0x00073000010f7983 */ /* 0x000ee40000300800 */
        /* <DEDUP_REMOVED lines=9> */
[----:B------:R0:W-:Y:S04]  /*6eca0*/  STS.U16 [R28+0x18300], R10 ;  /* 0x0183000a1c007388 */ /* 0x0001e80000000400 */
[----:B------:R-:W3:Y:S01]  /*6ecb0*/  LDL.LU R11, [R1+0x548] ;  /* 0x00054800010b7983 */ /* 0x000ee20000300800 */
[----:B------:R1:W-:Y:S02]  /*6ecc0*/  STS.U16 [R28+0x19200], R9 ;  /* 0x019200091c007388 */ /* 0x0003e40000000400 */
[----:B------:R1:W-:Y:S02]  /*6ecd0*/  STS.U16 [R28+0x19300], R8 ;  /* 0x019300081c007388 */ /* 0x0003e40000000400 */
[----:B------:R4:W-:Y:S01]  /*6ece0*/  STS.U16 [R28+0x1a200], R7 ;  /* 0x01a200071c007388 */ /* 0x0009e20000000400 */
[----:B------:R4:W-:Y:S01]  /*6ecf0*/  STS.U16 [R28+0x1a300], R6 ;  /* 0x01a300061c007388 */ /* 0x0009e20000000400 */
[----:B------:R4:W-:Y:S03]  /*6ed00*/  STS.U16 [R28+0x1b200], R5 ;  /* 0x01b200051c007388 */ /* 0x0009e60000000400 */
[----:B0-----:R-:W3:Y:S01]  /*6ed10*/  LDL.LU R10, [R1+0x514] ;  /* 0x00051400010a7983 */ /* 0x001ee20000300800 */
[----:B-1----:R-:W3:Y:S02]  /*6ed20*/  LDL.LU R9, [R1+0x510] ;  /* 0x0005100001097983 */ /* 0x002ee40000300800 */
[----:B------:R-:W3:Y:S01]  /*6ed30*/  LDL.LU R8, [R1+0x4dc] ;  /* 0x0004dc0001087983 */ /* 0x000ee20000300800 */
[----:B----4-:R-:W4:Y:S01]  /*6ed40*/  LDL.LU R7, [R1+0x4d8] ;  /* 0x0004d80001077983 */ /* 0x010f220000300800 */
[----:B------:R-:W3:Y:S02]  /*6ed50*/  LDL.LU R6, [R1+0x4a4] ;  /* 0x0004a40001067983 */ /* 0x000ee40000300800 */
[----:B------:R0:W-:Y:S02]  /*6ed60*/  STS.U16 [R28+0x1b300], R17 ;  /* 0x01b300111c007388 */ /* 0x0001e40000000400 */
[----:B------:R-:W3:Y:S01]  /*6ed70*/  LDL.LU R5, [R1+0x4a0] ;  /* 0x0004a00001057983 */ /* 0x000ee20000300800 */
[----:B------:R1:W-:Y:S01]  /*6ed80*/  STS.U16 [R28+0x1c200], R19 ;  /* 0x01c200131c007388 */ /* 0x0003e20000000400 */
[----:B------:R1:W-:Y:S02]  /*6ed90*/  STS.U16 [R28+0x1c300], R22 ;  /* 0x01c300161c007388 */ /* 0x0003e40000000400 */
[----:B------:R1:W-:Y:S02]  /*6eda0*/  STS.U16 [R28+0x1d200], R24 ;  /* 0x01d200181c007388 */ /* 0x0003e40000000400 */
[----:B------:R1:W-:Y:S01]  /*6edb0*/  STS.U16 [R28+0x1d300], R26 ;  /* 0x01d3001a1c007388 */ /* 0x0003e20000000400 */
[----:B------:R1:W-:Y:S04]  /*6edc0*/  STS.U16 [R28+0x1e200], R2 ;  /* 0x01e200021c007388 */ /* 0x0003e80000000400 */
[----:B0-----:R-:W3:Y:S01]  /*6edd0*/  LDL.LU R17, [R1+0x46c] ;  /* 0x00046c0001117983 */ /* 0x001ee20000300800 */
[----:B-1----:R-:W3:Y:S03]  /*6ede0*/  LDL.LU R19, [R1+0x468] ;  /* 0x0004680001137983 */ /* 0x002ee60000300800 */
[----:B------:R-:W3:Y:S04]  /*6edf0*/  LDL.LU R22, [R1+0x434] ;  /* 0x0004340001167983 */ /* 0x000ee80000300800 */
[----:B------:R-:W3:Y:S01]  /*6ee00*/  LDL.LU R24, [R1+0x430] ;  /* 0x0004300001187983 */ /* 0x000ee20000300800 */
[----:B------:R-:W3:Y:S02]  /*6ee10*/  LDL.LU R26, [R1+0x3fc] ;  /* 0x0003fc00011a7983 */ /* 0x000ee40000300800 */
[----:B------:R0:W-:Y:S02]  /*6ee20*/  STS.U16 [R28+0x1e300], R29 ;  /* 0x01e3001d1c007388 */ /* 0x0001e40000000400 */
[----:B------:R-:W3:Y:S01]  /*6ee30*/  LDL.LU R2, [R1+0x3f8] ;  /* 0x0003f80001027983 */ /* 0x000ee20000300800 */
[----:B------:R1:W-:Y:S01]  /*6ee40*/  STS.U16 [R28+0x1f200], R4 ;  /* 0x01f200041c007388 */ /* 0x0003e20000000400 */
[----:B------:R1:W-:Y:S03]  /*6ee50*/  STS.U16 [R28+0x1f300], R3 ;  /* 0x01f300031c007388 */ /* 0x0003e60000000400 */
[----:B0-----:R-:W3:Y:S01]  /*6ee60*/  LDL.LU R29, [R1+0x3c4] ;  /* 0x0003c400011d7983 */ /* 0x001ee20000300800 */
[----:B-1----:R-:W3:Y:S02]  /*6ee70*/  LDL.LU R4, [R1+0x3c0] ;  /* 0x0003c00001047983 */ /* 0x002ee40000300800 */
[----:B------:R-:W3:Y:S01]  /*6ee80*/  LDL.LU R3, [R1+0x38c] ;  /* 0x00038c0001037983 */ /* 0x000ee20000300800 */
[----:B--2---:R0:W-:Y:S04]  /*6ee90*/  STS.U16 [R28+0x20200], R27 ;  /* 0x0202001b1c007388 */ /* 0x0041e80000000400 */
[----:B0-----:R-:W2:Y:S04]  /*6eea0*/  LDL.LU R27, [R1+0x314c] ;  /* 0x00314c00011b7983 */ /* 0x001ea80000300800 */
[----:B--2---:R0:W-:Y:S04]  /*6eeb0*/  STS.U16 [R28+0x20300], R27 ;  /* 0x0203001b1c007388 */ /* 0x0041e80000000400 */
[----:B0-----:R-:W2:Y:S04]  /*6eec0*/  LDL.LU R27, [R1+0x3148] ;  /* 0x00314800011b7983 */ /* 0x001ea80000300800 */
[----:B--2---:R0:W-:Y:S04]  /*6eed0*/  STS.U16 [R28+0x21200], R27 ;  /* 0x0212001b1c007388 */ /* 0x0041e80000000400 */
[----:B0-----:R-:W2:Y:S04]  /*6eee0*/  LDL.LU R27, [R1+0x3144] ;  /* 0x00314400011b7983 */ /* 0x001ea80000300800 */
[----:B--2---:R-:W-:Y:S01]  /*6eef0*/  STS.U16 [R28+0x21300], R27 ;  /* 0x0213001b1c007388 */ /* 0x004fe20000000400 */
[----:B---3--:R-:W-:Y:S02]  /*6ef00*/  STS.U16 [R28+0x22200], R14 ;  /* 0x0222000e1c007388 */ /* 0x008fe40000000400 */
        /* <DEDUP_REMOVED lines=14> */
[----:B----4-:R-:W-:Y:S01]  /*6eff0*/  STS.U16 [R28+0x29300], R7 ;  /* 0x029300071c007388 */ /* 0x010fe20000000400 */
        /* <DEDUP_REMOVED lines=9> */
[----:B0-----:R-:W2:Y:S04]  /*6f090*/  LDL.LU R29, [R1+0x354] ;  /* 0x00035400011d7983 */ /* 0x001ea80000300800 */
[----:B--2---:R0:W-:Y:S04]  /*6f0a0*/  STL [R1+0x3140], R29 ;  /* 0x0031401d01007387 */ /* 0x0041e80000100800 */
[----:B0-----:R-:W2:Y:S01]  /*6f0b0*/  LDL.LU R29, [R1+0x388] ;  /* 0x00038800011d7983 */ /* 0x001ea20000300800 */
[----:B------:R-:W3:Y:S02]  /*6f0c0*/  LDL.LU R0, [R1+0x310] ;  /* 0x0003100001007983 */ /* 0x000ee40000300800 */
[----:B------:R-:W-:Y:S02]  /*6f0d0*/  STS.U16 [R28+0x2e300], R4 ;  /* 0x02e300041c007388 */ /* 0x000fe40000000400 */
[----:B------:R-:W-:Y:S01]  /*6f0e0*/  STS.U16 [R28+0x2f200], R3 ;  /* 0x02f200031c007388 */ /* 0x000fe20000000400 */
[----:B---3--:R0:W-:Y:S04]  /*6f0f0*/  STL [R1+0x313c], R0 ;  /* 0x00313c0001007387 */ /* 0x0081e80000100800 */
[----:B0-----:R-:W3:Y:S01]  /*6f100*/  LDL.LU R0, [R1+0x350] ;  /* 0x0003500001007983 */ /* 0x001ee20000300800 */
[----:B------:R-:W4:Y:S02]  /*6f110*/  LDL.LU R4, [R1+0x30c] ;  /* 0x00030c0001047983 */ /* 0x000f240000300800 */
        /* <DEDUP_REMOVED lines=24> */
[----:B------:R-:W3:Y:S01]  /*6f2a0*/  LDL.LU R2, [R1+0x8] ;  /* 0x0000080001027983 */ /* 0x000ee20000300800 */
[----:B--2---:R0:W-:Y:S04]  /*6f2b0*/  STS.U16 [R28+0x2f300], R29 ;  /* 0x02f3001d1c007388 */ /* 0x0041e80000000400 */
[----:B0-----:R-:W2:Y:S04]  /*6f2c0*/  LDL.LU R29, [R1+0x3140] ;  /* 0x00314000011d7983 */ /* 0x001ea80000300800 */
[----:B--2---:R0:W-:Y:S01]  /*6f2d0*/  STS.U16 [R28+0x30200], R29 ;  /* 0x0302001d1c007388 */ /* 0x0041e20000000400 */
[----:B---3--:R1:W-:Y:S03]  /*6f2e0*/  STS.U16 [R28+0x30300], R0 ;  /* 0x030300001c007388 */ /* 0x0083e60000000400 */
[----:B0-----:R-:W2:Y:S01]  /*6f2f0*/  LDL.LU R29, [R1+0x4] ;  /* 0x00000400011d7983 */ /* 0x001ea20000300800 */
[----:B-1----:R-:W3:Y:S03]  /*6f300*/  LDL.LU R0, [R1+0x313c] ;  /* 0x00313c0001007983 */ /* 0x002ee60000300800 */
[----:B---3--:R0:W-:Y:S01]  /*6f310*/  STS.U16 [R28+0x31200], R0 ;  /* 0x031200001c007388 */ /* 0x0081e20000000400 */
[----:B----4-:R1:W-:Y:S02]  /*6f320*/  STS.U16 [R28+0x31300], R4 ;  /* 0x031300041c007388 */ /* 0x0103e40000000400 */
[----:B------:R3:W-:Y:S01]  /*6f330*/  STS.U16 [R28+0x32200], R3 ;  /* 0x032200031c007388 */ /* 0x0007e20000000400 */
[----:B0-----:R-:W4:Y:S01]  /*6f340*/  LDL.LU R0, [R1+0x3138] ;  /* 0x0031380001007983 */ /* 0x001f220000300800 */
[----:B-1----:R-:W4:Y:S02]  /*6f350*/  LDL.LU R4, [R1+0x3134] ;  /* 0x0031340001047983 */ /* 0x002f240000300800 */
[----:B---3--:R-:W3:Y:S02]  /*6f360*/  LDL.LU R3, [R1+0x3130] ;  /* 0x0031300001037983 */ /* 0x008ee40000300800 */
        /* <DEDUP_REMOVED lines=24> */
[----:B--2---:R-:W-:Y:S01]  /*6f4f0*/  STS.U16 [R28+0x3e300], R29 ;  /* 0x03e3001d1c007388 */ /* 0x004fe20000000400 */
[----:B---3--:R-:W-:Y:S01]  /*6f500*/  STS.U16 [R28+0x3f200], R3 ;  /* 0x03f200031c007388 */ /* 0x008fe20000000400 */
[----:B----4-:R0:W-:Y:S03]  /*6f510*/  STS.U16 [R28+0x3f300], R4 ;  /* 0x03f300041c007388 */ /* 0x0101e60000000400 */
[----:B0-----:R-:W2:Y:S04]  /*6f520*/  LDL.LU R4, [R1+0xdd4] ;  /* 0x000dd40001047983 */ /* 0x001ea80000300800 */
[----:B--2---:R0:W-:Y:S04]  /*6f530*/  STL [R1+0x3124], R4 ;  /* 0x0031240401007387 */ /* 0x0041e80000100800 */
[----:B0-----:R-:W2:Y:S04]  /*6f540*/  LDL.LU R4, [R1+0xdd8] ;  /* 0x000dd80001047983 */ /* 0x001ea80000300800 */
[----:B--2---:R0:W-:Y:S04]  /*6f550*/  STL [R1+0x3128], R4 ;  /* 0x0031280401007387 */ /* 0x0041e80000100800 */
[----:B0-----:R-:W2:Y:S01]  /*6f560*/  LDL.LU R4, [R1+0xe04] ;  /* 0x000e040001047983 */ /* 0x001ea20000300800 */
[----:B------:R-:W-:-:S03]  /*6f570*/  IMAD.SHL.U32 R0, R0, 0x2, RZ ;  /* 0x0000000200007824 */ /* 0x000fc600078e00ff */
        /* <DEDUP_REMOVED lines=22> */
[----:B------:R-:W3:Y:S01]  /*6f6e0*/  LDL.LU R19, [R1+0xbc8] ;  /* 0x000bc80001137983 */ /* 0x000ee20000300800 */
[----:B------:R-:W-:Y:S01]  /*6f6f0*/  LOP3.LUT R0, R0, 0x20, RZ, 0x3c, !PT ;  /* 0x0000002000007812 */ /* 0x000fe200078e3cff */
[----:B------:R-:W3:Y:S01]  /*6f700*/  LDL.LU R22, [R1+0xbc4] ;  /* 0x000bc40001167983 */ /* 0x000ee20000300800 */
[----:B------:R-:W3:Y:S01]  /*6f710*/  LDL.LU R24, [R1+0xb98] ;  /* 0x000b980001187983 */ /* 0x000ee20000300800 */
[----:B------:R-:W3:Y:S02]  /*6f720*/  LDL.LU R26, [R1+0xb94] ;  /* 0x000b9400011a7983 */ /* 0x000ee40000300800 */
[----:B------:R-:W3:Y:S02]  /*6f730*/  LDL.LU R2, [R1+0xb68] ;  /* 0x000b680001027983 */ /* 0x000ee40000300800 */
[----:B------:R-:W3:Y:S01]  /*6f740*/  LDL.LU R29, [R1+0xb64] ;  /* 0x000b6400011d7983 */ /* 0x000ee20000300800 */
[----:B------:R-:W3:Y:S04]  /*6f750*/  LDL.LU R28, [R1+0xb38] ;  /* 0x000b3800011c7983 */ /* 0x000ee80000300800 */
        /* <DEDUP_REMOVED lines=8> */
[----:B----4-:R-:W-:Y:S02]  /*6f7e0*/  STS.U16 [R0+0x2500], R27 ;  /* 0x0025001b00007388 */ /* 0x010fe40000000400 */
        /* <DEDUP_REMOVED lines=23> */
[----:B------:R0:W-:Y:S02]  /*6f960*/  STS.U16 [R0+0xe500], R29 ;  /* 0x00e5001d00007388 */ /* 0x0001e40000000400 */
[----:B0-----:R-:W2:Y:S01]  /*6f970*/  LDL.LU R29, [R1+0xb34] ;  /* 0x000b3400011d7983 */ /* 0x001ea20000300800 */
[----:B------:R-:W3:Y:S03]  /*6f980*/  LDL.LU R4, [R1+0xad8] ;  /* 0x000ad80001047983 */ /* 0x000ee60000300800 */
[----:B---3--:R0:W-:Y:S04]  /*6f990*/  STL [R1+0x311c], R4 ;  /* 0x00311c0401007387 */ /* 0x0081e80000100800 */
[----:B0-----:R-:W3:Y:S01]  /*6f9a0*/  LDL.LU R4, [R1+0xb04] ;  /* 0x000b040001047983 */ /* 0x001ee20000300800 */
[----:B------:R-:W-:Y:S03]  /*6f9b0*/  STS.U16 [R0+0xf400], R28 ;  /* 0x00f4001c00007388 */ /* 0x000fe60000000400 */
[----:B---3--:R0:W-:Y:S04]  /*6f9c0*/  STL [R1+0x3120], R4 ;  /* 0x0031200401007387 */ /* 0x0081e80000100800 */
[----:B0-----:R-:W3:Y:S01]  /*6f9d0*/  LDL.LU R4, [R1+0xb08] ;  /* 0x000b080001047983 */ /* 0x001ee20000300800 */
        /* <DEDUP_REMOVED lines=25> */
[----:B------:R-:W4:Y:S01]  /*6fb70*/  LDL.LU R28, [R1+0x80c] ;  /* 0x00080c00011c7983 */ /* 0x000f220000300800 */
[----:B--2---:R0:W-:Y:S04]  /*6fb80*/  STS.U16 [R0+0xf500], R29 ;  /* 0x00f5001d00007388 */ /* 0x0041e80000000400 */
[----:B0-----:R-:W2:Y:S04]  /*6fb90*/  LDL.LU R29, [R1+0x808] ;  /* 0x00080800011d7983 */ /* 0x001ea80000300800 */
[----:B---3--:R0:W-:Y:S04]  /*6fba0*/  STS.U16 [R0+0x10400], R4 ;  /* 0x0104000400007388 */ /* 0x0081e80000000400 */
[----:B0-----:R-:W3:Y:S04]  /*6fbb0*/  LDL.LU R4, [R1+0x3120] ;  /* 0x0031200001047983 */ /* 0x001ee80000300800 */
[----:B---3--:R0:W-:Y:S04]  /*6fbc0*/  STS.U16 [R0+0x10500], R4 ;  /* 0x0105000400007388 */ /* 0x0081e80000000400 */
[----:B0-----:R-:W3:Y:S04]  /*6fbd0*/  LDL.LU R4, [R1+0x311c] ;  /* 0x00311c0001047983 */ /* 0x001ee80000300800 */
[----:B---3--:R-:W-:Y:S01]  /*6fbe0*/  STS.U16 [R0+0x11400], R4 ;  /* 0x0114000400007388 */ /* 0x008fe20000000400 */
[----:B----4-:R-:W-:Y:S02]  /*6fbf0*/  STS.U16 [R0+0x11500], R3 ;  /* 0x0115000300007388 */ /* 0x010fe40000000400 */
        /* <DEDUP_REMOVED lines=25> */
[----:B0-----:R-:W3:Y:S01]  /*6fd90*/  LDL.LU R28, [R1+0x7d4] ;  /* 0x0007d400011c7983 */ /* 0x001ee20000300800 */
[----:B------:R-:W4:Y:S03]  /*6fda0*/  LDL.LU R4, [R1+0x798] ;  /* 0x0007980001047983 */ /* 0x000f260000300800 */
[----:B----4-:R0:W-:Y:S04]  /*6fdb0*/  STL [R1+0x3114], R4 ;  /* 0x0031140401007387 */ /* 0x0101e80000100800 */
[----:B0-----:R-:W4:Y:S01]  /*6fdc0*/  LDL.LU R4, [R1+0x79c] ;  /* 0x00079c0001047983 */ /* 0x001f220000300800 */
[----:B--2---:R-:W-:Y:S03]  /*6fdd0*/  STS.U16 [R0+0x1e500], R29 ;  /* 0x01e5001d00007388 */ /* 0x004fe60000000400 */
[----:B----4-:R0:W-:Y:S04]  /*6fde0*/  STL [R1+0x3118], R4 ;  /* 0x0031180401007387 */ /* 0x0101e80000100800 */
        /* <DEDUP_REMOVED lines=33> */
[----:B--2---:R-:W-:Y:S01]  /*70000*/  STS.U16 [R0+0x20500], R4 ;  /* 0x0205000400007388 */ /* 0x004fe20000000400 */
        /* <DEDUP_REMOVED lines=23> */
[----:B------:R0:W-:Y:S04]  /*70180*/  STS.U16 [R0+0x2c500], R29 ;  /* 0x02c5001d00007388 */ /* 0x0001e80000000400 */
[----:B0-----:R-:W2:Y:S01]  /*70190*/  LDL.LU R29, [R1+0x3b8] ;  /* 0x0003b800011d7983 */ /* 0x001ea20000300800 */
[----:B------:R-:W4:Y:S03]  /*701a0*/  LDL.LU R6, [R1+0x34c] ;  /* 0x00034c0001067983 */ /* 0x000f260000300800 */
[----:B----4-:R0:W-:Y:S04]  /*701b0*/  STL [R1+0x310c], R6 ;  /* 0x00310c0601007387 */ /* 0x0101e80000100800 */
[----:B0-----:R-:W4:Y:S01]  /*701c0*/  LDL.LU R6, [R1+0x380] ;  /* 0x0003800001067983 */ /* 0x001f220000300800 */
[----:B------:R-:W-:Y:S02]  /*701d0*/  STS.U16 [R0+0x2d400], R26 ;  /* 0x02d4001a00007388 */ /* 0x000fe40000000400 */
[----:B---3--:R-:W-:Y:S02]  /*701e0*/  STS.U16 [R0+0x2d500], R2 ;  /* 0x02d5000200007388 */ /* 0x008fe40000000400 */
[----:B------:R-:W-:Y:S01]  /*701f0*/  STS.U16 [R0+0x2e400], R28 ;  /* 0x02e4001c00007388 */ /* 0x000fe20000000400 */
[----:B----4-:R0:W-:Y:S04]  /*70200*/  STL [R1+0x3110], R6 ;  /* 0x0031100601007387 */ /* 0x0101e80000100800 */
        /* <DEDUP_REMOVED lines=26> */
[----:B--2---:R0:W-:Y:S01]  /*703b0*/  STS.U16 [R0+0x2e500], R29 ;  /* 0x02e5001d00007388 */ /* 0x0041e20000000400 */
[----:B------:R-:W3:Y:S03]  /*703c0*/  LDL.LU R24, [R1+0x38] ;  /* 0x0000380001187983 */ /* 0x000ee60000300800 */
[----:B0-----:R-:W3:Y:S04]  /*703d0*/  LDL.LU R29, [R1+0x34] ;  /* 0x00003400011d7983 */ /* 0x001ee80000300800 */
[----:B---3--:R0:W-:Y:S04]  /*703e0*/  STS.U16 [R0+0x2f400], R6 ;  /* 0x02f4000600007388 */ /* 0x0081e80000000400 */
[----:B0-----:R-:W3:Y:S04]  /*703f0*/  LDL.LU R6, [R1+0x3110] ;  /* 0x0031100001067983 */ /* 0x001ee80000300800 */
[----:B---3--:R0:W-:Y:S04]  /*70400*/  STS.U16 [R0+0x2f500], R6 ;  /* 0x02f5000600007388 */ /* 0x0081e80000000400 */
[----:B0-----:R-:W3:Y:S04]  /*70410*/  LDL.LU R6, [R1+0x310c] ;  /* 0x00310c0001067983 */ /* 0x001ee80000300800 */
[----:B---3--:R0:W-:Y:S01]  /*70420*/  STS.U16 [R0+0x30400], R6 ;  /* 0x0304000600007388 */ /* 0x0081e20000000400 */
[----:B----4-:R1:W-:Y:S02]  /*70430*/  STS.U16 [R0+0x30500], R5 ;  /* 0x0305000500007388 */ /* 0x0103e40000000400 */
[----:B------:R3:W-:Y:S02]  /*70440*/  STS.U16 [R0+0x31400], R26 ;  /* 0x0314001a00007388 */ /* 0x0007e40000000400 */
[----:B------:R4:W-:Y:S01]  /*70450*/  STS.U16 [R0+0x31500], R2 ;  /* 0x0315000200007388 */ /* 0x0009e20000000400 */
[----:B0-----:R-:W2:Y:S01]  /*70460*/  LDL.LU R6, [R1+0x3108] ;  /* 0x0031080001067983 */ /* 0x001ea20000300800 */
[----:B-1----:R-:W2:Y:S02]  /*70470*/  LDL.LU R5, [R1+0x3104] ;  /* 0x0031040001057983 */ /* 0x002ea40000300800 */
[----:B---3--:R-:W3:Y:S02]  /*70480*/  LDL.LU R26, [R1+0x3100] ;  /* 0x00310000011a7983 */ /* 0x008ee40000300800 */
[----:B----4-:R-:W4:Y:S01]  /*70490*/  LDL.LU R2, [R1+0x30fc] ;  /* 0x0030fc0001027983 */ /* 0x010f220000300800 */
        /* <DEDUP_REMOVED lines=19> */
[----:B0-----:R-:W0:Y:S01]  /*705d0*/  S2R R28, SR_TID.X ;  /* 0x00000000001c7919 */ /* 0x001e220000002100 */
[----:B------:R-:W-:Y:S02]  /*705e0*/  STS.U16 [R0+0x3b500], R17 ;  /* 0x03b5001100007388 */ /* 0x000fe40000000400 */
[----:B------:R-:W-:Y:S02]  /*705f0*/  STS.U16 [R0+0x3c400], R19 ;  /* 0x03c4001300007388 */ /* 0x000fe40000000400 */
[----:B------:R-:W-:Y:S01]  /*70600*/  STS.U16 [R0+0x3c500], R22 ;  /* 0x03c5001600007388 */ /* 0x000fe20000000400 */
[----:B------:R-:W-:Y:S01]  /*70610*/  STS.U16 [R0+0x3d400], R24 ;  /* 0x03d4001800007388 */ /* 0x000fe20000000400 */
[----:B------:R-:W-:Y:S01]  /*70620*/  STS.U16 [R0+0x3d500], R29 ;  /* 0x03d5001d00007388 */ /* 0x000fe20000000400 */
[----:B0-----:R-:W-:-:S05]  /*70630*/  LOP3.LUT R28, R28, 0x7f, RZ, 0xc0, !PT ;  /* 0x0000007f1c1c7812 */ /* 0x001fca00078ec0ff */
[----:B------:R-:W-:Y:S04]  /*70640*/  STL [R1+0x30c8], R28 ;  /* 0x0030c81c01007387 */ /* 0x000fe80000100800 */
[----:B----4-:R-:W-:Y:S01]  /*70650*/  STS.U16 [R0+0x3e400], R2 ;  /* 0x03e4000200007388 */ /* 0x010fe20000000400 */
[----:B---3--:R-:W-:Y:S02]  /*70660*/  STS.U16 [R0+0x3e500], R26 ;  /* 0x03e5001a00007388 */ /* 0x008fe40000000400 */
[----:B--2---:R-:W-:Y:S02]  /*70670*/  STS.U16 [R0+0x3f400], R5 ;  /* 0x03f4000500007388 */ /* 0x004fe40000000400 */
[----:B------:R0:W-:Y:S02]  /*70680*/  STS.U16 [R0+0x3f500], R6 ;  /* 0x03f5000600007388 */ /* 0x0001e40000000400 */
        /* <DEDUP_REMOVED lines=47> */
[----:B0-----:R-:W2:Y:S01]  /*70980*/  LDL.LU R6, [R1+0xb00] ;  /* 0x000b000001067983 */ /* 0x001ea20000300800 */
        /* <DEDUP_REMOVED lines=28> */
[----:B------:R-:W3:Y:S02]  /*70b50*/  LDL.LU R18, [R1+0x988] ;  /* 0x0009880001127983 */ /* 0x000ee40000300800 */
[----:B------:R1:W-:Y:S02]  /*70b60*/  STS.U16 [R2+0x9600], R13 ;  /* 0x0096000d02007388 */ /* 0x0003e40000000400 */
[----:B------:R1:W-:Y:S01]  /*70b70*/  STS.U16 [R2+0x9700], R12 ;  /* 0x0097000c02007388 */ /* 0x0003e20000000400 */
[----:B------:R1:W-:Y:S01]  /*70b80*/  STS.U16 [R2+0xa600], R11 ;  /* 0x00a6000b02007388 */ /* 0x0003e20000000400 */
[----:B------:R1:W-:Y:S02]  /*70b90*/  STS.U16 [R2+0xa700], R10 ;  /* 0x00a7000a02007388 */ /* 0x0003e40000000400 */
[----:B------:R1:W-:Y:S01]  /*70ba0*/  STS.U16 [R2+0xb600], R9 ;  /* 0x00b6000902007388 */ /* 0x0003e20000000400 */
        /* <DEDUP_REMOVED lines=99> */
[----:B------:R0:W-:Y:S02]  /*711e0*/  STS.U16 [R2+0x22600], R28 ;  /* 0x0226001c02007388 */ /* 0x0001e40000000400 */
[----:B0-----:R-:W2:Y:S04]  /*711f0*/  LDL.LU R28, [R1+0x344] ;  /* 0x00034400011c7983 */ /* 0x001ea80000300800 */
[----:B--2---:R0:W-:Y:S04]  /*71200*/  STL [R1+0x30cc], R28 ;  /* 0x0030cc1c01007387 */ /* 0x0041e80000100800 */
[----:B0-----:R-:W2:Y:S04]  /*71210*/  LDL.LU R28, [R1+0x378] ;  /* 0x00037800011c7983 */ /* 0x001ea80000300800 */
[----:B--2---:R0:W-:Y:S04]  /*71220*/  STL [R1+0x30d0], R28 ;  /* 0x0030d01c01007387 */ /* 0x0041e80000100800 */
[----:B0-----:R-:W2:Y:S04]  /*71230*/  LDL.LU R28, [R1+0x37c] ;  /* 0x00037c00011c7983 */ /* 0x001ea80000300800 */
        /* <DEDUP_REMOVED lines=50> */
[----:B------:R1:W-:Y:S01]  /*71560*/  STS.U16 [R2+0x2e600], R0 ;  /* 0x02e6000002007388 */ /* 0x0003e20000000400 */
        /* <DEDUP_REMOVED lines=8> */
[----:B--2---:R0:W-:Y:S01]  /*715f0*/  STS.U16 [R2+0x30600], R28 ;  /* 0x0306001c02007388 */ /* 0x0041e20000000400 */
[----:B---3--:R1:W-:Y:S02]  /*71600*/  STS.U16 [R2+0x30700], R16 ;  /* 0x0307001002007388 */ /* 0x0083e40000000400 */
[----:B----4-:R2:W-:Y:S02]  /*71610*/  STS.U16 [R2+0x31600], R13 ;  /* 0x0316000d02007388 */ /* 0x0105e40000000400 */
[----:B------:R3:W-:Y:S01]  /*71620*/  STS.U16 [R2+0x31700], R22 ;  /* 0x0317001602007388 */ /* 0x0007e20000000400 */
[----:B------:R3:W-:Y:S04]  /*71630*/  STS.U16 [R2+0x32600], R24 ;  /* 0x0326001802007388 */ /* 0x0007e80000000400 */
[----:B0-----:R-:W4:Y:S01]  /*71640*/  LDL.LU R28, [R1+0x30c8] ;  /* 0x0030c800011c7983 */ /* 0x001f220000300800 */
[----:B-1----:R-:W4:Y:S02]  /*71650*/  LDL.LU R16, [R1+0x30c4] ;  /* 0x0030c40001107983 */ /* 0x002f240000300800 */
[----:B--2---:R-:W2:Y:S02]  /*71660*/  LDL.LU R13, [R1+0x30c0] ;  /* 0x0030c000010d7983 */ /* 0x004ea40000300800 */
[----:B---3--:R-:W3:Y:S01]  /*71670*/  LDL.LU R22, [R1+0x30bc] ;  /* 0x0030bc0001167983 */ /* 0x008ee20000300800 */
[----:B------:R-:W2:Y:S04]  /*71680*/  LDL.LU R24, [R1+0x30b8] ;  /* 0x0030b80001187983 */ /* 0x000ea80000300800 */
        /* <DEDUP_REMOVED lines=22> */
[----:B------:R-:W-:Y:S01]  /*717f0*/  STS.U16 [R2+0x3d700], R0 ;  /* 0x03d7000002007388 */ /* 0x000fe20000000400 */
[----:B--2---:R-:W-:Y:S01]  /*71800*/  STS.U16 [R2+0x3e600], R24 ;  /* 0x03e6001802007388 */ /* 0x004fe20000000400 */
[----:B---3--:R-:W-:Y:S02]  /*71810*/  STS.U16 [R2+0x3e700], R22 ;  /* 0x03e7001602007388 */ /* 0x008fe40000000400 */
[----:B------:R-:W-:Y:S02]  /*71820*/  STS.U16 [R2+0x3f600], R13 ;  /* 0x03f6000d02007388 */ /* 0x000fe40000000400 */
[----:B----4-:R0:W-:Y:S02]  /*71830*/  STS.U16 [R2+0x3f700], R16 ;  /* 0x03f7001002007388 */ /* 0x0101e40000000400 */
        /* <DEDUP_REMOVED lines=272> */
[----:B----4-:R0:W-:Y:S04]  /*72940*/  STS.U16 [R0+0x3e800], R19 ;  /* 0x03e8001300007388 */ /* 0x0101e80000000400 */
[----:B0-----:R-:W4:Y:S04]  /*72950*/  LDL.LU R19, [R1+0xd8c] ;  /* 0x000d8c0001137983 */ /* 0x001f280000300800 */
[----:B----4-:R0:W-:Y:S04]  /*72960*/  STL [R1+0x3078], R19 ;  /* 0x0030781301007387 */ /* 0x0101e80000100800 */
[----:B0-----:R-:W4:Y:S04]  /*72970*/  LDL.LU R19, [R1+0xdec] ;  /* 0x000dec0001137983 */ /* 0x001f280000300800 */
[----:B------:R-:W0:Y:S04]  /*72980*/  S2R R2, SR_TID.X ;  /* 0x0000000000027919 */ /* 0x000e280000002100 */
[----:B----4-:R1:W-:Y:S04]  /*72990*/  STL [R1+0x307c], R19 ;  /* 0x00307c1301007387 */ /* 0x0103e80000100800 */
[----:B-1----:R-:W4:Y:S01]  /*729a0*/  LDL.LU R19, [R1+0xdf0] ;  /* 0x000df00001137983 */ /* 0x002f220000300800 */
[----:B0-----:R-:W-:-:S05]  /*729b0*/  LOP3.LUT R2, R2, 0x7f, RZ, 0xc0, !PT ;  /* 0x0000007f02027812 */ /* 0x001fca00078ec0ff */
[C---:B------:R-:W-:Y:S01]  /*729c0*/  IMAD.SHL.U32 R0, R2.reuse, 0x2, RZ ;  /* 0x0000000202007824 */ /* 0x040fe200078e00ff */
[----:B----4-:R0:W-:Y:S01]  /*729d0*/  STL [R1+0x3080], R19 ;  /* 0x0030801301007387 */ /* 0x0101e20000100800 */
        /* <DEDUP_REMOVED lines=14> */
[----:B0-----:R-:W-:Y:S01]  /*72ac0*/  IMAD.SHL.U32 R19, R2, 0x2, RZ ;  /* 0x0000000202137824 */ /* 0x001fe200078e00ff */
[----:B------:R-:W4:Y:S01]  /*72ad0*/  LDL.LU R21, [R1+0xc10] ;  /* 0x000c100001157983 */ /* 0x000f220000300800 */
[----:B------:R-:W4:Y:S02]  /*72ae0*/  LDL.LU R12, [R1+0xc0c] ;  /* 0x000c0c00010c7983 */ /* 0x000f240000300800 */
[----:B------:R-:W4:Y:S02]  /*72af0*/  LDL.LU R11, [R1+0xbe0] ;  /* 0x000be000010b7983 */ /* 0x000f240000300800 */
[----:B------:R-:W4:Y:S01]  /*72b00*/  LDL.LU R10, [R1+0xbdc] ;  /* 0x000bdc00010a7983 */ /* 0x000f220000300800 */
[----:B------:R-:W4:Y:S01]  /*72b10*/  LDL.LU R9, [R1+0xbb0] ;  /* 0x000bb00001097983 */ /* 0x000f220000300800 */
[----:B------:R-:W-:Y:S01]  /*72b20*/  LOP3.LUT R19, R19, 0x40, RZ, 0x3c, !PT ;  /* 0x0000004013137812 */ /* 0x000fe200078e3cff */
[----:B------:R-:W4:Y:S02]  /*72b30*/  LDL.LU R8, [R1+0xbac] ;  /* 0x000bac0001087983 */ /* 0x000f240000300800 */
[----:B------:R-:W4:Y:S01]  /*72b40*/  LDL.LU R7, [R1+0xb80] ;  /* 0x000b800001077983 */ /* 0x000f220000300800 */
[----:B------:R-:W4:Y:S01]  /*72b50*/  LDL.LU R29, [R1+0xb7c] ;  /* 0x000b7c00011d7983 */ /* 0x000f220000300800 */
[----:B------:R-:W4:Y:S02]  /*72b60*/  LDL.LU R28, [R1+0xb50] ;  /* 0x000b5000011c7983 */ /* 0x000f240000300800 */
[----:B------:R-:W4:Y:S01]  /*72b70*/  LDL.LU R2, [R1+0xb4c] ;  /* 0x000b4c0001027983 */ /* 0x000f220000300800 */
[----:B---3--:R0:W-:Y:S01]  /*72b80*/  STS.U16 [R19+0x3e900], R17 ;  /* 0x03e9001113007388 */ /* 0x0081e20000000400 */
[----:B--2---:R1:W-:Y:S02]  /*72b90*/  STS.U16 [R19+0x3f800], R18 ;  /* 0x03f8001213007388 */ /* 0x0043e40000000400 */
[----:B------:R2:W-:Y:S01]  /*72ba0*/  STS.U16 [R19+0x3f900], R20 ;  /* 0x03f9001413007388 */ /* 0x0005e20000000400 */
[----:B0-----:R-:W3:Y:S01]  /*72bb0*/  LDL.LU R17, [R1+0xd90] ;  /* 0x000d900001117983 */ /* 0x001ee20000300800 */
[----:B-1----:R-:W3:Y:S02]  /*72bc0*/  LDL.LU R18, [R1+0xdbc] ;  /* 0x000dbc0001127983 */ /* 0x002ee40000300800 */
[----:B--2---:R-:W2:Y:S01]  /*72bd0*/  LDL.LU R19, [R1+0x3080] ;  /* 0x0030800001137983 */ /* 0x004ea20000300800 */
[----:B------:R-:W-:Y:S01]  /*72be0*/  LOP3.LUT R0, R0, 0x50, RZ, 0x3c, !PT ;  /* 0x0000005000007812 */ /* 0x000fe200078e3cff */
[----:B------:R-:W3:Y:S04]  /*72bf0*/  LDL.LU R20, [R1+0xdc0] ;  /* 0x000dc00001147983 */ /* 0x000ee80000300800 */
[----:B--2---:R0:W-:Y:S04]  /*72c00*/  STS.U16 [R0+0xa00], R19 ;  /* 0x000a001300007388 */ /* 0x0041e80000000400 */
[----:B0-----:R-:W2:Y:S04]  /*72c10*/  LDL.LU R19, [R1+0x307c] ;  /* 0x00307c0001137983 */ /* 0x001ea80000300800 */
[----:B--2---:R0:W-:Y:S01]  /*72c20*/  STS.U16 [R0+0xb00], R19 ;  /* 0x000b001300007388 */ /* 0x0041e20000000400 */
[----:B---3--:R1:W-:Y:S03]  /*72c30*/  STS.U16 [R0+0x1a00], R20 ;  /* 0x001a001400007388 */ /* 0x0083e60000000400 */
[----:B0-----:R-:W2:Y:S01]  /*72c40*/  LDL.LU R19, [R1+0x3078] ;  /* 0x0030780001137983 */ /* 0x001ea20000300800 */
[----:B-1----:R-:W3:Y:S03]  /*72c50*/  LDL.LU R20, [R1+0xaec] ;  /* 0x000aec0001147983 */ /* 0x002ee60000300800 */
[----:B---3--:R0:W-:Y:S04]  /*72c60*/  STL [R1+0x306c], R20 ;  /* 0x00306c1401007387 */ /* 0x0081e80000100800 */
[----:B0-----:R-:W3:Y:S04]  /*72c70*/  LDL.LU R20, [R1+0xaf0] ;  /* 0x000af00001147983 */ /* 0x001ee80000300800 */
[----:B---3--:R0:W-:Y:S04]  /*72c80*/  STL [R1+0x3070], R20 ;  /* 0x0030701401007387 */ /* 0x0081e80000100800 */
[----:B0-----:R-:W3:Y:S01]  /*72c90*/  LDL.LU R20, [R1+0xb1c] ;  /* 0x000b1c0001147983 */ /* 0x001ee20000300800 */
[----:B------:R-:W-:Y:S02]  /*72ca0*/  STS.U16 [R0+0x1b00], R18 ;  /* 0x001b001200007388 */ /* 0x000fe40000000400 */
[----:B------:R-:W-:Y:S02]  /*72cb0*/  STS.U16 [R0+0x2a00], R17 ;  /* 0x002a001100007388 */ /* 0x000fe40000000400 */
[----:B--2---:R-:W-:Y:S01]  /*72cc0*/  STS.U16 [R0+0x2b00], R19 ;  /* 0x002b001300007388 */ /* 0x004fe20000000400 */
        /* <DEDUP_REMOVED lines=147> */
[----:B0-----:R-:W2:Y:S04]  /*73600*/  LDL.LU R23, [R1+0x36c] ;  /* 0x00036c0001177983 */ /* 0x001ea80000300800 */
[----:B--2---:R0:W-:Y:S04]  /*73610*/  STL [R1+0x3058], R23 ;  /* 0x0030581701007387 */ /* 0x0041e80000100800 */
[----:B0-----:R-:W2:Y:S01]  /*73620*/  LDL.LU R23, [R1+0x3a0] ;  /* 0x0003a00001177983 */ /* 0x001ea20000300800 */
        /* <DEDUP_REMOVED lines=49> */
[----:B------:R3:W-:Y:S01]  /*73940*/  STS.U16 [R0+0x31b00], R2 ;  /* 0x031b000200007388 */ /* 0x0007e20000000400 */
[----:B------:R3:W-:Y:S03]  /*73950*/  STS.U16 [R0+0x32a00], R20 ;  /* 0x032a001400007388 */ /* 0x0007e60000000400 */
[----:B0-----:R-:W4:Y:S01]  /*73960*/  LDL.LU R23, [R1+0x3050] ;  /* 0x0030500001177983 */ /* 0x001f220000300800 */
[----:B-1----:R-:W4:Y:S02]  /*73970*/  LDL.LU R21, [R1+0x304c] ;  /* 0x00304c0001157983 */ /* 0x002f240000300800 */
[----:B--2---:R-:W2:Y:S02]  /*73980*/  LDL.LU R8, [R1+0x3048] ;  /* 0x0030480001087983 */ /* 0x004ea40000300800 */
[----:B---3--:R-:W3:Y:S01]  /*73990*/  LDL.LU R7, [R1+0x3044] ;  /* 0x0030440001077983 */ /* 0x008ee20000300800 */
[----:B------:R-:W2:Y:S01]  /*739a0*/  LDL.LU R2, [R1+0x3040] ;  /* 0x0030400001027983 */ /* 0x000ea20000300800 */
[----:B------:R-:W2:Y:S03]  /*739b0*/  LDL.LU R20, [R1+0xd58] ;  /* 0x000d580001147983 */ /* 0x000ea60000300800 */
        /* <DEDUP_REMOVED lines=20> */
[----:B--2---:R0:W-:Y:S04]  /*73b00*/  STL [R1+0x3038], R20 ;  /* 0x0030381401007387 */ /* 0x0041e80000100800 */
[----:B0-----:R-:W2:Y:S04]  /*73b10*/  LDL.LU R20, [R1+0xde8] ;  /* 0x000de80001147983 */ /* 0x001ea80000300800 */
[----:B------:R-:W-:Y:S01]  /*73b20*/  STS.U16 [R0+0x3cb00], R29 ;  /* 0x03cb001d00007388 */ /* 0x000fe20000000400 */
[----:B------:R-:W-:Y:S02]  /*73b30*/  STS.U16 [R0+0x3da00], R28 ;  /* 0x03da001c00007388 */ /* 0x000fe40000000400 */
[----:B------:R0:W-:Y:S02]  /*73b40*/  STS.U16 [R0+0x3db00], R2 ;  /* 0x03db000200007388 */ /* 0x0001e40000000400 */
[----:B0-----:R-:W0:Y:S02]  /*73b50*/  S2R R2, SR_TID.X ;  /* 0x0000000000027919 */ /* 0x001e240000002100 */
[----:B0-----:R-:W-:-:S05]  /*73b60*/  LOP3.LUT R2, R2, 0x7f, RZ, 0xc0, !PT ;  /* 0x0000007f02027812 */ /* 0x001fca00078ec0ff */
[----:B------:R-:W-:-:S05]  /*73b70*/  IMAD.SHL.U32 R2, R2, 0x2, RZ ;  /* 0x0000000202027824 */ /* 0x000fca00078e00ff */
[C---:B------:R-:W-:Y:S01]  /*73b80*/  LOP3.LUT R3, R2.reuse, 0x60, RZ, 0x3c, !PT ;  /* 0x0000006002037812 */ /* 0x040fe200078e3cff */
[----:B--2---:R0:W-:Y:S01]  /*73b90*/  STL [R1+0x303c], R20 ;  /* 0x00303c1401007387 */ /* 0x0041e20000100800 */
        /* <DEDUP_REMOVED lines=16> */
[----:B------:R-:W2:Y:S01]  /*73ca0*/  LDL.LU R11, [R1+0xbd4] ;  /* 0x000bd400010b7983 */ /* 0x000ea20000300800 */
[----:B0-----:R-:W-:Y:S01]  /*73cb0*/  LOP3.LUT R20, R2, 0x50, RZ, 0x3c, !PT ;  /* 0x0000005002147812 */ /* 0x001fe200078e3cff */
[----:B------:R-:W2:Y:S01]  /*73cc0*/  LDL.LU R10, [R1+0xba8] ;  /* 0x000ba800010a7983 */ /* 0x000ea20000300800 */
[----:B------:R-:W2:Y:S01]  /*73cd0*/  LDL.LU R9, [R1+0xba4] ;  /* 0x000ba40001097983 */ /* 0x000ea20000300800 */
[----:B------:R-:W2:Y:S02]  /*73ce0*/  LDL.LU R29, [R1+0xb78] ;  /* 0x000b7800011d7983 */ /* 0x000ea40000300800 */
[----:B------:R-:W2:Y:S02]  /*73cf0*/  LDL.LU R0, [R1+0xb74] ;  /* 0x000b740001007983 */ /* 0x000ea40000300800 */
[----:B------:R-:W2:Y:S01]  /*73d00*/  LDL.LU R28, [R1+0xb48] ;  /* 0x000b4800011c7983 */ /* 0x000ea20000300800 */
[----:B---3--:R0:W-:Y:S01]  /*73d10*/  STS.U16 [R20+0x3ea00], R7 ;  /* 0x03ea000714007388 */ /* 0x0081e20000000400 */
[----:B------:R1:W-:Y:S02]  /*73d20*/  STS.U16 [R20+0x3eb00], R8 ;  /* 0x03eb000814007388 */ /* 0x0003e40000000400 */
[----:B----4-:R3:W-:Y:S02]  /*73d30*/  STS.U16 [R20+0x3fa00], R21 ;  /* 0x03fa001514007388 */ /* 0x0107e40000000400 */
[----:B------:R4:W-:Y:S01]  /*73d40*/  STS.U16 [R20+0x3fb00], R23 ;  /* 0x03fb001714007388 */ /* 0x0009e20000000400 */
[----:B0-----:R-:W2:Y:S01]  /*73d50*/  LDL.LU R7, [R1+0xd84] ;  /* 0x000d840001077983 */ /* 0x001ea20000300800 */
[----:B------:R-:W2:Y:S02]  /*73d60*/  LDL.LU R2, [R1+0xd88] ;  /* 0x000d880001027983 */ /* 0x000ea40000300800 */
[----:B-1----:R-:W2:Y:S02]  /*73d70*/  LDL.LU R8, [R1+0xdb4] ;  /* 0x000db40001087983 */ /* 0x002ea40000300800 */
[----:B---3--:R-:W3:Y:S01]  /*73d80*/  LDL.LU R21, [R1+0xdb8] ;  /* 0x000db80001157983 */ /* 0x008ee20000300800 */
[----:B----4-:R-:W4:Y:S01]  /*73d90*/  LDL.LU R20, [R1+0x303c] ;  /* 0x00303c0001147983 */ /* 0x010f220000300800 */
[----:B------:R-:W2:Y:S03]  /*73da0*/  LDL.LU R23, [R1+0xde4] ;  /* 0x000de40001177983 */ /* 0x000ea60000300800 */
[----:B----4-:R0:W-:Y:S01]  /*73db0*/  STS.U16 [R3+0xc00], R20 ;  /* 0x000c001403007388 */ /* 0x0101e20000000400 */
[----:B--2---:R1:W-:Y:S03]  /*73dc0*/  STS.U16 [R3+0xd00], R23 ;  /* 0x000d001703007388 */ /* 0x0043e60000000400 */
[----:B0-----:R-:W2:Y:S01]  /*73dd0*/  LDL.LU R20, [R1+0x3038] ;  /* 0x0030380001147983 */ /* 0x001ea20000300800 */
[----:B-1----:R-:W4:Y:S03]  /*73de0*/  LDL.LU R23, [R1+0xae8] ;  /* 0x000ae80001177983 */ /* 0x002f260000300800 */
[----:B----4-:R0:W-:Y:S04]  /*73df0*/  STL [R1+0x302c], R23 ;  /* 0x00302c1701007387 */ /* 0x0101e80000100800 */
[----:B0-----:R-:W4:Y:S04]  /*73e00*/  LDL.LU R23, [R1+0xb14] ;  /* 0x000b140001177983 */ /* 0x001f280000300800 */
[----:B----4-:R0:W-:Y:S04]  /*73e10*/  STL [R1+0x3030], R23 ;  /* 0x0030301701007387 */ /* 0x0101e80000100800 */
[----:B0-----:R-:W4:Y:S01]  /*73e20*/  LDL.LU R23, [R1+0xb18] ;  /* 0x000b180001177983 */ /* 0x001f220000300800 */
[----:B---3--:R-:W-:Y:S02]  /*73e30*/  STS.U16 [R3+0x1c00], R21 ;  /* 0x001c001503007388 */ /* 0x008fe40000000400 */
[----:B------:R-:W-:Y:S02]  /*73e40*/  STS.U16 [R3+0x1d00], R8 ;  /* 0x001d000803007388 */ /* 0x000fe40000000400 */
[----:B------:R-:W-:Y:S01]  /*73e50*/  STS.U16 [R3+0x2c00], R2 ;  /* 0x002c000203007388 */ /* 0x000fe20000000400 */
[----:B------:R-:W-:Y:S01]  /*73e60*/  STS.U16 [R3+0x2d00], R7 ;  /* 0x002d000703007388 */ /* 0x000fe20000000400 */
[----:B--2---:R-:W-:Y:S02]  /*73e70*/  STS.U16 [R3+0x3c00], R20 ;  /* 0x003c001403007388 */ /* 0x004fe40000000400 */
        /* <DEDUP_REMOVED lines=8> */
[----:B----4-:R0:W-:Y:S04]  /*73f00*/  STL [R1+0x3034], R23 ;  /* 0x0030341701007387 */ /* 0x0101e80000100800 */
        /* <DEDUP_REMOVED lines=189> */
[----:B------:R3:W-:Y:S02]  /*74ae0*/  STS.U16 [R3+0x31d00], R28 ;  /* 0x031d001c03007388 */ /* 0x0007e40000000400 */
[----:B------:R-:W-:Y:S01]  /*74af0*/  STS.U16 [R3+0x32c00], R2 ;  /* 0x032c000203007388 */ /* 0x000fe20000000400 */
[----:B0-----:R-:W2:Y:S01]  /*74b00*/  LDL.LU R27, [R1+0x3010] ;  /* 0x00301000011b7983 */ /* 0x001ea20000300800 */
[----:B-1----:R-:W2:Y:S02]  /*74b10*/  LDL.LU R25, [R1+0x300c] ;  /* 0x00300c0001197983 */ /* 0x002ea40000300800 */
[----:B--2---:R-:W2:Y:S01]  /*74b20*/  LDL.LU R10, [R1+0x3008] ;  /* 0x00300800010a7983 */ /* 0x004ea20000300800 */
[----:B---3--:R-:W3:Y:S04]  /*74b30*/  LDL.LU R9, [R1+0x3004] ;  /* 0x0030040001097983 */ /* 0x008ee80000300800 */
[----:B------:R-:W2:Y:S01]  /*74b40*/  LDL.LU R0, [R1+0x3000] ;  /* 0x0030000001007983 */ /* 0x000ea20000300800 */
[----:B------:R-:W2:Y:S03]  /*74b50*/  LDL.LU R28, [R1+0x2ffc] ;  /* 0x002ffc00011c7983 */ /* 0x000ea60000300800 */
[----:B------:R0:W-:Y:S04]  /*74b60*/  STS.U16 [R3+0x32d00], R23 ;  /* 0x032d001703007388 */ /* 0x0001e80000000400 */
[----:B0-----:R-:W2:Y:S04]  /*74b70*/  LDL.LU R23, [R1+0xd7c] ;  /* 0x000d7c0001177983 */ /* 0x001ea80000300800 */
[----:B------:R-:W0:Y:S01]  /*74b80*/  S2R R2, SR_TID.X ;  /* 0x0000000000027919 */ /* 0x000e220000002100 */
[----:B------:R1:W-:Y:S02]  /*74b90*/  STS.U16 [R3+0x33c00], R21 ;  /* 0x033c001503007388 */ /* 0x0003e40000000400 */
[----:B------:R0:W-:Y:S02]  /*74ba0*/  STS.U16 [R3+0x33d00], R8 ;  /* 0x033d000803007388 */ /* 0x0001e40000000400 */
[----:B------:R0:W-:Y:S01]  /*74bb0*/  STS.U16 [R3+0x34c00], R7 ;  /* 0x034c000703007388 */ /* 0x0001e20000000400 */
[----:B------:R0:W-:Y:S01]  /*74bc0*/  STS.U16 [R3+0x34d00], R20 ;  /* 0x034d001403007388 */ /* 0x0001e20000000400 */
        /* <DEDUP_REMOVED lines=12> */
[----:B0-----:R-:W-:-:S03]  /*74c90*/  LOP3.LUT R2, R2, 0x7f, RZ, 0xc0, !PT ;  /* 0x0000007f02027812 */ /* 0x001fc600078ec0ff */
[----:B------:R0:W-:Y:S02]  /*74ca0*/  STS.U16 [R3+0x3bc00], R15 ;  /* 0x03bc000f03007388 */ /* 0x0001e40000000400 */
[----:B------:R-:W-:Y:S02]  /*74cb0*/  IMAD.SHL.U32 R2, R2, 0x2, RZ ;  /* 0x0000000202027824 */ /* 0x000fe400078e00ff */
[----:B------:R-:W-:Y:S01]  /*74cc0*/  STS.U16 [R3+0x3bd00], R12 ;  /* 0x03bd000c03007388 */ /* 0x000fe20000000400 */
[----:B------:R-:W-:Y:S02]  /*74cd0*/  STS.U16 [R3+0x3cc00], R11 ;  /* 0x03cc000b03007388 */ /* 0x000fe40000000400 */
[----:B------:R-:W-:Y:S01]  /*74ce0*/  STS.U16 [R3+0x3cd00], R29 ;  /* 0x03cd001d03007388 */ /* 0x000fe20000000400 */
[----:B--2---:R2:W-:Y:S01]  /*74cf0*/  STL [R1+0x2ff8], R23 ;  /* 0x002ff81701007387 */ /* 0x0045e20000100800 */
[----:B-1----:R-:W4:Y:S02]  /*74d00*/  LDL.LU R21, [R1+0xd50] ;  /* 0x000d500001157983 */ /* 0x002f240000300800 */
        /* <DEDUP_REMOVED lines=15> */
[----:B0-----:R-:W4:Y:S01]  /*74e00*/  LDL.LU R15, [R1+0xbd0] ;  /* 0x000bd000010f7983 */ /* 0x001f220000300800 */
[C---:B--2---:R-:W-:Y:S01]  /*74e10*/  LOP3.LUT R23, R2.reuse, 0x60, RZ, 0x3c, !PT ;  /* 0x0000006002177812 */ /* 0x044fe200078e3cff */
[----:B------:R-:W2:Y:S01]  /*74e20*/  LDL.LU R12, [R1+0xbcc] ;  /* 0x000bcc00010c7983 */ /* 0x000ea20000300800 */
[----:B------:R-:W2:Y:S04]  /*74e30*/  LDL.LU R11, [R1+0xba0] ;  /* 0x000ba000010b7983 */ /* 0x000ea80000300800 */
[----:B------:R0:W-:Y:S01]  /*74e40*/  STS.U16 [R3+0x3dc00], R28 ;  /* 0x03dc001c03007388 */ /* 0x0001e20000000400 */
[----:B------:R-:W2:Y:S02]  /*74e50*/  LDL.LU R29, [R1+0xb9c] ;  /* 0x000b9c00011d7983 */ /* 0x000ea40000300800 */
[----:B------:R1:W-:Y:S02]  /*74e60*/  STS.U16 [R3+0x3dd00], R0 ;  /* 0x03dd000003007388 */ /* 0x0003e40000000400 */
[----:B---3--:R3:W-:Y:S01]  /*74e70*/  STS.U16 [R23+0x3ec00], R9 ;  /* 0x03ec000917007388 */ /* 0x0087e20000000400 */
[----:B------:R3:W-:Y:S01]  /*74e80*/  STS.U16 [R23+0x3ed00], R10 ;  /* 0x03ed000a17007388 */ /* 0x0007e20000000400 */
[----:B------:R3:W-:Y:S03]  /*74e90*/  STS.U16 [R23+0x3fc00], R25 ;  /* 0x03fc001917007388 */ /* 0x0007e60000000400 */
[----:B0-----:R-:W2:Y:S01]  /*74ea0*/  LDL.LU R28, [R1+0xb70] ;  /* 0x000b7000011c7983 */ /* 0x001ea20000300800 */
[----:B-1----:R-:W2:Y:S02]  /*74eb0*/  LDL.LU R0, [R1+0xb6c] ;  /* 0x000b6c0001007983 */ /* 0x002ea40000300800 */
[----:B---3--:R-:W3:Y:S01]  /*74ec0*/  LDL.LU R9, [R1+0xd80] ;  /* 0x000d800001097983 */ /* 0x008ee20000300800 */
[----:B------:R-:W-:-:S02]  /*74ed0*/  LOP3.LUT R3, R2, 0x70, RZ, 0x3c, !PT ;  /* 0x0000007002037812 */ /* 0x000fc400078e3cff */
[----:B------:R-:W2:Y:S01]  /*74ee0*/  LDL.LU R2, [R1+0xdac] ;  /* 0x000dac0001027983 */ /* 0x000ea20000300800 */
[----:B------:R-:W2:Y:S02]  /*74ef0*/  LDL.LU R10, [R1+0xdb0] ;  /* 0x000db000010a7983 */ /* 0x000ea40000300800 */
[----:B------:R-:W2:Y:S01]  /*74f00*/  LDL.LU R25, [R1+0xddc] ;  /* 0x000ddc0001197983 */ /* 0x000ea20000300800 */
[----:B------:R0:W-:Y:S04]  /*74f10*/  STS.U16 [R23+0x3fd00], R27 ;  /* 0x03fd001b17007388 */ /* 0x0001e80000000400 */
[----:B0-----:R-:W2:Y:S01]  /*74f20*/  LDL.LU R23, [R1+0x2ff8] ;  /* 0x002ff80001177983 */ /* 0x001ea20000300800 */
[----:B------:R-:W2:Y:S03]  /*74f30*/  LDL.LU R27, [R1+0xde0] ;  /* 0x000de000011b7983 */ /* 0x000ea60000300800 */
[----:B--2---:R-:W-:Y:S01]  /*74f40*/  STS.U16 [R3+0xe00], R27 ;  /* 0x000e001b03007388 */ /* 0x004fe20000000400 */
[----:B------:R-:W-:Y:S02]  /*74f50*/  STS.U16 [R3+0xf00], R25 ;  /* 0x000f001903007388 */ /* 0x000fe40000000400 */
[----:B------:R-:W-:Y:S02]  /*74f60*/  STS.U16 [R3+0x1e00], R10 ;  /* 0x001e000a03007388 */ /* 0x000fe40000000400 */
[----:B------:R-:W-:Y:S01]  /*74f70*/  STS.U16 [R3+0x1f00], R2 ;  /* 0x001f000203007388 */ /* 0x000fe20000000400 */
[----:B---3--:R-:W-:Y:S01]  /*74f80*/  STS.U16 [R3+0x2e00], R9 ;  /* 0x002e000903007388 */ /* 0x008fe20000000400 */
[----:B------:R-:W-:Y:S02]  /*74f90*/  STS.U16 [R3+0x2f00], R23 ;  /* 0x002f001703007388 */ /* 0x000fe40000000400 */
        /* <DEDUP_REMOVED lines=18> */
[----:B------:R0:W-:Y:S01]  /*750c0*/  STS.U16 [R3+0xce00], R11 ;  /* 0x00ce000b03007388 */ /* 0x0001e20000000400 */
[----:B------:R1:W-:Y:S03]  /*750d0*/  STS.U16 [R3+0xcf00], R29 ;  /* 0x00cf001d03007388 */ /* 0x0003e60000000400 */
[----:B0-----:R-:W2:Y:S01]  /*750e0*/  LDL.LU R11, [R1+0xb40] ;  /* 0x000b4000010b7983 */ /* 0x001ea20000300800 */
[----:B-1----:R-:W3:Y:S02]  /*750f0*/  LDL.LU R29, [R1+0xb3c] ;  /* 0x000b3c00011d7983 */ /* 0x002ee40000300800 */
[----:B------:R-:W4:Y:S02]  /*75100*/  LDL.LU R27, [R1+0xb0c] ;  /* 0x000b0c00011b7983 */ /* 0x000f240000300800 */
[----:B------:R-:W-:Y:S01]  /*75110*/  STS.U16 [R3+0xde00], R28 ;  /* 0x00de001c03007388 */ /* 0x000fe20000000400 */
[----:B------:R-:W-:Y:S04]  /*75120*/  STS.U16 [R3+0xdf00], R0 ;  /* 0x00df000003007388 */ /* 0x000fe80000000400 */
[----:B----4-:R0:W-:Y:S04]  /*75130*/  STL [R1+0x2ff4], R27 ;  /* 0x002ff41b01007387 */ /* 0x0101e80000100800 */
[----:B0-----:R-:W4:Y:S01]  /*75140*/  LDL.LU R27, [R1+0xb10] ;  /* 0x000b1000011b7983 */ /* 0x001f220000300800 */
        /* <DEDUP_REMOVED lines=26> */
[----:B---3--:R1:W-:Y:S03]  /*752f0*/  STS.U16 [R3+0xef00], R29 ;  /* 0x00ef001d03007388 */ /* 0x0083e60000000400 */
[----:B0-----:R-:W2:Y:S01]  /*75300*/  LDL.LU R11, [R1+0x850] ;  /* 0x00085000010b7983 */ /* 0x001ea20000300800 */
[----:B-1----:R-:W3:Y:S03]  /*75310*/  LDL.LU R29, [R1+0x81c] ;  /* 0x00081c00011d7983 */ /* 0x002ee60000300800 */
[----:B----4-:R0:W-:Y:S04]  /*75320*/  STS.U16 [R3+0xfe00], R27 ;  /* 0x00fe001b03007388 */ /* 0x0101e80000000400 */
[----:B0-----:R-:W4:Y:S04]  /*75330*/  LDL.LU R27, [R1+0x2ff4] ;  /* 0x002ff400011b7983 */ /* 0x001f280000300800 */
        /* <DEDUP_REMOVED lines=26> */
[----:B0-----:R-:W4:Y:S01]  /*754e0*/  LDL.LU R28, [R1+0x818] ;  /* 0x00081800011c7983 */ /* 0x001f220000300800 */
[----:B-1----:R-:W4:Y:S02]  /*754f0*/  LDL.LU R0, [R1+0x7e4] ;  /* 0x0007e40001007983 */ /* 0x002f240000300800 */
[----:B------:R-:W4:Y:S02]  /*75500*/  LDL.LU R27, [R1+0x7ac] ;  /* 0x0007ac00011b7983 */ /* 0x000f240000300800 */
[----:B--2---:R-:W-:Y:S01]  /*75510*/  STS.U16 [R3+0x1cf00], R11 ;  /* 0x01cf000b03007388 */ /* 0x004fe20000000400 */
[----:B---3--:R-:W-:Y:S04]  /*75520*/  STS.U16 [R3+0x1de00], R29 ;  /* 0x01de001d03007388 */ /* 0x008fe80000000400 */
        /* <DEDUP_REMOVED lines=54> */
[----:B------:R0:W-:Y:S02]  /*75890*/  STS.U16 [R3+0x29f00], R14 ;  /* 0x029f000e03007388 */ /* 0x0001e40000000400 */
[----:B------:R1:W-:Y:S02]  /*758a0*/  STS.U16 [R3+0x2ae00], R15 ;  /* 0x02ae000f03007388 */ /* 0x0003e40000000400 */
[----:B------:R2:W-:Y:S01]  /*758b0*/  STS.U16 [R3+0x2af00], R12 ;  /* 0x02af000c03007388 */ /* 0x0005e20000000400 */
[----:B0-----:R-:W3:Y:S01]  /*758c0*/  LDL.LU R14, [R1+0x3cc] ;  /* 0x0003cc00010e7983 */ /* 0x001ee20000300800 */
[----:B-1----:R-:W4:Y:S02]  /*758d0*/  LDL.LU R15, [R1+0x3c8] ;  /* 0x0003c800010f7983 */ /* 0x002f240000300800 */
[----:B--2---:R-:W2:Y:S01]  /*758e0*/  LDL.LU R12, [R1+0x390] ;  /* 0x00039000010c7983 */ /* 0x004ea20000300800 */
[----:B------:R-:W-:Y:S01]  /*758f0*/  STS.U16 [R3+0x2be00], R11 ;  /* 0x02be000b03007388 */ /* 0x000fe20000000400 */
[----:B------:R-:W-:Y:S02]  /*75900*/  STS.U16 [R3+0x2bf00], R29 ;  /* 0x02bf001d03007388 */ /* 0x000fe40000000400 */
[----:B------:R-:W-:Y:S02]  /*75910*/  STS.U16 [R3+0x2ce00], R28 ;  /* 0x02ce001c03007388 */ /* 0x000fe40000000400 */
[----:B------:R-:W-:Y:S01]  /*75920*/  STS.U16 [R3+0x2cf00], R0 ;  /* 0x02cf000003007388 */ /* 0x000fe20000000400 */
        /* <DEDUP_REMOVED lines=26> */
[----:B---3--:R0:W-:Y:S01]  /*75ad0*/  STS.U16 [R3+0x2de00], R14 ;  /* 0x02de000e03007388 */ /* 0x0081e20000000400 */
[----:B------:R-:W3:Y:S02]  /*75ae0*/  LDL.LU R4, [R1+0x48] ;  /* 0x0000480001047983 */ /* 0x000ee40000300800 */
[----:B----4-:R1:W-:Y:S01]  /*75af0*/  STS.U16 [R3+0x2df00], R15 ;  /* 0x02df000f03007388 */ /* 0x0103e20000000400 */
[----:B0-----:R-:W3:Y:S01]  /*75b00*/  LDL.LU R14, [R1+0x44] ;  /* 0x00004400010e7983 */ /* 0x001ee20000300800 */
[----:B-1----:R-:W3:Y:S03]  /*75b10*/  LDL.LU R15, [R1+0x10] ;  /* 0x00001000010f7983 */ /* 0x002ee60000300800 */
[----:B--2---:R0:W-:Y:S04]  /*75b20*/  STS.U16 [R3+0x2ee00], R12 ;  /* 0x02ee000c03007388 */ /* 0x0041e80000000400 */
[----:B0-----:R-:W2:Y:S04]  /*75b30*/  LDL.LU R12, [R1+0x2fec] ;  /* 0x002fec00010c7983 */ /* 0x001ea80000300800 */
[----:B--2---:R0:W-:Y:S01]  /*75b40*/  STS.U16 [R3+0x2ef00], R12 ;  /* 0x02ef000c03007388 */ /* 0x0041e20000000400 */
[----:B------:R1:W-:Y:S02]  /*75b50*/  STS.U16 [R3+0x2fe00], R11 ;  /* 0x02fe000b03007388 */ /* 0x0003e40000000400 */
[----:B------:R2:W-:Y:S02]  /*75b60*/  STS.U16 [R3+0x2ff00], R29 ;  /* 0x02ff001d03007388 */ /* 0x0005e40000000400 */
        /* <DEDUP_REMOVED lines=26> */
[----:B--2---:R0:W-:Y:S04]  /*75d10*/  STS.U16 [R3+0x3af00], R0 ;  /* 0x03af000003007388 */ /* 0x0041e80000000400 */
[----:B0-----:R-:W2:Y:S01]  /*75d20*/  LDL.LU R0, [R1+0x2fd4] ;  /* 0x002fd40001007983 */ /* 0x001ea20000300800 */
[----:B---3--:R0:W-:Y:S02]  /*75d30*/  STS.U16 [R3+0x3be00], R28 ;  /* 0x03be001c03007388 */ /* 0x0081e40000000400 */
[----:B------:R-:W-:Y:S02]  /*75d40*/  STS.U16 [R3+0x3bf00], R26 ;  /* 0x03bf001a03007388 */ /* 0x000fe40000000400 */
[----:B------:R-:W-:Y:S01]  /*75d50*/  STS.U16 [R3+0x3ce00], R4 ;  /* 0x03ce000403007388 */ /* 0x000fe20000000400 */
[----:B------:R-:W-:Y:S04]  /*75d60*/  STS.U16 [R3+0x3cf00], R14 ;  /* 0x03cf000e03007388 */ /* 0x000fe80000000400 */
[----:B0-----:R-:W3:Y:S01]  /*75d70*/  LDL.LU R28, [R1+0x2fd0] ;  /* 0x002fd000011c7983 */ /* 0x001ee20000300800 */
[----:B------:R-:W-:Y:S02]  /*75d80*/  STS.U16 [R3+0x3de00], R15 ;  /* 0x03de000f03007388 */ /* 0x000fe40000000400 */
[----:B------:R0:W-:Y:S02]  /*75d90*/  STS.U16 [R3+0x3df00], R29 ;  /* 0x03df001d03007388 */ /* 0x0001e40000000400 */
[----:B----4-:R-:W-:Y:S01]  /*75da0*/  STS.U16 [R3+0x3ee00], R11 ;  /* 0x03ee000b03007388 */ /* 0x010fe20000000400 */
[----:B------:R-:W-:Y:S04]  /*75db0*/  STS.U16 [R3+0x3ef00], R12 ;  /* 0x03ef000c03007388 */ /* 0x000fe80000000400 */
[----:B0-----:R0:W5:Y:S04]  /*75dc0*/  LDL.LU R29, [R1+0x2fcc] ;  /* 0x002fcc00011d7983 */ /* 0x0011680000300800 */
[----:B------:R-:W1:Y:S04]  /*75dd0*/  S2R R2, SR_TID.X ;  /* 0x0000000000027919 */ /* 0x000e680000002100 */
[----:B--2---:R2:W-:Y:S04]  /*75de0*/  STS.U16 [R3+0x3fe00], R0 ;  /* 0x03fe000003007388 */ /* 0x0045e80000000400 */
[----:B--2---:R0:W5:Y:S04]  /*75df0*/  LDL.LU R0, [R1+0x2fc8] ;  /* 0x002fc80001007983 */ /* 0x0041680000300800 */
[----:B---3--:R2:W-:Y:S01]  /*75e00*/  STS.U16 [R3+0x3ff00], R28 ;  /* 0x03ff001c03007388 */ /* 0x0085e20000000400 */
[----:B-1----:R-:W-:Y:S01]  /*75e10*/  LOP3.LUT R2, R2, 0x7f, RZ, 0xc0, !PT ;  /* 0x0000007f02027812 */ /* 0x002fe200078ec0ff */
[----:B--2---:R-:W-:-:S04]  /*75e20*/  IMAD.MOV.U32 R28, RZ, RZ, c[0x0][0x18c] ;  /* 0x00006300ff1c7624 */ /* 0x004fc800078e00ff */
[----:B------:R-:W-:Y:S02]  /*75e30*/  IMAD.SHL.U32 R28, R28, 0x100, RZ ;  /* 0x000001001c1c7824 */ /* 0x000fe400078e00ff */
[----:B------:R-:W-:Y:S02]  /*75e40*/  IMAD.SHL.U32 R2, R2, 0x2, RZ ;  /* 0x0000000202027824 */ /* 0x000fe400078e00ff */
[----:B------:R-:W-:Y:S02]  /*75e50*/  IMAD.SHL.U32 R28, R28, 0x2, RZ ;  /* 0x000000021c1c7824 */ /* 0x000fe400078e00ff */
[----:B0-----:R-:W-:Y:S06]  /*75e60*/  BAR.SYNC.DEFER_BLOCKING 0x0 ;  /* 0x0000000000007b1d */ /* 0x001fec0000010000 */
[----:B------:R-:W2:Y:S04]  /*75e70*/  LDL R4, [R1+0x328] ;  /* 0x0003280001047983 */ /* 0x000ea80000100800 */
[----:B-----5:R-:W-:Y:S04]  /*75e80*/  STL [R1+0x2fdc], R0 ;  /* 0x002fdc0001007387 */ /* 0x020fe80000100800 */
[----:B------:R-:W0:Y:S04]  /*75e90*/  LDSM.16.M88.4 R12, [R29] ;  /* 0x000000001d0c783b */ /* 0x000e280000000200 */
[----:B------:R-:W1:Y:S04]  /*75ea0*/  LDSM.16.M88.4 R16, [R29+0x4000] ;  /* 0x004000001d10783b */ /* 0x000e680000000200 */
[----:B------:R-:W3:Y:S04]  /*75eb0*/  LDSM.16.M88.4 R20, [R29+0x10000] ;  /* 0x010000001d14783b */ /* 0x000ee80000000200 */
[----:B------:R-:W-:Y:S01]  /*75ec0*/  LDSM.16.M88.4 R24, [R29+0xc000] ;  /* 0x00c000001d18783b */ /* 0x000fe20000000200 */
[----:B0-----:R-:W-:-:S03]  /*75ed0*/  IMAD.MOV.U32 R6, RZ, RZ, R12 ;  /* 0x000000ffff067224 */ /* 0x001fc600078e000c */
[----:B------:R-:W-:Y:S01]  /*75ee0*/  STL.64 [R1+0x98], R14 ;  /* 0x0000980e01007387 */ /* 0x000fe20000100a00 */
[----:B------:R-:W-:Y:S02]  /*75ef0*/  IMAD.MOV.U32 R5, RZ, RZ, R13 ;  /* 0x000000ffff057224 */ /* 0x000fe400078e000d */
[----:B-1----:R-:W-:Y:S01]  /*75f00*/  IMAD.MOV.U32 R12, RZ, RZ, R16 ;  /* 0x000000ffff0c7224 */ /* 0x002fe200078e0010 */
[----:B------:R-:W-:Y:S01]  /*75f10*/  STL.64 [R1+0x88], R18 ;  /* 0x0000881201007387 */ /* 0x000fe20000100a00 */
[----:B------:R-:W-:Y:S02]  /*75f20*/  IMAD.MOV.U32 R7, RZ, RZ, R17 ;  /* 0x000000ffff077224 */ /* 0x000fe400078e0011 */
[----:B---3--:R-:W-:Y:S01]  /*75f30*/  IMAD.MOV.U32 R28, RZ, RZ, R22 ;  /* 0x000000ffff1c7224 */ /* 0x008fe200078e0016 */
[----:B------:R-:W0:Y:S01]  /*75f40*/  LDSM.16.M88.4 R16, [R29+0x8000] ;  /* 0x008000001d10783b */ /* 0x000e220000000200 */
[----:B------:R-:W-:Y:S02]  /*75f50*/  IMAD.MOV.U32 R22, RZ, RZ, R12 ;  /* 0x000000ffff167224 */ /* 0x000fe400078e000c */
[----:B------:R-:W-:Y:S01]  /*75f60*/  IMAD.MOV.U32 R3, RZ, RZ, R23 ;  /* 0x000000ffff037224 */ /* 0x000fe200078e0017 */
[----:B------:R-:W1:Y:S01]  /*75f70*/  LDSM.16.M88.4 R12, [R29+0x14000] ;  /* 0x014000001d0c783b */ /* 0x000e620000000200 */
[----:B0-----:R-:W-:-:S03]  /*75f80*/  IMAD.MOV.U32 R2, RZ, RZ, R17 ;  /* 0x000000ffff027224 */ /* 0x001fc600078e0011 */
[----:B------:R-:W-:Y:S01]  /*75f90*/  STL.64 [R1+0x78], R18 ;  /* 0x0000781201007387 */ /* 0x000fe20000100a00 */
[----:B------:R-:W-:Y:S02]  /*75fa0*/  IMAD.MOV.U32 R0, RZ, RZ, R16 ;  /* 0x000000ffff007224 */ /* 0x000fe400078e0010 */
[----:B------:R-:W-:Y:S01]  /*75fb0*/  IMAD.MOV.U32 R23, RZ, RZ, R2 ;  /* 0x000000ffff177224 */ /* 0x000fe200078e0002 */
[----:B------:R-:W0:Y:S04]  /*75fc0*/  LDSM.16.M88.4 R16, [R29+0x18000] ;  /* 0x018000001d10783b */ /* 0x000e280000000200 */
[----:B------:R3:W-:Y:S04]  /*75fd0*/  STL.64 [R1+0x4230], R20 ;  /* 0x0042301401007387 */ /* 0x0007e80000100a00 */
[----:B------:R-:W-:Y:S04]  /*75fe0*/  STL.64 [R1+0x68], R26 ;  /* 0x0000681a01007387 */ /* 0x000fe80000100a00 */
[----:B------:R-:W-:Y:S01]  /*75ff0*/  STL.64 [R1+0x4238], R24 ;  /* 0x0042381801007387 */ /* 0x000fe20000100a00 */
[----:B---3--:R-:W-:-:S03]  /*76000*/  IMAD.MOV.U32 R21, RZ, RZ, R0 ;  /* 0x000000ffff157224 */ /* 0x008fc600078e0000 */
[----:B------:R-:W-:Y:S04]  /*76010*/  STL [R1+0x41e8], R3 ;  /* 0x0041e80301007387 */ /* 0x000fe80000100800 */
[----:B------:R-:W-:Y:S04]  /*76020*/  STL [R1+0x41e4], R28 ;  /* 0x0041e41c01007387 */ /* 0x000fe80000100800 */
[----:B-1----:R-:W-:Y:S04]  /*76030*/  STL [R1+0x41f0], R12 ;  /* 0x0041f00c01007387 */ /* 0x002fe80000100800 */
[----:B------:R-:W-:Y:S04]  /*76040*/  STL [R1+0x41ec], R13 ;  /* 0x0041ec0d01007387 */ /* 0x000fe80000100800 */
[----:B------:R-:W1:Y:S01]  /*76050*/  LDSM.16.M88.4 R24, [R29+0x1c000] ;  /* 0x01c000001d18783b */ /* 0x000e620000000200 */
[----:B0-----:R-:W-:-:S02]  /*76060*/  IMAD.MOV.U32 R0, RZ, RZ, R19 ;  /* 0x000000ffff007224 */ /* 0x001fc400078e0013 */
[----:B------:R-:W-:-:S03]  /*76070*/  IMAD.MOV.U32 R2, RZ, RZ, R18 ;  /* 0x000000ffff027224 */ /* 0x000fc600078e0012 */
[----:B------:R-:W-:Y:S04]  /*76080*/  STL [R1+0x41f4], R0 ;  /* 0x0041f40001007387 */ /* 0x000fe80000100800 */
[----:B------:R-:W-:Y:S04]  /*76090*/  STL [R1+0x41e0], R2 ;  /* 0x0041e00201007387 */ /* 0x000fe80000100800 */
[----:B------:R1:W-:Y:S04]  /*760a0*/  STL.64 [R1+0x41d8], R16 ;  /* 0x0041d81001007387 */ /* 0x0003e80000100a00 */
[----:B------:R-:W-:Y:S04]  /*760b0*/  STL.64 [R1+0x48], R14 ;  /* 0x0000480e01007387 */ /* 0x000fe80000100a00 */
[----:B------:R-:W0:Y:S01]  /*760c0*/  LDSM.16.M88.4 R12, [R29+0x20000] ;  /* 0x020000001d0c783b */ /* 0x000e220000000200 */
[----:B-1----:R-:W-:-:S03]  /*760d0*/  IMAD.MOV.U32 R16, RZ, RZ, R25 ;  /* 0x000000ffff107224 */ /* 0x002fc600078e0019 */
[----:B------:R-:W-:Y:S01]  /*760e0*/  STL.64 [R1+0xb8], R26 ;  /* 0x0000b81a01007387 */ /* 0x000fe20000100a00 */
[----:B------:R-:W-:-:S03]  /*760f0*/  IMAD.MOV.U32 R17, RZ, RZ, R24 ;  /* 0x000000ffff117224 */ /* 0x000fc600078e0018 */
[----:B------:R-:W-:Y:S04]  /*76100*/  STL [R1+0x41fc], R16 ;  /* 0x0041fc1001007387 */ /* 0x000fe80000100800 */
[----:B------:R-:W-:Y:S04]  /*76110*/  STL [R1+0x41f8], R17 ;  /* 0x0041f81101007387 */ /* 0x000fe80000100800 */
[----:B------:R-:W1:Y:S01]  /*76120*/  LDSM.16.M88.4 R24, [R29+0x2c000] ;  /* 0x02c000001d18783b */ /* 0x000e620000000200 */
[----:B0-----:R-:W-:-:S03]  /*76130*/  IMAD.MOV.U32 R18, RZ, RZ, R13 ;  /* 0x000000ffff127224 */ /* 0x001fc600078e000d */
[----:B------:R-:W-:Y:S01]  /*76140*/  STL.64 [R1+0xe8], R14 ;  /* 0x0000e80e01007387 */ /* 0x000fe20000100a00 */
[----:B------:R-:W-:-:S03]  /*76150*/  IMAD.MOV.U32 R19, RZ, RZ, R12 ;  /* 0x000000ffff137224 */ /* 0x000fc600078e000c */
[----:B------:R-:W0:Y:S04]  /*76160*/  LDSM.16.M88.4 R12, [R29+0x24000] ;  /* 0x024000001d0c783b */ /* 0x000e280000000200 */
[----:B------:R-:W-:Y:S04]  /*76170*/  STL [R1+0x4204], R18 ;  /* 0x0042041201007387 */ /* 0x000fe80000100800 */
[----:B------:R-:W-:Y:S04]  /*76180*/  STL [R1+0x4200], R19 ;  /* 0x0042001301007387 */ /* 0x000fe80000100800 */
[----:B------:R-:W3:Y:S01]  /*76190*/  LDSM.16.M88.4 R16, [R29+0x28000] ;  /* 0x028000001d10783b */ /* 0x000ee20000000200 */
[----:B-1----:R-:W-:-:S02]  /*761a0*/  IMAD.MOV.U32 R0, RZ, RZ, R25 ;  /* 0x000000ffff007224 */ /* 0x002fc400078e0019 */
[----:B------:R-:W-:Y:S02]  /*761b0*/  IMAD.MOV.U32 R25, RZ, RZ, R23 ;  /* 0x000000ffff197224 */ /* 0x000fe400078e0017 */
[----:B0-----:R-:W-:Y:S01]  /*761c0*/  IMAD.MOV.U32 R28, RZ, RZ, R13 ;  /* 0x000000ffff1c7224 */ /* 0x001fe200078e000d */
[----:B------:R-:W-:Y:S01]  /*761d0*/  STL.64 [R1+0x118], R14 ;  /* 0x0001180e01007387 */ /* 0x000fe20000100a00 */
[----:B------:R-:W-:-:S03]  /*761e0*/  IMAD.MOV.U32 R3, RZ, RZ, R12 ;  /* 0x000000ffff037224 */ /* 0x000fc600078e000c */
[----:B------:R-:W-:Y:S04]  /*761f0*/  STL [R1+0x420c], R28 ;  /* 0x00420c1c01007387 */ /* 0x000fe80000100800 */
[----:B------:R-:W-:Y:S01]  /*76200*/  STL [R1+0x4208], R3 ;  /* 0x0042080301007387 */ /* 0x000fe20000100800 */
[----:B---3--:R-:W-:-:S03]  /*76210*/  IMAD.MOV.U32 R13, RZ, RZ, R17 ;  /* 0x000000ffff0d7224 */ /* 0x008fc600078e0011 */
[----:B------:R-:W-:Y:S01]  /*76220*/  STL.64 [R1+0x138], R18 ;  /* 0x0001381201007387 */ /* 0x000fe20000100a00 */
[----:B------:R-:W-:Y:S02]  /*76230*/  IMAD.MOV.U32 R12, RZ, RZ, R16 ;  /* 0x000000ffff0c7224 */ /* 0x000fe400078e0010 */
[----:B------:R-:W-:Y:S01]  /*76240*/  IMAD.MOV.U32 R17, RZ, RZ, R24 ;  /* 0x000000ffff117224 */ /* 0x000fe200078e0018 */
[----:B------:R-:W-:Y:S01]  /*76250*/  STL [R1+0x4214], R13 ;  /* 0x0042140d01007387 */ /* 0x000fe20000100800 */
[----:B------:R-:W-:-:S03]  /*76260*/  IMAD.MOV.U32 R24, RZ, RZ, R21 ;  /* 0x000000ffff187224 */ /* 0x000fc600078e0015 */
[----:B------:R-:W-:Y:S04]  /*76270*/  STL [R1+0x4210], R12 ;  /* 0x0042100c01007387 */ /* 0x000fe80000100800 */
[----:B------:R-:W0:Y:S04]  /*76280*/  LDSM.16.M88.4 R12, [R29+0x30000] ;  /* 0x030000001d0c783b */ /* 0x000e280000000200 */
[----:B------:R-:W-:Y:S04]  /*76290*/  STL.64 [R1+0x158], R26 ;  /* 0x0001581a01007387 */ /* 0x000fe80000100a00 */
[----:B------:R1:W-:Y:S04]  /*762a0*/  STL.64 [R1+0x4250], R24 ;  /* 0x0042501801007387 */ /* 0x0003e80000100a00 */
[----:B--2---:R-:W-:Y:S01]  /*762b0*/  LDSM.16.MT88.4 R8, [R4+0x40000] ;  /* 0x040000000408783b */ /* 0x004fe20000004200 */
[----:B-1----:R-:W-:-:S03]  /*762c0*/  IMAD.MOV.U32 R24, RZ, RZ, R22 ;  /* 0x000000ffff187224 */ /* 0x002fc600078e0016 */
[----:B------:R-:W1:Y:S01]  /*762d0*/  LDSM.16.M88.4 R20, [R29+0x34000] ;  /* 0x034000001d14783b */ /* 0x000e620000000200 */
[----:B------:R-:W-:-:S05]  /*762e0*/  IMAD.MOV.U32 R25, RZ, RZ, R7 ;  /* 0x000000ffff197224 */ /* 0x000fca00078e0007 */
[----:B------:R2:W-:Y:S04]  /*762f0*/  STL.64 [R1+0x4258], R24 ;  /* 0x0042581801007387 */ /* 0x0005e80000100a00 */
[----:B------:R-:W-:Y:S04]  /*76300*/  STL [R1+0x421c], R0 ;  /* 0x00421c0001007387 */ /* 0x000fe80000100800 */
[----:B------:R-:W-:Y:S01]  /*76310*/  STL [R1+0x4218], R17 ;  /* 0x0042181101007387 */ /* 0x000fe20000100800 */
[----:B0-----:R-:W-:-:S03]  /*76320*/  IMAD.MOV.U32 R18, RZ, RZ, R13 ;  /* 0x000000ffff127224 */ /* 0x001fc600078e000d */
[----:B------:R-:W-:Y:S01]  /*76330*/  STL.64 [R1+0x188], R14 ;  /* 0x0001880e01007387 */ /* 0x000fe20000100a00 */
[----:B------:R-:W-:Y:S02]  /*76340*/  IMAD.MOV.U32 R3, RZ, RZ, R12 ;  /* 0x000000ffff037224 */ /* 0x000fe400078e000c */
[----:B--2---:R-:W-:Y:S01]  /*76350*/  IMAD.MOV.U32 R24, RZ, RZ, R6 ;  /* 0x000000ffff187224 */ /* 0x004fe200078e0006 */
[----:B------:R-:W-:Y:S01]  /*76360*/  STL [R1+0x4224], R18 ;  /* 0x0042241201007387 */ /* 0x000fe20000100800 */
[----:B------:R-:W-:-:S03]  /*76370*/  IMAD.MOV.U32 R25, RZ, RZ, R5 ;  /* 0x000000ffff197224 */ /* 0x000fc600078e0005 */
[----:B------:R-:W0:Y:S04]  /*76380*/  LDSM.16.M88.4 R16, [R29+0x38000] ;  /* 0x038000001d10783b */ /* 0x000e280000000200 */
[----:B------:R-:W-:Y:S04]  /*76390*/  STL [R1+0x4220], R3 ;  /* 0x0042200301007387 */ /* 0x000fe80000100800 */
[----:B------:R-:W-:Y:S01]  /*763a0*/  LDSM.16.MT88.4 R4, [R4+0x40200] ;  /* 0x040200000404783b */ /* 0x000fe20000004200 */
[----:B-1----:R-:W-:-:S03]  /*763b0*/  IMAD.MOV.U32 R28, RZ, RZ, R21 ;  /* 0x000000ffff1c7224 */ /* 0x002fc600078e0015 */
[----:B------:R-:W-:Y:S01]  /*763c0*/  STL.64 [R1+0x1b8], R22 ;  /* 0x0001b81601007387 */ /* 0x000fe20000100a00 */
[----:B------:R-:W-:-:S03]  /*763d0*/  IMAD.MOV.U32 R12, RZ, RZ, R20 ;  /* 0x000000ffff0c7224 */ /* 0x000fc600078e0014 */
[----:B------:R-:W-:Y:S04]  /*763e0*/  STL [R1+0x422c], R28 ;  /* 0x00422c1c01007387 */ /* 0x000fe80000100800 */
[----:B------:R-:W-:Y:S04]  /*763f0*/  STL [R1+0x4228], R12 ;  /* 0x0042280c01007387 */ /* 0x000fe80000100800 */
[----:B------:R-:W1:Y:S04]  /*76400*/  LDSM.16.M88.4 R12, [R29+0x3c000] ;  /* 0x03c000001d0c783b */ /* 0x000e680000000200 */
[----:B0-----:R-:W-:Y:S04]  /*76410*/  STL [R1+0x1e0], R16 ;  /* 0x0001e01001007387 */ /* 0x001fe80000100800 */
[----:B------:R0:W-:Y:S02]  /*76420*/  STL.64 [R1+0x1e8], R18 ;  /* 0x0001e81201007387 */ /* 0x0001e40000100a00 */
[----:B0-----:R-:W-:-:S05]  /*76430*/  IMAD.MOV.U32 R18, RZ, RZ, R17 ;  /* 0x000000ffff127224 */ /* 0x001fca00078e0011 */
[----:B------:R0:W-:Y:S04]  /*76440*/  STL [R1+0x4260], R18 ;  /* 0x0042601201007387 */ /* 0x0001e80000100800 */
[----:B------:R-:W2:Y:S04]  /*76450*/  LDL.LU.64 R16, [R1+0x690] ;  /* 0x0006900001107983 */ /* 0x000ea80000300a00 */
[----:B0-----:R-:W2:Y:S01]  /*76460*/  LDL.LU.64 R18, [R1+0x698] ;  /* 0x0006980001127983 */ /* 0x001ea20000300a00 */
[----:B-1----:R-:W-:Y:S02]  /*76470*/  IMAD.MOV.U32 R28, RZ, RZ, R12 ;  /* 0x000000ffff1c7224 */ /* 0x002fe400078e000c */
[----:B------:R-:W-:Y:S01]  /*76480*/  IMAD.MOV.U32 R12, RZ, RZ, R13 ;  /* 0x000000ffff0c7224 */ /* 0x000fe200078e000d */
[----:B------:R-:W-:Y:S04]  /*76490*/  STL.64 [R1+0x1f8], R14 ;  /* 0x0001f80e01007387 */ /* 0x000fe80000100a00 */
[----:B------:R0:W-:Y:S04]  /*764a0*/  STL [R1+0x3e4c], R29 ;  /* 0x003e4c1d01007387 */ /* 0x0001e80000100800 */
[----:B------:R-:W3:Y:S04]  /*764b0*/  LDL.LU.64 R20, [R1+0x660] ;  /* 0x0006600001147983 */ /* 0x000ee80000300a00 */
[----:B------:R-:W4:Y:S01]  /*764c0*/  LDL.LU.64 R22, [R1+0x668] ;  /* 0x0006680001167983 */ /* 0x000f220000300a00 */
[----:B--2---:R-:W-:Y:S03]  /*764d0*/  HMMA.16816.F32 R24, R8, R24, R16 ;  /* 0x000000180818723c */ /* 0x004fe60000001810 */
[----:B----4-:R-:W-:Y:S04]  /*764e0*/  STL.64 [R1+0x4248], R22 ;  /* 0x0042481601007387 */ /* 0x010fe80000100a00 */
[----:B---3--:R1:W-:Y:S11]  /*764f0*/  STL.64 [R1+0x4240], R20 ;  /* 0x0042401401007387 */ /* 0x0083f60000100a00 */
[----:B------:R-:W-:Y:S06]  /*76500*/  @!UPT UIADD3 URZ, URZ, URZ, URZ ;  /* 0x0000003f3f3ff290 */ /* 0x000fec000fffe03f */
[----:B------:R-:W-:Y:S02]  /*76510*/  IMAD.MOV.U32 R2, RZ, RZ, R24 ;  /* 0x000000ffff027224 */ /* 0x000fe400078e0018 */
[----:B0-----:R-:W-:Y:S01]  /*76520*/  IMAD.MOV.U32 R29, RZ, RZ, R25 ;  /* 0x000000ffff1d7224 */ /* 0x001fe200078e0019 */
[----:B-1----:R-:W2:Y:S04]  /*76530*/  LDL.LU.64 R20, [R1+0x670] ;  /* 0x0006700001147983 */ /* 0x002ea80000300a00 */
[----:B------:R-:W2:Y:S04]  /*76540*/  LDL.LU.64 R22, [R1+0x678] ;  /* 0x0006780001167983 */ /* 0x000ea80000300a00 */
[----:B------:R-:W-:Y:S04]  /*76550*/  STL.64 [R1+0x4100], R6 ;  /* 0x0041000601007387 */ /* 0x000fe80000100a00 */
[----:B------:R0:W-:Y:S04]  /*76560*/  STL.64 [R1+0x40f8], R4 ;  /* 0x0040f80401007387 */ /* 0x0001e80000100a00 */
[----:B0-----:R-:W3:Y:S04]  /*76570*/  LDL.LU.64 R4, [R1+0x680] ;  /* 0x0006800001047983 */ /* 0x001ee80000300a00 */
[----:B------:R-:W3:Y:S04]  /*76580*/  LDL.LU.64 R6, [R1+0x688] ;  /* 0x0006880001067983 */ /* 0x000ee80000300a00 */
[----:B------:R-:W4:Y:S01]  /*76590*/  LDL.LU R18, [R1+0x4260] ;  /* 0x0042600001127983 */ /* 0x000f220000300800 */
[----:B------:R-:W-:-:S02]  /*765a0*/  IMAD.MOV.U32 R15, RZ, RZ, R26 ;  /* 0x000000ffff0f7224 */ /* 0x000fc400078e001a */
[----:B------:R-:W-:Y:S01]  /*765b0*/  IMAD.MOV.U32 R14, RZ, RZ, R27 ;  /* 0x000000ffff0e7224 */ /* 0x000fe200078e001b */
[----:B------:R-:W3:Y:S02]  /*765c0*/  LDL.LU.64 R24, [R1+0x4258] ;  /* 0x0042580001187983 */ /* 0x000ee40000300a00 */
[C---:B---3--:R-:W-:Y:S11]  /*765d0*/  HMMA.16816.F32 R24, R8.reuse, R24, R4 ;  /* 0x000000180818723c */ /* 0x048ff60000001804 */
[----:B------:R-:W-:Y:S11]  /*765e0*/  @!UPT UIADD3 URZ, URZ, URZ, URZ ;  /* 0x0000003f3f3ff290 */ /* 0x000ff6000fffe03f */
[----:B------:R-:W-:Y:S02]  /*765f0*/  @!UPT UIADD3 URZ, URZ, URZ, URZ ;  /* 0x0000003f3f3ff290 */ /* 0x000fe4000fffe03f */
[----:B------:R-:W-:Y:S02]  /*76600*/  IMAD.MOV.U32 R19, RZ, RZ, R24 ;  /* 0x000000ffff137224 */ /* 0x000fe400078e0018 */
[----:B------:R-:W-:Y:S02]  /*76610*/  IMAD.MOV.U32 R16, RZ, RZ, R25 ;  /* 0x000000ffff107224 */ /* 0x000fe400078e0019 */
[----:B------:R-:W2:Y:S01]  /*76620*/  LDL.LU.64 R24, [R1+0x4250] ;  /* 0x0042500001187983 */ /* 0x000ea20000300a00 */
[----:B------:R-:W-:Y:S02]  /*76630*/  IMAD.MOV.U32 R7, RZ, RZ, R26 ;  /* 0x000000ffff077224 */ /* 0x000fe400078e001a */
[----:B------:R-:W-:Y:S02]  /*76640*/  IMAD.MOV.U32 R6, RZ, RZ, R27 ;  /* 0x000000ffff067224 */ /* 0x000fe400078e001b */
[C---:B--2---:R-:W-:Y:S01]  /*76650*/  HMMA.16816.F32 R24, R8.reuse, R24, R20 ;  /* 0x000000180818723c */ /* 0x044fe20000001814 */
[----:B------:R-:W2:Y:S04]  /*76660*/  LDL.LU.64 R22, [R1+0x4248] ;  /* 0x0042480001167983 */ /* 0x000ea80000300a00 */
[----:B------:R-:W2:Y:S11]  /*76670*/  LDL.LU.64 R20, [R1+0x4240] ;  /* 0x0042400001147983 */ /* 0x000eb60000300a00 */
[----:B------:R-:W-:Y:S08]  /*76680*/  @!UPT UIADD3 URZ, URZ, URZ, URZ ;  /* 0x0000003f3f3ff290 */ /* 0x000ff0000fffe03f */
[----:B------:R-:W-:Y:S02]  /*76690*/  IMAD.MOV.U32 R3, RZ, RZ, R24 ;  /* 0x000000ffff037224 */ /* 0x000fe400078e0018 */
[----:B------:R-:W-:Y:S02]  /*766a0*/  IMAD.MOV.U32 R0, RZ, RZ, R25 ;  /* 0x000000ffff007224 */ /* 0x000fe400078e0019 */
[----:B------:R-:W2:Y:S01]  /*766b0*/  LDL.LU.64 R24, [R1+0x4238] ;  /* 0x0042380001187983 */ /* 0x000ea20000300a00 */
[----:B------:R-:W-:Y:S02]  /*766c0*/  IMAD.MOV.U32 R17, RZ, RZ, R26 ;  /* 0x000000ffff117224 */ /* 0x000fe400078e001a */
[----:B------:R-:W-:Y:S02]  /*766d0*/  IMAD.MOV.U32 R13, RZ, RZ, R27 ;  /* 0x000000ffff0d7224 */ /* 0x000fe400078e001b */
[C---:B--2---:R-:W-:Y:S01]  /*766e0*/  HMMA.16816.F32 R24, R8.reuse, R24, R20 ;  /* 0x000000180818723c */ /* 0x044fe20000001814 */
[----:B------:R-:W2:Y:S11]  /*766f0*/  LDL.LU.64 R20, [R1+0x4230] ;  /* 0x0042300001147983 */ /* 0x000eb60000300a00 */
[----:B------:R-:W-:Y:S11]  /*76700*/  @!UPT UIADD3 URZ, URZ, URZ, URZ ;  /* 0x0000003f3f3ff290 */ /* 0x000ff6000fffe03f */
[----:B------:R0:W-:Y:S04]  /*76710*/  STL.64 [R1+0x40b8], R26 ;  /* 0x0040b81a01007387 */ /* 0x0001e80000100a00 */
[----:B------:R-:W-:Y:S04]  /*76720*/  STL.64 [R1+0x40b0], R24 ;  /* 0x0040b01801007387 */ /* 0x000fe80000100a00 */
[----:B0-----:R-:W3:Y:S04]  /*76730*/  LDL.LU R26, [R1+0x78] ;  /* 0x00007800011a7983 */ /* 0x001ee80000300800 */
[----:B------:R-:W3:Y:S04]  /*76740*/  LDL.LU R27, [R1+0x7c] ;  /* 0x00007c00011b7983 */ /* 0x000ee80000300800 */
[----:B---3--:R0:W-:Y:S04]  /*76750*/  STL.64 [R1+0x40c8], R26 ;  /* 0x0040c81a01007387 */ /* 0x0081e80000100a00 */
[----:B0-----:R-:W3:Y:S04]  /*76760*/  LDL.LU R26, [R1+0x88] ;  /* 0x00008800011a7983 */ /* 0x001ee80000300800 */
[----:B------:R-:W3:Y:S04]  /*76770*/  LDL.LU R27, [R1+0x8c] ;  /* 0x00008c00011b7983 */ /* 0x000ee80000300800 */
[----:B---3--:R0:W-:Y:S04]  /*76780*/  STL.64 [R1+0x40e0], R26 ;  /* 0x0040e01a01007387 */ /* 0x0081e80000100a00 */
[----:B------:R-:W2:Y:S04]  /*76790*/  LDL.LU.64 R24, [R1+0x650] ;  /* 0x0006500001187983 */ /* 0x000ea80000300a00 */
[----:B0-----:R-:W2:Y:S02]  /*767a0*/  LDL.LU.64 R26, [R1+0x658] ;  /* 0x00065800011a7983 */ /* 0x001ea40000300a00 */
[----:B--2---:R-:W-:Y:S02]  /*767b0*/  HMMA.16816.F32 R20, R8, R20, R24 ;  /* 0x000000140814723c */ /* 0x004fe40000001818 */
[----:B------:R-:W2:Y:S04]  /*767c0*/  LDL.LU R26, [R1+0x98] ;  /* 0x00009800011a7983 */ /* 0x000ea80000300800 */
[----:B------:R-:W2:Y:S01]  /*767d0*/  LDL.LU R27, [R1+0x9c] ;  /* 0x00009c00011b7983 */ /* 0x000ea20000300800 */
[----:B------:R-:W-:-:S02]  /*767e0*/  IMAD.MOV.U32 R4, RZ, RZ, R28 ;  /* 0x000000ffff047224 */ /* 0x000fc400078e001c */
[----:B------:R-:W-:Y:S01]  /*767f0*/  IMAD.MOV.U32 R5, RZ, RZ, R12 ;  /* 0x000000ffff057224 */ /* 0x000fe200078e000c */
[----:B--2---:R-:W-:Y:S11]  /*76800*/  STL.64 [R1+0x4108], R26 ;  /* 0x0041081a01007387 */ /* 0x004ff60000100a00 */
[----:B------:R-:W-:Y:S02]  /*76810*/  @!UPT UIADD3 URZ, URZ, URZ, URZ ;  /* 0x0000003f3f3ff290 */ /* 0x000fe4000fffe03f */
[----:B------:R0:W-:Y:S04]  /*76820*/  STL.64 [R1+0x40a8], R22 ;  /* 0x0040a81601007387 */ /* 0x0001e80000100a00 */
[----:B------:R-:W-:Y:S04]  /*76830*/  STL.64 [R1+0x40a0], R20 ;  /* 0x0040a01401007387 */ /* 0x000fe80000100a00 */
[----:B0-----:R-:W2:Y:S04]  /*76840*/  LDL.LU R22, [R1+0x68] ;  /* 0x0000680001167983 */ /* 0x001ea80000300800 */
[----:B------:R-:W2:Y:S04]  /*76850*/  LDL.LU R23, [R1+0x6c] ;  /* 0x00006c0001177983 */ /* 0x000ea80000300800 */
[----:B------:R-:W3:Y:S04]  /*76860*/  LDL.LU R28, [R1+0x422c] ;  /* 0x00422c00011c7983 */ /* 0x000ee80000300800 */
[----:B------:R-:W2:Y:S04]  /*76870*/  LDL.LU R12, [R1+0x4228] ;  /* 0x00422800010c7983 */ /* 0x000ea80000300800 */
[----:B------:R0:W-:Y:S04]  /*76880*/  STL.64 [R1+0x4110], R4 ;  /* 0x0041100401007387 */ /* 0x0001e80000100a00 */
[----:B0-----:R-:W2:Y:S01]  /*76890*/  LDL.LU R4, [R1+0x1e0] ;  /* 0x0001e00001047983 */ /* 0x001ea20000300800 */
[----:B----4-:R-:W-:-:S03]  /*768a0*/  IMAD.MOV.U32 R5, RZ, RZ, R18 ;  /* 0x000000ffff057224 */ /* 0x010fc600078e0012 */
[----:B------:R-:W4:Y:S01]  /*768b0*/  LDL.LU R18, [R1+0x4224] ;  /* 0x0042240001127983 */ /* 0x000f220000300800 */
[----:B------:R-:W-:Y:S02]  /*768c0*/  IMAD.MOV.U32 R20, RZ, RZ, R3 ;  /* 0x000000ffff147224 */ /* 0x000fe400078e0003 */
[----:B------:R-:W-:Y:S01]  /*768d0*/  IMAD.MOV.U32 R21, RZ, RZ, R0 ;  /* 0x000000ffff157224 */ /* 0x000fe200078e0000 */
[----:B--2---:R-:W-:Y:S04]  /*768e0*/  STL.64 [R1+0x4128], R4 ;  /* 0x0041280401007387 */ /* 0x004fe80000100a00 */
[----:B------:R0:W-:Y:S04]  /*768f0*/  STL.64 [R1+0x40c0], R22 ;  /* 0x0040c01601007387 */ /* 0x0001e80000100a00 */
[----:B------:R-:W2:Y:S04]  /*76900*/  LDL.LU R3, [R1+0x4220] ;  /* 0x0042200001037983 */ /* 0x000ea80000300800 */
[----:B------:R-:W2:Y:S01]  /*76910*/  LDL.LU R0, [R1+0x421c] ;  /* 0x00421c0001007983 */ /* 0x000ea20000300800 */
[----:B0-----:R-:W-:-:S03]  /*76920*/  IMAD.MOV.U32 R22, RZ, RZ, R17 ;  /* 0x000000ffff167224 */ /* 0x001fc600078e0011 */
[----:B------:R-:W2:Y:S01]  /*76930*/  LDL.LU R17, [R1+0x4218] ;  /* 0x0042180001117983 */ /* 0x000ea20000300800 */
[----:B------:R-:W-:Y:S02]  /*76940*/  IMAD.MOV.U32 R4, RZ, RZ, R12 ;  /* 0x000000ffff047224 */ /* 0x000fe400078e000c */
[----:B---3--:R-:W-:Y:S02]  /*76950*/  IMAD.MOV.U32 R5, RZ, RZ, R28 ;  /* 0x000000ffff057224 */ /* 0x008fe400078e001c */
[----:B------:R-:W-:Y:S02]  /*76960*/  IMAD.MOV.U32 R23, RZ, RZ, R13 ;  /* 0x000000ffff177224 */ /* 0x000fe400078e000d */
[----:B------:R-:W3:Y:S04]  /*76970*/  LDL.LU R13, [R1+0x4214] ;  /* 0x00421400010d7983 */ /* 0x000ee80000300800 */
[----:B------:R-:W3:Y:S04]  /*76980*/  LDL.LU R12, [R1+0x4210] ;  /* 0x00421000010c7983 */ /* 0x000ee80000300800 */
[----:B------:R-:W3:Y:S04]  /*76990*/  LDL.LU R28, [R1+0x420c] ;  /* 0x00420c00011c7983 */ /* 0x000ee80000300800 */
[----:B------:R4:W-:Y:S02]  /*769a0*/  STL.64 [R1+0x4140], R4 ;  /* 0x0041400401007387 */ /* 0x0009e40000100a00 */
[----:B----4-:R-:W-:-:S02]  /*769b0*/  IMAD.MOV.U32 R5, RZ, RZ, R18 ;  /* 0x000000ffff057224 */ /* 0x010fc400078e0012 */
[----:B--2---:R-:W-:Y:S02]  /*769c0*/  IMAD.MOV.U32 R4, RZ, RZ, R3 ;  /* 0x000000ffff047224 */ /* 0x004fe400078e0003 */
[----:B------:R-:W2:Y:S04]  /*769d0*/  LDL.LU R3, [R1+0x4208] ;  /* 0x0042080001037983 */ /* 0x000ea80000300800 */
[----:B------:R-:W4:Y:S04]  /*769e0*/  LDL.LU R18, [R1+0x4204] ;  /* 0x0042040001127983 */ /* 0x000f280000300800 */
[----:B------:R0:W-:Y:S04]  /*769f0*/  STL.64 [R1+0x4158], R4 ;  /* 0x0041580401007387 */ /* 0x0001e80000100a00 */
[----:B------:R-:W-:Y:S04]  /*76a00*/  STL.64 [R1+0x40d8], R22 ;  /* 0x0040d81601007387 */ /* 0x000fe80000100a00 */
[----:B------:R1:W-:Y:S01]  /*76a10*/  STL.64 [R1+0x40d0], R20 ;  /* 0x0040d01401007387 */ /* 0x0003e20000100a00 */
[----:B0-----:R-:W-:-:S02]  /*76a20*/  IMAD.MOV.U32 R4, RZ, RZ, R17 ;  /* 0x000000ffff047224 */ /* 0x001fc400078e0011 */
[----:B-1----:R-:W-:Y:S02]  /*76a30*/  IMAD.MOV.U32 R20, RZ, RZ, R19 ;  /* 0x000000ffff147224 */ /* 0x002fe400078e0013 */
[----:B------:R-:W4:Y:S01]  /*76a40*/  LDL.LU R19, [R1+0x4200] ;  /* 0x0042000001137983 */ /* 0x000f220000300800 */
[----:B------:R-:W-:-:S03]  /*76a50*/  IMAD.MOV.U32 R21, RZ, RZ, R16 ;  /* 0x000000ffff157224 */ /* 0x000fc600078e0010 */
[----:B------:R-:W4:Y:S04]  /*76a60*/  LDL.LU R16, [R1+0x41fc] ;  /* 0x0041fc0001107983 */ /* 0x000f280000300800 */
[----:B------:R-:W4:Y:S01]  /*76a70*/  LDL.LU R17, [R1+0x41f8] ;  /* 0x0041f80001117983 */ /* 0x000f220000300800 */
[----:B------:R-:W-:-:S03]  /*76a80*/  IMAD.MOV.U32 R5, RZ, RZ, R0 ;  /* 0x000000ffff057224 */ /* 0x000fc600078e0000 */
[----:B------:R-:W4:Y:S04]  /*76a90*/  LDL.LU R0, [R1+0x41f4] ;  /* 0x0041f40001007983 */ /* 0x000f280000300800 */
[----:B------:R3:W-:Y:S02]  /*76aa0*/  STL.64 [R1+0x4170], R4 ;  /* 0x0041700401007387 */ /* 0x0007e40000100a00 */
[----:B---3--:R-:W-:Y:S02]  /*76ab0*/  IMAD.MOV.U32 R4, RZ, RZ, R12 ;  /* 0x000000ffff047224 */ /* 0x008fe400078e000c */
[----:B------:R-:W-:Y:S01]  /*76ac0*/  IMAD.MOV.U32 R5, RZ, RZ, R13 ;  /* 0x000000ffff057224 */ /* 0x000fe200078e000d */
[----:B------:R-:W3:Y:S04]  /*76ad0*/  LDL.LU R12, [R1+0x41f0] ;  /* 0x0041f000010c7983 */ /* 0x000ee80000300800 */
[----:B------:R-:W3:Y:S04]  /*76ae0*/  LDL.LU R13, [R1+0x41ec] ;  /* 0x0041ec00010d7983 */ /* 0x000ee80000300800 */
[----:B------:R0:W-:Y:S02]  /*76af0*/  STL.64 [R1+0x4188], R4 ;  /* 0x0041880401007387 */ /* 0x0001e40000100a00 */
[----:B0-----:R-:W-:-:S02]  /*76b00*/  IMAD.MOV.U32 R5, RZ, RZ, R28 ;  /* 0x000000ffff057224 */ /* 0x001fc400078e001c */
[----:B------:R-:W-:Y:S02]  /*76b10*/  IMAD.MOV.U32 R22, RZ, RZ, R7 ;  /* 0x000000ffff167224 */ /* 0x000fe400078e0007 */
[----:B------:R-:W-:Y:S02]  /*76b20*/  IMAD.MOV.U32 R23, RZ, RZ, R6 ;  /* 0x000000ffff177224 */ /* 0x000fe400078e0006 */
[----:B--2---:R-:W-:Y:S02]  /*76b30*/  IMAD.MOV.U32 R4, RZ, RZ, R3 ;  /* 0x000000ffff047224 */ /* 0x004fe400078e0003 */
[----:B------:R-:W2:Y:S04]  /*76b40*/  LDL.LU R3, [R1+0x41e8] ;  /* 0x0041e80001037983 */ /* 0x000ea80000300800 */
[----:B------:R-:W2:Y:S04]  /*76b50*/  LDL.LU R28, [R1+0x41e4] ;  /* 0x0041e400011c7983 */ /* 0x000ea80000300800 */
[----:B------:R4:W-:Y:S02]  /*76b60*/  STL.64 [R1+0x41a0], R4 ;  /* 0x0041a00401007387 */ /* 0x0009e40000100a00 */
[----:B----4-:R-:W-:-:S02]  /*76b70*/  IMAD.MOV.U32 R5, RZ, RZ, R18 ;  /* 0x000000ffff057224 */ /* 0x010fc400078e0012 */
[----:B------:R-:W-:-:S05]  /*76b80*/  IMAD.MOV.U32 R4, RZ, RZ, R19 ;  /* 0x000000ffff047224 */ /* 0x000fca00078e0013 */
[----:B------:R0:W-:Y:S02]  /*76b90*/  STL.64 [R1+0x41b8], R4 ;  /* 0x0041b80401007387 */ /* 0x0001e40000100a00 */
[----:B0-----:R-:W-:Y:S02]  /*76ba0*/  IMAD.MOV.U32 R4, RZ, RZ, R17 ;  /* 0x000000ffff047224 */ /* 0x001fe400078e0011 */
[----:B------:R-:W-:Y:S02]  /*76bb0*/  IMAD.MOV.U32 R5, RZ, RZ, R16 ;  /* 0x000000ffff057224 */ /* 0x000fe400078e0010 */
[----:B------:R-:W3:Y:S04]  /*76bc0*/  LDL.LU.64 R16, [R1+0x640] ;  /* 0x0006400001107983 */ /* 0x000ee80000300a00 */
[----:B------:R-:W3:Y:S04]  /*76bd0*/  LDL.LU.64 R18, [R1+0x648] ;  /* 0x0006480001127983 */ /* 0x000ee80000300a00 */
[----:B------:R0:W-:Y:S04]  /*76be0*/  STL.64 [R1+0x41d0], R4 ;  /* 0x0041d00401007387 */ /* 0x0001e80000100a00 */
[----:B0-----:R-:W4:Y:S04]  /*76bf0*/  LDL.LU.64 R4, [R1+0x630] ;  /* 0x0006300001047983 */ /* 0x001f280000300a00 */
[----:B------:R-:W4:Y:S04]  /*76c00*/  LDL.LU.64 R6, [R1+0x638] ;  /* 0x0006380001067983 */ /* 0x000f280000300a00 */
[----:B------:R-:W2:Y:S04]  /*76c10*/  LDL.LU.64 R24, [R1+0x160] ;  /* 0x0001600001187983 */ /* 0x000ea80000300a00 */
[----:B------:R-:W2:Y:S04]  /*76c20*/  LDL.LU.64 R26, [R1+0x168] ;  /* 0x00016800011a7983 */ /* 0x000ea80000300a00 */
[----:B--2---:R-:W-:Y:S04]  /*76c30*/  STL.64 [R1+0x4120], R26 ;  /* 0x0041201a01007387 */ /* 0x004fe80000100a00 */
[----:B------:R0:W-:Y:S04]  /*76c40*/  STL.64 [R1+0x4118], R24 ;  /* 0x0041181801007387 */ /* 0x0001e80000100a00 */
[----:B0-----:R-:W2:Y:S04]  /*76c50*/  LDL.LU.64 R24, [R1+0x190] ;  /* 0x0001900001187983 */ /* 0x001ea80000300a00 */
        /* <DEDUP_REMOVED lines=29> */
[----:B------:R0:W-:Y:S04]  /*76e30*/  STL.64 [R1+0x40f0], R22 ;  /* 0x0040f01601007387 */ /* 0x0001e80000100a00 */
[----:B------:R1:W-:Y:S01]  /*76e40*/  STL.64 [R1+0x40e8], R20 ;  /* 0x0040e81401007387 */ /* 0x0003e20000100a00 */
[----:B0-----:R-:W-:-:S02]  /*76e50*/  IMAD.MOV.U32 R22, RZ, RZ, R15 ;  /* 0x000000ffff167224 */ /* 0x001fc400078e000f */
[----:B------:R-:W-:Y:S02]  /*76e60*/  IMAD.MOV.U32 R23, RZ, RZ, R14 ;  /* 0x000000ffff177224 */ /* 0x000fe400078e000e */
[----:B-1----:R-:W-:Y:S01]  /*76e70*/  IMAD.MOV.U32 R20, RZ, RZ, R2 ;  /* 0x000000ffff147224 */ /* 0x002fe200078e0002 */
[C---:B---3--:R-:W-:Y:S01]  /*76e80*/  HMMA.16816.F32 R12, R8.reuse, R12, R16 ;  /* 0x0000000c080c723c */ /* 0x048fe20000001810 */
[----:B------:R-:W3:Y:S04]  /*76e90*/  LDL.LU R2, [R1+0x41e0] ;  /* 0x0041e00001027983 */ /* 0x000ee80000300800 */
[----:B------:R-:W4:Y:S11]  /*76ea0*/  LDL.LU.64 R16, [R1+0x41d8] ;  /* 0x0041d80001107983 */ /* 0x000f360000300a00 */
[----:B------:R-:W-:Y:S07]  /*76eb0*/  @!UPT UIADD3 URZ, URZ, URZ, URZ ;  /* 0x0000003f3f3ff290 */ /* 0x000fee000fffe03f */
[----:B------:R-:W-:Y:S04]  /*76ec0*/  STL.64 [R1+0x4098], R14 ;  /* 0x0040980e01007387 */ /* 0x000fe80000100a00 */
[----:B------:R-:W-:Y:S01]  /*76ed0*/  STL.64 [R1+0x4090], R12 ;  /* 0x0040900c01007387 */ /* 0x000fe20000100a00 */
[C---:B----4-:R-:W-:Y:S03]  /*76ee0*/  HMMA.16816.F32 R16, R8.reuse, R16, R4 ;  /* 0x000000100810723c */ /* 0x050fe60000001804 */
[----:B------:R-:W2:Y:S05]  /*76ef0*/  LDL.LU.64 R4, [R1+0x41d0] ;  /* 0x0041d00001047983 */ /* 0x000eaa0000300a00 */
[C---:B--2---:R-:W-:Y:S01]  /*76f00*/  HMMA.16816.F32 R4, R8.reuse, R4, R24 ;  /* 0x000000040804723c */ /* 0x044fe20000001818 */
[----:B------:R-:W2:Y:S04]  /*76f10*/  LDL.LU.64 R26, [R1+0x41c8] ;  /* 0x0041c800011a7983 */ /* 0x000ea80000300a00 */
[----:B------:R-:W2:Y:S11]  /*76f20*/  LDL.LU.64 R24, [R1+0x41c0] ;  /* 0x0041c00001187983 */ /* 0x000eb60000300a00 */
[----:B------:R-:W-:Y:S07]  /*76f30*/  @!UPT UIADD3 URZ, URZ, URZ, URZ ;  /* 0x0000003f3f3ff290 */ /* 0x000fee000fffe03f */
[----:B------:R0:W-:Y:S04]  /*76f40*/  STL.64 [R1+0xa0], R4 ;  /* 0x0000a00401007387 */ /* 0x0001e80000100a00 */
[----:B------:R2:W-:Y:S04]  /*76f50*/  STL.64 [R1+0xa8], R6 ;  /* 0x0000a80601007387 */ /* 0x0005e80000100a00 */
[----:B0-----:R-:W2:Y:S02]  /*76f60*/  LDL.LU.64 R4, [R1+0x41b8] ;  /* 0x0041b80001047983 */ /* 0x001ea40000300a00 */
[----:B--2---:R-:W-:Y:S02]  /*76f70*/  HMMA.16816.F32 R4, R8, R4, R24 ;  /* 0x000000040804723c */ /* 0x004fe40000001818 */
[----:B------:R-:W2:Y:S04]  /*76f80*/  LDL.LU.64 R26, [R1+0x41b0] ;  /* 0x0041b000011a7983 */ /* 0x000ea80000300a00 */
[----:B------:R-:W2:Y:S11]  /*76f90*/  LDL.LU.64 R24, [R1+0x41a8] ;  /* 0x0041a80001187983 */ /* 0x000eb60000300a00 */
[----:B------:R-:W-:Y:S06]  /*76fa0*/  @!UPT UIADD3 URZ, URZ, URZ, URZ ;  /* 0x0000003f3f3ff290 */ /* 0x000fec000fffe03f */
[----:B------:R0:W-:Y:S04]  /*76fb0*/  STL.64 [R1+0xd0], R4 ;  /* 0x0000d00401007387 */ /* 0x0001e80000100a00 */
[----:B------:R2:W-:Y:S04]  /*76fc0*/  STL [R1+0xd8], R6 ;  /* 0x0000d80601007387 */ /* 0x0005e80000100800 */
[----:B0-----:R-:W2:Y:S01]  /*76fd0*/  LDL.LU.64 R4, [R1+0x41a0] ;  /* 0x0041a00001047983 */ /* 0x001ea20000300a00 */
[----:B------:R-:W-:Y:S02]  /*76fe0*/  IMAD.MOV.U32 R21, RZ, RZ, R29 ;  /* 0x000000ffff157224 */ /* 0x000fe400078e001d */
[----:B------:R-:W-:-:S02]  /*76ff0*/  IMAD.MOV.U32 R29, RZ, RZ, R7 ;  /* 0x000000ffff1d7224 */ /* 0x000fc400078e0007 */
[C---:B--2---:R-:W-:Y:S01]  /*77000*/  HMMA.16816.F32 R4, R8.reuse, R4, R24 ;  /* 0x000000040804723c */ /* 0x044fe20000001818 */
[----:B------:R-:W2:Y:S04]  /*77010*/  LDL.LU.64 R26, [R1+0x4198] ;  /* 0x00419800011a7983 */ /* 0x000ea80000300a00 */
[----:B------:R-:W2:Y:S11]  /*77020*/  LDL.LU.64 R24, [R1+0x4190] ;  /* 0x0041900001187983 */ /* 0x000eb60000300a00 */
[----:B------:R-:W-:Y:S07]  /*77030*/  @!UPT UIADD3 URZ, URZ, URZ, URZ ;  /* 0x0000003f3f3ff290 */ /* 0x000fee000fffe03f */
[----:B------:R0:W-:Y:S04]  /*77040*/  STL.64 [R1+0x100], R4 ;  /* 0x0001000401007387 */ /* 0x0001e80000100a00 */
[----:B------:R2:W-:Y:S04]  /*77050*/  STL.64 [R1+0x108], R6 ;  /* 0x0001080601007387 */ /* 0x0005e80000100a00 */
[----:B0-----:R-:W2:Y:S02]  /*77060*/  LDL.LU.64 R4, [R1+0x4188] ;  /* 0x0041880001047983 */ /* 0x001ea40000300a00 */
[C---:B--2---:R-:W-:Y:S02]  /*77070*/  HMMA.16816.F32 R4, R8.reuse, R4, R24 ;  /* 0x000000040804723c */ /* 0x044fe40000001818 */
[----:B------:R-:W2:Y:S04]  /*77080*/  LDL.LU.64 R26, [R1+0x4180] ;  /* 0x00418000011a7983 */ /* 0x000ea80000300a00 */
[----:B------:R-:W2:Y:S11]  /*77090*/  LDL.LU.64 R24, [R1+0x4178] ;  /* 0x0041780001187983 */ /* 0x000eb60000300a00 */
[----:B------:R-:W-:Y:S06]  /*770a0*/  @!UPT UIADD3 URZ, URZ, URZ, URZ ;  /* 0x0000003f3f3ff290 */ /* 0x000fec000fffe03f */
        /* <DEDUP_REMOVED lines=31> */
[----:B--2---:R-:W-:Y:S02]  /*772a0*/  HMMA.16816.F32 R8, R8, R4, R24 ;  /* 0x000000040808723c */ /* 0x004fe40000001818 */
[----:B------:R-:W2:Y:S04]  /*772b0*/  LDL.LU.64 R26, [R1+0x4108] ;  /* 0x00410800011a7983 */ /* 0x000ea80000300a00 */
[----:B-1----:R-:W2:Y:S04]  /*772c0*/  LDL.LU.64 R6, [R1+0x4100] ;  /* 0x0041000001067983 */ /* 0x002ea80000300a00 */
[----:B------:R-:W2:Y:S11]  /*772d0*/  LDL.LU.64 R4, [R1+0x40f8] ;  /* 0x0040f80001047983 */ /* 0x000eb60000300a00 */
[----:B------:R-:W-:Y:S02]  /*772e0*/  @!UPT UIADD3 URZ, URZ, URZ, URZ ;  /* 0x0000003f3f3ff290 */ /* 0x000fe4000fffe03f */
[----:B------:R-:W-:Y:S04]  /*772f0*/  STL.64 [R1+0x1c0], R8 ;  /* 0x0001c00801007387 */ /* 0x000fe80000100a00 */
[----:B------:R0:W-:Y:S04]  /*77300*/  STL.64 [R1+0x1c8], R10 ;  /* 0x0001c80a01007387 */ /* 0x0001e80000100a00 */
[----:B0-----:R-:W4:Y:S01]  /*77310*/  LDL R11, [R1+0x328] ;  /* 0x00032800010b7983 */ /* 0x001f220000100800 */
[C---:B--2---:R-:W-:Y:S03]  /*77320*/  HMMA.16816.F32 R24, R4.reuse, R26, R20 ;  /* 0x0000001a0418723c */ /* 0x044fe60000001814 */
[----:B------:R-:W2:Y:S04]  /*77330*/  LDL.LU.64 R22, [R1+0x40f0] ;  /* 0x0040f00001167983 */ /* 0x000ea80000300a00 */
[----:B------:R-:W2:Y:S11]  /*77340*/  LDL.LU.64 R20, [R1+0x40e8] ;  /* 0x0040e80001147983 */ /* 0x000eb60000300a00 */
[----:B------:R-:W-:Y:S05]  /*77350*/  @!UPT UIADD3 URZ, URZ, URZ, URZ ;  /* 0x0000003f3f3ff290 */ /* 0x000fea000fffe03f */
[----:B------:R2:W-:Y:S01]  /*77360*/  STL.64 [R1+0x190], R24 ;  /* 0x0001901801007387 */ /* 0x0005e20000100a00 */
[----:B------:R-:W-:Y:S02]  /*77370*/  IMAD.MOV.U32 R9, RZ, RZ, R26 ;  /* 0x000000ffff097224 */ /* 0x000fe400078e001a */
[----:B------:R-:W-:Y:S02]  /*77380*/  IMAD.MOV.U32 R8, RZ, RZ, R27 ;  /* 0x000000ffff087224 */ /* 0x000fe400078e001b */
[----:B------:R-:W2:Y:S02]  /*77390*/  LDL.LU.64 R26, [R1+0x40e0] ;  /* 0x0040e000011a7983 */ /* 0x000ea40000300a00 */
[C---:B--2---:R-:W-:Y:S02]  /*773a0*/  HMMA.16816.F32 R24, R4.reuse, R26, R20 ;  /* 0x0000001a0418723c */ /* 0x044fe40000001814 */
[----:B------:R-:W2:Y:S04]  /*773b0*/  LDL.LU.64 R22, [R1+0x40d8] ;  /* 0x0040d80001167983 */ /* 0x000ea80000300a00 */
[----:B------:R-:W2:Y:S11]  /*773c0*/  LDL.LU.64 R20, [R1+0x40d0] ;  /* 0x0040d00001147983 */ /* 0x000eb60000300a00 */
[----:B------:R-:W-:Y:S06]  /*773d0*/  @!UPT UIADD3 URZ, URZ, URZ, URZ ;  /* 0x0000003f3f3ff290 */ /* 0x000fec000fffe03f */
[----:B------:R-:W-:Y:S04]  /*773e0*/  STL.64 [R1+0x160], R24 ;  /* 0x0001601801007387 */ /* 0x000fe80000100a00 */
[----:B------:R0:W-:Y:S04]  /*773f0*/  STL.64 [R1+0x168], R26 ;  /* 0x0001681a01007387 */ /* 0x0001e80000100a00 */
[----:B0-----:R-:W2:Y:S02]  /*77400*/  LDL.LU.64 R26, [R1+0x40c8] ;  /* 0x0040c800011a7983 */ /* 0x001ea40000300a00 */
[----:B--2---:R-:W-:Y:S02]  /*77410*/  HMMA.16816.F32 R24, R4, R26, R20 ;  /* 0x0000001a0418723c */ /* 0x004fe40000001814 */
[----:B------:R-:W2:Y:S11]  /*77420*/  LDL.LU.64 R22, [R1+0x40c0] ;  /* 0x0040c00001167983 */ /* 0x000eb60000300a00 */
[----:B------:R-:W-:Y:S10]  /*77430*/  @!UPT UIADD3 URZ, URZ, URZ, URZ ;  /* 0x0000003f3f3ff290 */ /* 0x000ff4000fffe03f */
[----:B------:R-:W-:Y:S04]  /*77440*/  STL.64 [R1+0x80], R24 ;  /* 0x0000801801007387 */ /* 0x000fe80000100a00 */
[----:B------:R0:W-:Y:S04]  /*77450*/  STL.64 [R1+0x88], R26 ;  /* 0x0000881a01007387 */ /* 0x0001e80000100a00 */
[----:B0-----:R-:W2:Y:S04]  /*77460*/  LDL.LU.64 R26, [R1+0x40b8] ;  /* 0x0040b800011a7983 */ /* 0x001ea80000300a00 */
[----:B------:R-:W2:Y:S01]  /*77470*/  LDL.LU.64 R24, [R1+0x40b0] ;  /* 0x0040b00001187983 */ /* 0x000ea20000300a00 */
[----:B------:R-:W-:-:S02]  /*77480*/  IMAD.MOV.U32 R14, RZ, RZ, R28 ;  /* 0x000000ffff0e7224 */ /* 0x000fc400078e001c */
[----:B------:R-:W-:Y:S01]  /*77490*/  IMAD.MOV.U32 R15, RZ, RZ, R3 ;  /* 0x000000ffff0f7224 */ /* 0x000fe200078e0003 */
[C---:B--2---:R-:W-:Y:S01]  /*774a0*/  HMMA.16816.F32 R24, R4.reuse, R22, R24 ;  /* 0x000000160418723c */ /* 0x044fe20000001818 */
[----:B------:R-:W2:Y:S04]  /*774b0*/  LDL.LU.64 R22, [R1+0x40a8] ;  /* 0x0040a80001167983 */ /* 0x000ea80000300a00 */
[----:B------:R-:W2:Y:S11]  /*774c0*/  LDL.LU.64 R20, [R1+0x40a0] ;  /* 0x0040a00001147983 */ /* 0x000eb60000300a00 */
[----:B------:R-:W-:Y:S07]  /*774d0*/  @!UPT UIADD3 URZ, URZ, URZ, URZ ;  /* 0x0000003f3f3ff290 */ /* 0x000fee000fffe03f */
[----:B------:R-:W-:Y:S04]  /*774e0*/  STL.64 [R1+0x90], R24 ;  /* 0x0000901801007387 */ /* 0x000fe80000100a00 */
[----:B------:R3:W-:Y:S02]  /*774f0*/  STL.64 [R1+0x98], R26 ;  /* 0x0000981a01007387 */ /* 0x0007e40000100a00 */
[----:B---3--:R-:W-:Y:S02]  /*77500*/  IMAD.MOV.U32 R26, RZ, RZ, R2 ;  /* 0x000000ffff1a7224 */ /* 0x008fe400078e0002 */
[----:B------:R-:W-:Y:S01]  /*77510*/  IMAD.MOV.U32 R27, RZ, RZ, R0 ;  /* 0x000000ffff1b7224 */ /* 0x000fe200078e0000 */
[C---:B--2---:R-:W-:Y:S01]  /*77520*/  HMMA.16816.F32 R20, R4.reuse, R14, R20 ;  /* 0x0000000e0414723c */ /* 0x044fe20000001814 */
[----:B------:R-:W2:Y:S04]  /*77530*/  LDL.LU.64 R14, [R1+0x4098] ;  /* 0x00409800010e7983 */ /* 0x000ea80000300a00 */
[----:B------:R-:W2:Y:S11]  /*77540*/  LDL.LU.64 R12, [R1+0x4090] ;  /* 0x00409000010c7983 */ /* 0x000eb60000300a00 */
[----:B------:R-:W-:Y:S08]  /*77550*/  @!UPT UIADD3 URZ, URZ, URZ, URZ ;  /* 0x0000003f3f3ff290 */ /* 0x000ff0000fffe03f */
[----:B------:R-:W-:Y:S02]  /*77560*/  IMAD.MOV.U32 R2, RZ, RZ, R22 ;  /* 0x000000ffff027224 */ /* 0x000fe400078e0016 */
[----:B------:R-:W-:Y:S01]  /*77570*/  IMAD.MOV.U32 R0, RZ, RZ, R23 ;  /* 0x000000ffff007224 */ /* 0x000fe200078e0017 */
[----:B------:R-:W2:Y:S04]  /*77580*/  LDL.LU R22, [R1+0x48] ;  /* 0x0000480001167983 */ /* 0x000ea80000300800 */
[----:B------:R-:W2:Y:S01]  /*77590*/  LDL.LU R23, [R1+0x4c] ;  /* 0x00004c0001177983 */ /* 0x000ea20000300800 */
[----:B------:R-:W-:Y:S02]  /*775a0*/  IMAD.MOV.U32 R28, RZ, RZ, R20 ;  /* 0x000000ffff1c7224 */ /* 0x000fe400078e0014 */
[----:B------:R-:W-:Y:S01]  /*775b0*/  IMAD.MOV.U32 R3, RZ, RZ, R21 ;  /* 0x000000ffff037224 */ /* 0x000fe200078e0015 */
[----:B------:R-:W3:Y:S04]  /*775c0*/  LDL R10, [R1+0x2f34] ;  /* 0x002f3400010a7983 */ /* 0x000ee80000100800 */
[----:B------:R0:W-:Y:S04]  /*775d0*/  STL [R1+0x3fd8], R0 ;  /* 0x003fd80001007387 */ /* 0x0001e80000100800 */
[----:B------:R-:W-:Y:S04]  /*775e0*/  STL [R1+0x3fd4], R2 ;  /* 0x003fd40201007387 */ /* 0x000fe80000100800 */
[----:B------:R-:W-:Y:S04]  /*775f0*/  STL [R1+0x3fd0], R3 ;  /* 0x003fd00301007387 */ /* 0x000fe80000100800 */
[----:B------:R-:W-:Y:S01]  /*77600*/  STL [R1+0x3fc0], R28 ;  /* 0x003fc01c01007387 */ /* 0x000fe20000100800 */
[C---:B--2---:R-:W-:Y:S03]  /*77610*/  HMMA.16816.F32 R20, R4.reuse, R22, R12 ;  /* 0x000000160414723c */ /* 0x044fe6000000180c */
[----:B------:R-:W2:Y:S11]  /*77620*/  LDL.LU R14, [R1+0xb8] ;  /* 0x0000b800010e7983 */ /* 0x000eb60000300800 */
[----:B------:R-:W-:Y:S09]  /*77630*/  @!UPT UIADD3 URZ, URZ, URZ, URZ ;  /* 0x0000003f3f3ff290 */ /* 0x000ff2000fffe03f */
[----:B------:R-:W-:Y:S04]  /*77640*/  STL.64 [R1+0xc0], R20 ;  /* 0x0000c01401007387 */ /* 0x000fe80000100a00 */
[----:B------:R-:W-:Y:S04]  /*77650*/  STL.64 [R1+0xc8], R22 ;  /* 0x0000c81601007387 */ /* 0x000fe80000100a00 */
[----:B------:R-:W2:Y:S01]  /*77660*/  LDL.LU R15, [R1+0xbc] ;  /* 0x0000bc00010f7983 */ /* 0x000ea20000300800 */
[----:B------:R-:W-:Y:S03]  /*77670*/  HMMA.16816.F32 R16, R4, R26, R16 ;  /* 0x0000001a0410723c */ /* 0x000fe60000001810 */
[----:B----4-:R-:W1:Y:S04]  /*77680*/  LDSM.16.MT88.4 R24, [R11+0x40400] ;  /* 0x040400000b18783b */ /* 0x010e680000004200 */
[----:B---3--:R-:W-:Y:S11]  /*77690*/  LDSM.16.M88.4 R20, [R10+0x8000] ;  /* 0x008000000a14783b */ /* 0x008ff60000000200 */
[----:B------:R-:W-:Y:S06]  /*776a0*/  @!UPT UIADD3 URZ, URZ, URZ, URZ ;  /* 0x0000003f3f3ff290 */ /* 0x000fec000fffe03f */
[----:B0-----:R-:W-:Y:S01]  /*776b0*/  IMAD.MOV.U32 R0, RZ, RZ, R19 ;  /* 0x000000ffff007224 */ /* 0x001fe200078e0013 */
[----:B--2---:R-:W-:Y:S04]  /*776c0*/  STL.64 [R1+0x4088], R14 ;  /* 0x0040880e01007387 */ /* 0x004fe80000100a00 */
[----:B------:R-:W0:Y:S04]  /*776d0*/  LDSM.16.M88.4 R12, [R10] ;  /* 0x000000000a0c783b */ /* 0x000e280000000200 */
[----:B------:R0:W-:Y:S04]  /*776e0*/  STL.64 [R1+0x50], R16 ;  /* 0x0000501001007387 */ /* 0x0001e80000100a00 */
[----:B------:R-:W-:Y:S04]  /*776f0*/  STL [R1+0x58], R18 ;  /* 0x0000581201007387 */ /* 0x000fe80000100800 */
[----:B------:R-:W-:Y:S04]  /*77700*/  STL [R1+0x3fdc], R0 ;  /* 0x003fdc0001007387 */ /* 0x000fe80000100800 */
[----:B-1----:R-:W-:Y:S04]  /*77710*/  STL.64 [R1+0x4020], R26 ;  /* 0x0040201a01007387 */ /* 0x002fe80000100a00 */
[----:B------:R-:W-:Y:S04]  /*77720*/  STL.64 [R1+0x4018], R24 ;  /* 0x0040181801007387 */ /* 0x000fe80000100a00 */
[----:B------:R-:W1:Y:S01]  /*77730*/  LDSM.16.M88.4 R24, [R10+0x4000] ;  /* 0x004000000a18783b */ /* 0x000e620000000200 */
[----:B0-----:R-:W-:-:S03]  /*77740*/  IMAD.MOV.U32 R17, RZ, RZ, R12 ;  /* 0x000000ffff117224 */ /* 0x001fc600078e000c */
[----:B------:R-:W-:Y:S01]  /*77750*/  STL.64 [R1+0x208], R14 ;  /* 0x0002080e01007387 */ /* 0x000fe20000100a00 */
[----:B------:R-:W-:-:S03]  /*77760*/  IMAD.MOV.U32 R16, RZ, RZ, R13 ;  /* 0x000000ffff107224 */ /* 0x000fc600078e000d */
[----:B------:R-:W0:Y:S04]  /*77770*/  LDSM.16.M88.4 R12, [R10+0xc000] ;  /* 0x00c000000a0c783b */ /* 0x000e280000000200 */
[----:B------:R2:W-:Y:S04]  /*77780*/  STL.64 [R1+0x4080], R16 ;  /* 0x0040801001007387 */ /* 0x0005e80000100a00 */
[----:B--2---:R-:W2:Y:S04]  /*77790*/  LDL.LU R16, [R1+0xa0] ;  /* 0x0000a00001107983 */ /* 0x004ea80000300800 */
[----:B------:R-:W2:Y:S04]  /*777a0*/  LDL.LU R17, [R1+0xa4] ;  /* 0x0000a40001117983 */ /* 0x000ea80000300800 */
[----:B------:R-:W2:Y:S04]  /*777b0*/  LDL.LU R18, [R1+0xa8] ;  /* 0x0000a80001127983 */ /* 0x000ea80000300800 */
[----:B------:R-:W2:Y:S04]  /*777c0*/  LDL.LU R19, [R1+0xac] ;  /* 0x0000ac0001137983 */ /* 0x000ea80000300800 */
[----:B-1----:R-:W-:Y:S04]  /*777d0*/  STL.64 [R1+0x210], R24 ;  /* 0x0002101801007387 */ /* 0x002fe80000100a00 */
[----:B------:R-:W-:Y:S04]  /*777e0*/  STL.64 [R1+0x218], R26 ;  /* 0x0002181a01007387 */ /* 0x000fe80000100a00 */
[----:B0-----:R-:W-:Y:S01]  /*777f0*/  STL [R1+0x230], R12 ;  /* 0x0002300c01007387 */ /* 0x001fe20000100800 */
[----:B------:R-:W-:-:S03]  /*77800*/  IMAD.MOV.U32 R0, RZ, RZ, R13 ;  /* 0x000000ffff007224 */ /* 0x000fc600078e000d */
[----:B------:R-:W-:Y:S04]  /*77810*/  STL.64 [R1+0x220], R20 ;  /* 0x0002201401007387 */ /* 0x000fe80000100a00 */
[----:B------:R0:W-:Y:S04]  /*77820*/  STL.64 [R1+0x228], R22 ;  /* 0x0002281601007387 */ /* 0x0001e80000100a00 */
[----:B------:R-:W-:Y:S04]  /*77830*/  STL.64 [R1+0x238], R14 ;  /* 0x0002380e01007387 */ /* 0x000fe80000100a00 */
[----:B------:R-:W1:Y:S04]  /*77840*/  LDSM.16.M88.4 R12, [R10+0x10000] ;  /* 0x010000000a0c783b */ /* 0x000e680000000200 */
[----:B0-----:R-:W3:Y:S04]  /*77850*/  LDL.LU R22, [R1+0xe8] ;  /* 0x0000e80001167983 */ /* 0x001ee80000300800 */
[----:B------:R-:W3:Y:S04]  /*77860*/  LDL.LU R23, [R1+0xec] ;  /* 0x0000ec0001177983 */ /* 0x000ee80000300800 */
[----:B------:R-:W3:Y:S04]  /*77870*/  LDL.LU R24, [R1+0xd0] ;  /* 0x0000d00001187983 */ /* 0x000ee80000300800 */
[----:B------:R-:W3:Y:S04]  /*77880*/  LDL.LU R25, [R1+0xd4] ;  /* 0x0000d40001197983 */ /* 0x000ee80000300800 */
[----:B------:R-:W3:Y:S04]  /*77890*/  LDL.LU R26, [R1+0xd8] ;  /* 0x0000d800011a7983 */ /* 0x000ee80000300800 */
[----:B------:R-:W-:Y:S04]  /*778a0*/  STL [R1+0x3fe0], R0 ;  /* 0x003fe00001007387 */ /* 0x000fe80000100800 */
[----:B-1----:R-:W-:Y:S04]  /*778b0*/  STL.64 [R1+0x240], R12 ;  /* 0x0002400c01007387 */ /* 0x002fe80000100a00 */
[----:B------:R-:W-:Y:S04]  /*778c0*/  STL.64 [R1+0x248], R14 ;  /* 0x0002480e01007387 */ /* 0x000fe80000100a00 */
[----:B------:R-:W0:Y:S04]  /*778d0*/  LDSM.16.M88.4 R12, [R10+0x14000] ;  /* 0x014000000a0c783b */ /* 0x000e280000000200 */
[----:B0-----:R-:W-:Y:S01]  /*778e0*/  STL [R1+0x250], R12 ;  /* 0x0002500c01007387 */ /* 0x001fe20000100800 */
[----:B------:R-:W-:-:S03]  /*778f0*/  IMAD.MOV.U32 R0, RZ, RZ, R13 ;  /* 0x000000ffff007224 */ /* 0x000fc600078e000d */
[----:B------:R-:W-:Y:S04]  /*77900*/  STL.64 [R1+0x258], R14 ;  /* 0x0002580e01007387 */ /* 0x000fe80000100a00 */
[----:B------:R-:W0:Y:S04]  /*77910*/  LDSM.16.M88.4 R12, [R10+0x18000] ;  /* 0x018000000a0c783b */ /* 0x000e280000000200 */
[----:B------:R-:W-:Y:S04]  /*77920*/  STL [R1+0x3fe4], R0 ;  /* 0x003fe40001007387 */ /* 0x000fe80000100800 */
[----:B0-----:R-:W-:Y:S04]  /*77930*/  STL.64 [R1+0x260], R12 ;  /* 0x0002600c01007387 */ /* 0x001fe80000100a00 */
[----:B------:R0:W-:Y:S04]  /*77940*/  STL.64 [R1+0x268], R14 ;  /* 0x0002680e01007387 */ /* 0x0001e80000100a00 */
[----:B0-----:R-:W2:Y:S01]  /*77950*/  LDL.LU.64 R14, [R1+0x4088] ;  /* 0x00408800010e7983 */ /* 0x001ea20000300a00 */
[----:B------:R-:W-:Y:S01]  /*77960*/  IMAD.MOV.U32 R27, RZ, RZ, R29 ;  /* 0x000000ffff1b7224 */ /* 0x000fe200078e001d */
[----:B--2---:R-:W-:Y:S02]  /*77970*/  HMMA.16816.F32 R12, R4, R14, R16 ;  /* 0x0000000e040c723c */ /* 0x004fe40000001810 */
[----:B------:R-:W2:Y:S11]  /*77980*/  LDL.LU.64 R16, [R1+0x4080] ;  /* 0x0040800001107983 */ /* 0x000eb60000300a00 */
[----:B------:R-:W-:Y:S10]  /*77990*/  @!UPT UIADD3 URZ, URZ, URZ, URZ ;  /* 0x0000003f3f3ff290 */ /* 0x000ff4000fffe03f */
[----:B------:R-:W-:Y:S04]  /*779a0*/  STL.64 [R1+0x40], R12 ;  /* 0x0000400c01007387 */ /* 0x000fe80000100a00 */
[----:B------:R-:W-:Y:S04]  /*779b0*/  STL.64 [R1+0x48], R14 ;  /* 0x0000480e01007387 */ /* 0x000fe80000100a00 */
[----:B------:R-:W0:Y:S04]  /*779c0*/  LDSM.16.M88.4 R12, [R10+0x1c000] ;  /* 0x01c000000a0c783b */ /* 0x000e280000000200 */
[----:B0-----:R-:W-:Y:S01]  /*779d0*/  STL.64 [R1+0x270], R12 ;  /* 0x0002700c01007387 */ /* 0x001fe20000100a00 */
[----:B------:R-:W-:-:S03]  /*779e0*/  IMAD.MOV.U32 R29, RZ, RZ, R14 ;  /* 0x000000ffff1d7224 */ /* 0x000fc600078e000e */
[----:B------:R-:W-:Y:S04]  /*779f0*/  STL [R1+0x27c], R15 ;  /* 0x00027c0f01007387 */ /* 0x000fe80000100800 */
[----:B------:R-:W0:Y:S04]  /*77a00*/  LDSM.16.M88.4 R12, [R10+0x20000] ;  /* 0x020000000a0c783b */ /* 0x000e280000000200 */
[----:B------:R-:W-:Y:S04]  /*77a10*/  STL [R1+0x3e90], R29 ;  /* 0x003e901d01007387 */ /* 0x000fe80000100800 */
[----:B0-----:R-:W-:Y:S04]  /*77a20*/  STL.64 [R1+0x280], R12 ;  /* 0x0002800c01007387 */ /* 0x001fe80000100a00 */
[----:B------:R-:W-:Y:S04]  /*77a30*/  STL.64 [R1+0x288], R14 ;  /* 0x0002880e01007387 */ /* 0x000fe80000100a00 */
[----:B------:R-:W0:Y:S04]  /*77a40*/  LDSM.16.M88.4 R12, [R10+0x24000] ;  /* 0x024000000a0c783b */ /* 0x000e280000000200 */
        /* <DEDUP_REMOVED lines=8> */
[----:B------:R-:W0:Y:S02]  /*77ad0*/  LDSM.16.M88.4 R12, [R10+0x30000] ;  /* 0x030000000a0c783b */ /* 0x000e240000000200 */
[----:B0-----:R-:W-:-:S02]  /*77ae0*/  IMAD.MOV.U32 R2, RZ, RZ, R12 ;  /* 0x000000ffff027224 */ /* 0x001fc400078e000c */
[----:B------:R-:W-:Y:S01]  /*77af0*/  STL.64 [R1+0x2c8], R14 ;  /* 0x0002c80e01007387 */ /* 0x000fe20000100a00 */
[----:B------:R-:W-:-:S03]  /*77b00*/  IMAD.MOV.U32 R3, RZ, RZ, R13 ;  /* 0x000000ffff037224 */ /* 0x000fc600078e000d */
[----:B------:R-:W0:Y:S04]  /*77b10*/  LDSM.16.M88.4 R12, [R10+0x34000] ;  /* 0x034000000a0c783b */ /* 0x000e280000000200 */
[----:B------:R-:W-:Y:S04]  /*77b20*/  STL [R1+0x3fec], R3 ;  /* 0x003fec0301007387 */ /* 0x000fe80000100800 */
[----:B------:R-:W-:Y:S01]  /*77b30*/  STL [R1+0x3fe8], R2 ;  /* 0x003fe80201007387 */ /* 0x000fe20000100800 */
[----:B0-----:R-:W-:-:S03]  /*77b40*/  IMAD.MOV.U32 R28, RZ, RZ, R12 ;  /* 0x000000ffff1c7224 */ /* 0x001fc600078e000c */
[----:B------:R-:W-:Y:S01]  /*77b50*/  STL.64 [R1+0x2d8], R14 ;  /* 0x0002d80e01007387 */ /* 0x000fe20000100a00 */
[----:B------:R-:W-:-:S03]  /*77b60*/  IMAD.MOV.U32 R29, RZ, RZ, R13 ;  /* 0x000000ffff1d7224 */ /* 0x000fc600078e000d */
[----:B------:R-:W0:Y:S04]  /*77b70*/  LDSM.16.M88.4 R12, [R10+0x38000] ;  /* 0x038000000a0c783b */ /* 0x000e280000000200 */
[----:B------:R-:W-:Y:S04]  /*77b80*/  STL [R1+0x3ff4], R29 ;  /* 0x003ff41d01007387 */ /* 0x000fe80000100800 */
[----:B------:R-:W-:Y:S04]  /*77b90*/  STL [R1+0x3ff0], R28 ;  /* 0x003ff01c01007387 */ /* 0x000fe80000100800 */
[----:B0-----:R-:W-:Y:S04]  /*77ba0*/  STL.64 [R1+0x2e0], R12 ;  /* 0x0002e00c01007387 */ /* 0x001fe80000100a00 */
[----:B------:R-:W-:Y:S04]  /*77bb0*/  STL.64 [R1+0x2e8], R14 ;  /* 0x0002e80e01007387 */ /* 0x000fe80000100a00 */
[----:B------:R-:W0:Y:S04]  /*77bc0*/  LDSM.16.M88.4 R12, [R10+0x3c000] ;  /* 0x03c000000a0c783b */ /* 0x000e280000000200 */
[----:B0-----:R-:W-:Y:S04]  /*77bd0*/  STL.64 [R1+0x300], R12 ;  /* 0x0003000c01007387 */ /* 0x001fe80000100a00 */
[----:B------:R-:W-:Y:S04]  /*77be0*/  STL.64 [R1+0x308], R14 ;  /* 0x0003080e01007387 */ /* 0x000fe80000100a00 */
[----:B------:R-:W0:Y:S04]  /*77bf0*/  LDSM.16.MT88.4 R12, [R11+0x40600] ;  /* 0x040600000b0c783b */ /* 0x000e280000004200 */
[----:B0-----:R-:W-:Y:S04]  /*77c00*/  STL [R1+0x3eb4], R12 ;  /* 0x003eb40c01007387 */ /* 0x001fe80000100800 */
[----:B------:R-:W-:Y:S04]  /*77c10*/  STL [R1+0x3eb0], R13 ;  /* 0x003eb00d01007387 */ /* 0x000fe80000100800 */
[----:B------:R-:W-:Y:S04]  /*77c20*/  STL [R1+0x3eac], R14 ;  /* 0x003eac0e01007387 */ /* 0x000fe80000100800 */
[----:B------:R-:W-:Y:S04]  /*77c30*/  STL [R1+0x3ea8], R15 ;  /* 0x003ea80f01007387 */ /* 0x000fe80000100800 */
[----:B------:R-:W4:Y:S04]  /*77c40*/  LDL.LU R10, [R1+0x1e8] ;  /* 0x0001e800010a7983 */ /* 0x000f280000300800 */
[----:B------:R-:W4:Y:S04]  /*77c50*/  LDL.LU R11, [R1+0x1ec] ;  /* 0x0001ec00010b7983 */ /* 0x000f280000300800 */
[----:B----4-:R-:W-:Y:S04]  /*77c60*/  STL.64 [R1+0x4040], R10 ;  /* 0x0040400a01007387 */ /* 0x010fe80000100a00 */
[----:B------:R0:W-:Y:S04]  /*77c70*/  STL.64 [R1+0x4038], R8 ;  /* 0x0040380801007387 */ /* 0x0001e80000100a00 */
[----:B------:R-:W4:Y:S04]  /*77c80*/  LDL.LU R18, [R1+0x1b8] ;  /* 0x0001b80001127983 */ /* 0x000f280000300800 */
[----:B------:R-:W4:Y:S01]  /*77c90*/  LDL.LU R19, [R1+0x1bc] ;  /* 0x0001bc0001137983 */ /* 0x000f220000300800 */
[----:B---3--:R-:W-:Y:S03]  /*77ca0*/  HMMA.16816.F32 R20, R4, R22, R24 ;  /* 0x000000160414723c */ /* 0x008fe60000001818 */
[----:B------:R-:W3:Y:S04]  /*77cb0*/  LDL.LU R26, [R1+0x118] ;  /* 0x00011800011a7983 */ /* 0x000ee80000300800 */
[----:B------:R-:W3:Y:S04]  /*77cc0*/  LDL.LU R27, [R1+0x11c] ;  /* 0x00011c00011b7983 */ /* 0x000ee80000300800 */
[----:B----4-:R-:W-:Y:S04]  /*77cd0*/  STL.64 [R1+0x4050], R18 ;  /* 0x0040501201007387 */ /* 0x010fe80000100a00 */
[----:B--2---:R-:W-:Y:S04]  /*77ce0*/  STL.64 [R1+0x4048], R16 ;  /* 0x0040481001007387 */ /* 0x004fe80000100a00 */
[----:B0-----:R-:W2:Y:S04]  /*77cf0*/  LDL.LU R8, [R1+0x1a0] ;  /* 0x0001a00001087983 */ /* 0x001ea80000300800 */
[----:B------:R-:W2:Y:S04]  /*77d00*/  LDL.LU R9, [R1+0x1a4] ;  /* 0x0001a40001097983 */ /* 0x000ea80000300800 */
[----:B------:R-:W4:Y:S04]  /*77d10*/  LDL.LU R10, [R1+0x1a8] ;  /* 0x0001a800010a7983 */ /* 0x000f280000300800 */
[----:B------:R-:W4:Y:S01]  /*77d20*/  LDL.LU R11, [R1+0x1ac] ;  /* 0x0001ac00010b7983 */ /* 0x000f220000300800 */
[----:B------:R-:W-:-:S02]  /*77d30*/  IMAD.MOV.U32 R13, RZ, RZ, R22 ;  /* 0x000000ffff0d7224 */ /* 0x000fc400078e0016 */
[----:B------:R-:W-:Y:S01]  /*77d40*/  IMAD.MOV.U32 R12, RZ, RZ, R23 ;  /* 0x000000ffff0c7224 */ /* 0x000fe200078e0017 */
[----:B----4-:R0:W-:Y:S04]  /*77d50*/  STL.64 [R1+0x4060], R10 ;  /* 0x0040600a01007387 */ /* 0x0101e80000100a00 */
[----:B--2---:R-:W-:Y:S04]  /*77d60*/  STL.64 [R1+0x4058], R8 ;  /* 0x0040580801007387 */ /* 0x004fe80000100a00 */
[----:B------:R-:W2:Y:S04]  /*77d70*/  LDL.LU R22, [R1+0x188] ;  /* 0x0001880001167983 */ /* 0x000ea80000300800 */
[----:B------:R-:W2:Y:S04]  /*77d80*/  LDL.LU R23, [R1+0x18c] ;  /* 0x00018c0001177983 */ /* 0x000ea80000300800 */
[----:B--2---:R-:W-:Y:S04]  /*77d90*/  STL.64 [R1+0x4068], R22 ;  /* 0x0040681601007387 */ /* 0x004fe80000100a00 */
[----:B0-----:R-:W2:Y:S04]  /*77da0*/  LDL.LU R10, [R1+0x158] ;  /* 0x00015800010a7983 */ /* 0x001ea80000300800 */
[----:B------:R-:W2:Y:S04]  /*77db0*/  LDL.LU R11, [R1+0x15c] ;  /* 0x00015c00010b7983 */ /* 0x000ea80000300800 */
[----:B--2---:R0:W-:Y:S04]  /*77dc0*/  STL.64 [R1+0x4070], R10 ;  /* 0x0040700a01007387 */ /* 0x0041e80000100a00 */
[----:B0-----:R-:W2:Y:S04]  /*77dd0*/  LDL.LU R10, [R1+0x138] ;  /* 0x00013800010a7983 */ /* 0x001ea80000300800 */
[----:B------:R-:W2:Y:S01]  /*77de0*/  LDL.LU R11, [R1+0x13c] ;  /* 0x00013c00010b7983 */ /* 0x000ea20000300800 */
[----:B------:R-:W-:-:S03]  /*77df0*/  IMAD.MOV.U32 R15, RZ, RZ, R20 ;  /* 0x000000ffff0f7224 */ /* 0x000fc600078e0014 */
[----:B--2---:R0:W-:Y:S04]  /*77e00*/  STL.64 [R1+0x4078], R10 ;  /* 0x0040780a01007387 */ /* 0x0041e80000100a00 */
[----:B------:R-:W3:Y:S04]  /*77e10*/  LDL.LU R8, [R1+0x100] ;  /* 0x0001000001087983 */ /* 0x000ee80000300800 */
[----:B------:R-:W3:Y:S04]  /*77e20*/  LDL.LU R9, [R1+0x104] ;  /* 0x0001040001097983 */ /* 0x000ee80000300800 */
[----:B0-----:R-:W3:Y:S04]  /*77e30*/  LDL.LU R10, [R1+0x108] ;  /* 0x00010800010a7983 */ /* 0x001ee80000300800 */
[----:B------:R-:W3:Y:S01]  /*77e40*/  LDL.LU R11, [R1+0x10c] ;  /* 0x00010c00010b7983 */ /* 0x000ee20000300800 */
[----:B------:R-:W-:-:S03]  /*77e50*/  IMAD.MOV.U32 R14, RZ, RZ, R21 ;  /* 0x000000ffff0e7224 */ /* 0x000fc600078e0015 */
[----:B------:R-:W2:Y:S04]  /*77e60*/  LDL.LU R20, [R1+0x140] ;  /* 0x0001400001147983 */ /* 0x000ea80000300800 */
[----:B------:R-:W2:Y:S04]  /*77e70*/  LDL.LU R21, [R1+0x144] ;  /* 0x0001440001157983 */ /* 0x000ea80000300800 */
[----:B------:R-:W2:Y:S04]  /*77e80*/  LDL.LU R22, [R1+0x148] ;  /* 0x0001480001167983 */ /* 0x000ea80000300800 */
[----:B------:R-:W2:Y:S04]  /*77e90*/  LDL.LU R23, [R1+0x14c] ;  /* 0x00014c0001177983 */ /* 0x000ea80000300800 */
[----:B------:R-:W4:Y:S04]  /*77ea0*/  LDL.LU R16, [R1+0x170] ;  /* 0x0001700001107983 */ /* 0x000f280000300800 */
[----:B------:R-:W4:Y:S04]  /*77eb0*/  LDL.LU R17, [R1+0x174] ;  /* 0x0001740001117983 */ /* 0x000f280000300800 */
[----:B------:R-:W4:Y:S04]  /*77ec0*/  LDL.LU R18, [R1+0x178] ;  /* 0x0001780001127983 */ /* 0x000f280000300800 */
[----:B------:R-:W4:Y:S04]  /*77ed0*/  LDL.LU R19, [R1+0x17c] ;  /* 0x00017c0001137983 */ /* 0x000f280000300800 */
[----:B------:R0:W-:Y:S04]  /*77ee0*/  STL [R1+0x4004], R12 ;  /* 0x0040040c01007387 */ /* 0x0001e80000100800 */
[----:B------:R1:W-:Y:S04]  /*77ef0*/  STL [R1+0x4000], R13 ;  /* 0x0040000d01007387 */ /* 0x0003e80000100800 */
[----:B------:R1:W-:Y:S04]  /*77f00*/  STL [R1+0x3ffc], R14 ;  /* 0x003ffc0e01007387 */ /* 0x0003e80000100800 */
[----:B------:R1:W-:Y:S04]  /*77f10*/  STL [R1+0x3ff8], R15 ;  /* 0x003ff80f01007387 */ /* 0x0003e80000100800 */
[----:B0-----:R-:W2:Y:S04]  /*77f20*/  LDL.LU R12, [R1+0x120] ;  /* 0x00012000010c7983 */ /* 0x001ea80000300800 */
[----:B-1----:R-:W2:Y:S04]  /*77f30*/  LDL.LU R13, [R1+0x124] ;  /* 0x00012400010d7983 */ /* 0x002ea80000300800 */
[----:B------:R-:W2:Y:S04]  /*77f40*/  LDL.LU R14, [R1+0x128] ;  /* 0x00012800010e7983 */ /* 0x000ea80000300800 */
[----:B------:R-:W2:Y:S01]  /*77f50*/  LDL.LU R15, [R1+0x12c] ;  /* 0x00012c00010f7983 */ /* 0x000ea20000300800 */
[C---:B---3--:R-:W-:Y:S03]  /*77f60*/  HMMA.16816.F32 R24, R4.reuse, R26, R8 ;  /* 0x0000001a0418723c */ /* 0x048fe60000001808 */
[----:B------:R-:W2:Y:S11]  /*77f70*/  LDL.LU.64 R10, [R1+0x4078] ;  /* 0x00407800010a7983 */ /* 0x000eb60000300a00 */
[----:B------:R-:W-:Y:S10]  /*77f80*/  @!UPT UIADD3 URZ, URZ, URZ, URZ ;  /* 0x0000003f3f3ff290 */ /* 0x000ff4000fffe03f */
[----:B------:R-:W-:Y:S02]  /*77f90*/  IMAD.MOV.U32 R28, RZ, RZ, R24 ;  /* 0x000000ffff1c7224 */ /* 0x000fe400078e0018 */
[----:B------:R-:W-:Y:S01]  /*77fa0*/  IMAD.MOV.U32 R3, RZ, RZ, R25 ;  /* 0x000000ffff037224 */ /* 0x000fe200078e0019 */
[----:B------:R-:W3:Y:S01]  /*77fb0*/  LDL.LU R24, [R1+0x1c0] ;  /* 0x0001c00001187983 */ /* 0x000ee20000300800 */
[----:B------:R-:W-:Y:S02]  /*77fc0*/  IMAD.MOV.U32 R2, RZ, RZ, R26 ;  /* 0x000000ffff027224 */ /* 0x000fe400078e001a */
[----:B------:R-:W-:Y:S01]  /*77fd0*/  IMAD.MOV.U32 R0, RZ, RZ, R27 ;  /* 0x000000ffff007224 */ /* 0x000fe200078e001b */
[----:B------:R-:W3:Y:S04]  /*77fe0*/  LDL.LU R25, [R1+0x1c4] ;  /* 0x0001c40001197983 */ /* 0x000ee80000300800 */
[----:B------:R-:W3:Y:S04]  /*77ff0*/  LDL.LU R26, [R1+0x1c8] ;  /* 0x0001c800011a7983 */ /* 0x000ee80000300800 */
[----:B------:R-:W3:Y:S01]  /*78000*/  LDL.LU R27, [R1+0x1cc] ;  /* 0x0001cc00011b7983 */ /* 0x000ee20000300800 */
[----:B--2---:R-:W-:Y:S11]  /*78010*/  HMMA.16816.F32 R8, R4, R10, R12 ;  /* 0x0000000a0408723c */ /* 0x004ff6000000180c */
[----:B------:R-:W-:Y:S11]  /*78020*/  @!UPT UIADD3 URZ, URZ, URZ, URZ ;  /* 0x0000003f3f3ff290 */ /* 0x000ff6000fffe03f */
[----:B------:R-:W-:Y:S02]  /*78030*/  @!UPT UIADD3 URZ, URZ, URZ, URZ ;  /* 0x0000003f3f3ff290 */ /* 0x000fe4000fffe03f */
[----:B------:R-:W-:Y:S02]  /*78040*/  IMAD.MOV.U32 R15, RZ, RZ, R10 ;  /* 0x000000ffff0f7224 */ /* 0x000fe400078e000a */
[----:B------:R-:W-:Y:S01]  /*78050*/  IMAD.MOV.U32 R29, RZ, RZ, R11 ;  /* 0x000000ffff1d7224 */ /* 0x000fe200078e000b */
[----:B---3--:R-:W-:Y:S04]  /*78060*/  STL.64 [R1+0x4030], R26 ;  /* 0x0040301a01007387 */ /* 0x008fe80000100a00 */
[----:B------:R0:W-:Y:S04]  /*78070*/  STL.64 [R1+0x4028], R24 ;  /* 0x0040281801007387 */ /* 0x0001e80000100a00 */
[----:B0-----:R-:W2:Y:S04]  /*78080*/  LDL.LU R24, [R1+0x1d0] ;  /* 0x0001d00001187983 */ /* 0x001ea80000300800 */
[----:B------:R-:W2:Y:S04]  /*78090*/  LDL.LU R25, [R1+0x1d4] ;  /* 0x0001d40001197983 */ /* 0x000ea80000300800 */
[----:B------:R-:W2:Y:S04]  /*780a0*/  LDL.LU R26, [R1+0x1d8] ;  /* 0x0001d800011a7983 */ /* 0x000ea80000300800 */
[----:B------:R-:W2:Y:S04]  /*780b0*/  LDL.LU R27, [R1+0x1dc] ;  /* 0x0001dc00011b7983 */ /* 0x000ea80000300800 */
[----:B------:R-:W-:Y:S04]  /*780c0*/  STL [R1+0x4010], R2 ;  /* 0x0040100201007387 */ /* 0x000fe80000100800 */
[----:B------:R-:W-:Y:S04]  /*780d0*/  STL [R1+0x400c], R3 ;  /* 0x00400c0301007387 */ /* 0x000fe80000100800 */
[----:B------:R0:W-:Y:S04]  /*780e0*/  STL [R1+0x4008], R28 ;  /* 0x0040081c01007387 */ /* 0x0001e80000100800 */
[----:B------:R-:W3:Y:S01]  /*780f0*/  LDL.LU.64 R10, [R1+0x4070] ;  /* 0x00407000010a7983 */ /* 0x000ee20000300a00 */
[----:B------:R-:W-:-:S02]  /*78100*/  IMAD.MOV.U32 R13, RZ, RZ, R8 ;  /* 0x000000ffff0d7224 */ /* 0x000fc400078e0008 */
[----:B------:R-:W-:Y:S02]  /*78110*/  IMAD.MOV.U32 R14, RZ, RZ, R9 ;  /* 0x000000ffff0e7224 */ /* 0x000fe400078e0009 */
[----:B---3--:R-:W-:Y:S01]  /*78120*/  HMMA.16816.F32 R8, R4, R10, R20 ;  /* 0x0000000a0408723c */ /* 0x008fe20000001814 */
[----:B------:R-:W4:Y:S11]  /*78130*/  LDL.LU.64 R22, [R1+0x4068] ;  /* 0x0040680001167983 */ /* 0x000f360000300a00 */
[----:B------:R-:W-:Y:S11]  /*78140*/  @!UPT UIADD3 URZ, URZ, URZ, URZ ;  /* 0x0000003f3f3ff290 */ /* 0x000ff6000fffe03f */
[----:B------:R-:W-:Y:S01]  /*78150*/  @!UPT UIADD3 URZ, URZ, URZ, URZ ;  /* 0x0000003f3f3ff290 */ /* 0x000fe2000fffe03f */
[----:B0-----:R-:W-:Y:S02]  /*78160*/  IMAD.MOV.U32 R28, RZ, RZ, R10 ;  /* 0x000000ffff1c7224 */ /* 0x001fe400078e000a */
[----:B------:R-:W-:Y:S02]  /*78170*/  IMAD.MOV.U32 R12, RZ, RZ, R11 ;  /* 0x000000ffff0c7224 */ /* 0x000fe400078e000b */
[----:B------:R-:W-:Y:S01]  /*78180*/  IMAD.MOV.U32 R2, RZ, RZ, R8 ;  /* 0x000000ffff027224 */ /* 0x000fe200078e0008 */
[----:B------:R-:W3:Y:S01]  /*78190*/  LDL.LU.64 R10, [R1+0x4060] ;  /* 0x00406000010a7983 */ /* 0x000ee20000300a00 */
[----:B------:R-:W-:-:S03]  /*781a0*/  IMAD.MOV.U32 R3, RZ, RZ, R9 ;  /* 0x000000ffff037224 */ /* 0x000fc600078e0009 */
[----:B------:R-:W3:Y:S01]  /*781b0*/  LDL.LU.64 R8, [R1+0x4058] ;  /* 0x0040580001087983 */ /* 0x000ee20000300a00 */
[C---:B----4-:R-:W-:Y:S03]  /*781c0*/  HMMA.16816.F32 R20, R4.reuse, R22, R16 ;  /* 0x000000160414723c */ /* 0x050fe60000001810 */
[----:B------:R-:W3:Y:S04]  /*781d0*/  LDL.LU.64 R18, [R1+0x4050] ;  /* 0x0040500001127983 */ /* 0x000ee80000300a00 */
[----:B------:R-:W4:Y:S11]  /*781e0*/  LDL.LU.64 R16, [R1+0x4048] ;  /* 0x0040480001107983 */ /* 0x000f360000300a00 */
[----:B------:R-:W-:Y:S05]  /*781f0*/  @!UPT UIADD3 URZ, URZ, URZ, URZ ;  /* 0x0000003f3f3ff290 */ /* 0x000fea000fffe03f */
[----:B------:R-:W-:Y:S04]  /*78200*/  STL.64 [R1+0x3ef0], R22 ;  /* 0x003ef01601007387 */ /* 0x000fe80000100a00 */
[----:B------:R4:W-:Y:S02]  /*78210*/  STL.64 [R1+0x3ee8], R20 ;  /* 0x003ee81401007387 */ /* 0x0009e40000100a00 */
[----:B----4-:R-:W-:Y:S02]  /*78220*/  IMAD.MOV.U32 R20, RZ, RZ, R17 ;  /* 0x000000ffff147224 */ /* 0x010fe400078e0011 */
[----:B------:R-:W-:Y:S02]  /*78230*/  IMAD.MOV.U32 R21, RZ, RZ, R16 ;  /* 0x000000ffff157224 */ /* 0x000fe400078e0010 */
[----:B---3--:R-:W-:Y:S01]  /*78240*/  HMMA.16816.F32 R16, R4, R18, R8 ;  /* 0x000000120410723c */ /* 0x008fe20000001808 */
[----:B------:R-:W2:Y:S04]  /*78250*/  LDL.LU.64 R10, [R1+0x4040] ;  /* 0x00404000010a7983 */ /* 0x000ea80000300a00 */
[----:B------:R-:W3:Y:S11]  /*78260*/  LDL.LU.64 R8, [R1+0x4038] ;  /* 0x0040380001087983 */ /* 0x000ef60000300a00 */
[----:B------:R-:W-:Y:S07]  /*78270*/  @!UPT UIADD3 URZ, URZ, URZ, URZ ;  /* 0x0000003f3f3ff290 */ /* 0x000fee000fffe03f */
[----:B------:R-:W-:Y:S04]  /*78280*/  STL.64 [R1+0x3ee0], R18 ;  /* 0x003ee01201007387 */ /* 0x000fe80000100a00 */
[----:B------:R0:W-:Y:S04]  /*78290*/  STL.64 [R1+0x3ed8], R16 ;  /* 0x003ed81001007387 */ /* 0x0001e80000100a00 */
[----:B0-----:R-:W4:Y:S04]  /*782a0*/  LDL.LU R16, [R1+0x190] ;  /* 0x0001900001107983 */ /* 0x001f280000300800 */
[----:B------:R-:W4:Y:S01]  /*782b0*/  LDL.LU R17, [R1+0x194] ;  /* 0x0001940001117983 */ /* 0x000f220000300800 */
[----:B---3--:R-:W-:-:S02]  /*782c0*/  IMAD.MOV.U32 R18, RZ, RZ, R9 ;  /* 0x000000ffff127224 */ /* 0x008fc400078e0009 */
[----:B------:R-:W-:Y:S02]  /*782d0*/  IMAD.MOV.U32 R19, RZ, RZ, R8 ;  /* 0x000000ffff137224 */ /* 0x000fe400078e0008 */
[C---:B--2---:R-:W-:Y:S01]  /*782e0*/  HMMA.16816.F32 R8, R4.reuse, R10, R24 ;  /* 0x0000000a0408723c */ /* 0x044fe20000001818 */
[----:B------:R-:W2:Y:S04]  /*782f0*/  LDL.LU.64 R26, [R1+0x4030] ;  /* 0x00403000011a7983 */ /* 0x000ea80000300a00 */
[----:B------:R-:W2:Y:S11]  /*78300*/  LDL.LU.64 R24, [R1+0x4028] ;  /* 0x0040280001187983 */ /* 0x000eb60000300a00 */
[----:B------:R-:W-:Y:S07]  /*78310*/  @!UPT UIADD3 URZ, URZ, URZ, URZ ;  /* 0x0000003f3f3ff290 */ /* 0x000fee000fffe03f */
[----:B------:R0:W-:Y:S04]  /*78320*/  STL.64 [R1+0x3ed0], R10 ;  /* 0x003ed00a01007387 */ /* 0x0001e80000100a00 */
[----:B------:R-:W-:Y:S04]  /*78330*/  STL.64 [R1+0x3ec8], R8 ;  /* 0x003ec80801007387 */ /* 0x000fe80000100a00 */
[----:B0-----:R-:W2:Y:S04]  /*78340*/  LDL.LU R10, [R1+0x1f8] ;  /* 0x0001f800010a7983 */ /* 0x001ea80000300800 */
[----:B------:R-:W2:Y:S02]  /*78350*/  LDL.LU R11, [R1+0x1fc] ;  /* 0x0001fc00010b7983 */ /* 0x000ea40000300800 */
[----:B--2---:R-:W-:Y:S02]  /*78360*/  HMMA.16816.F32 R4, R4, R10, R24 ;  /* 0x0000000a0404723c */ /* 0x004fe40000001818 */
[----:B------:R-:W4:Y:S04]  /*78370*/  LDL.LU.64 R26, [R1+0x4020] ;  /* 0x00402000011a7983 */ /* 0x000f280000300a00 */
[----:B------:R-:W4:Y:S11]  /*78380*/  LDL.LU.64 R24, [R1+0x4018] ;  /* 0x0040180001187983 */ /* 0x000f360000300a00 */
[----:B------:R-:W-:Y:S06]  /*78390*/  @!UPT UIADD3 URZ, URZ, URZ, URZ ;  /* 0x0000003f3f3ff290 */ /* 0x000fec000fffe03f */
[----:B------:R-:W-:Y:S04]  /*783a0*/  STL.64 [R1+0x3f00], R6 ;  /* 0x003f000601007387 */ /* 0x000fe80000100a00 */
[----:B------:R4:W-:Y:S02]  /*783b0*/  STL.64 [R1+0x3ef8], R4 ;  /* 0x003ef80401007387 */ /* 0x0009e40000100a00 */
[----:B----4-:R-:W-:Y:S02]  /*783c0*/  HMMA.16816.F32 R4, R24, R20, R16 ;  /* 0x000000141804723c */ /* 0x010fe40000001810 */
[----:B------:R-:W2:Y:S11]  /*783d0*/  LDL.LU R20, [R1+0x2b0] ;  /* 0x0002b00001147983 */ /* 0x000eb60000300800 */
[----:B------:R-:W-:Y:S10]  /*783e0*/  @!UPT UIADD3 URZ, URZ, URZ, URZ ;  /* 0x0000003f3f3ff290 */ /* 0x000ff4000fffe03f */
[----:B------:R0:W-:Y:S04]  /*783f0*/  STL.64 [R1+0x60], R4 ;  /* 0x0000600401007387 */ /* 0x0001e80000100a00 */
[----:B------:R1:W-:Y:S04]  /*78400*/  STL.64 [R1+0x68], R6 ;  /* 0x0000680601007387 */ /* 0x0003e80000100a00 */
[----:B------:R-:W2:Y:S01]  /*78410*/  LDL.LU R21, [R1+0x2b4] ;  /* 0x0002b40001157983 */ /* 0x000ea20000300800 */
[----:B0-----:R-:W-:Y:S02]  /*78420*/  IMAD.MOV.U32 R4, RZ, RZ, R2 ;  /* 0x000000ffff047224 */ /* 0x001fe400078e0002 */
[----:B------:R-:W-:-:S02]  /*78430*/  IMAD.MOV.U32 R5, RZ, RZ, R3 ;  /* 0x000000ffff057224 */ /* 0x000fc400078e0003 */
[----:B-1----:R-:W-:Y:S02]  /*78440*/  IMAD.MOV.U32 R6, RZ, RZ, R28 ;  /* 0x000000ffff067224 */ /* 0x002fe400078e001c */
[----:B------:R-:W-:Y:S01]  /*78450*/  IMAD.MOV.U32 R7, RZ, RZ, R12 ;  /* 0x000000ffff077224 */ /* 0x000fe200078e000c */
[----:B--2---:R0:W-:Y:S04]  /*78460*/  STL.64 [R1+0x3f08], R20 ;  /* 0x003f081401007387 */ /* 0x0041e80000100a00 */
[----:B------:R-:W2:Y:S04]  /*78470*/  LDL.LU R2, [R1+0x4010] ;  /* 0x0040100001027983 */ /* 0x000ea80000300800 */
[----:B------:R-:W3:Y:S04]  /*78480*/  LDL.LU R3, [R1+0x400c] ;  /* 0x00400c0001037983 */ /* 0x000ee80000300800 */
[----:B------:R-:W4:Y:S04]  /*78490*/  LDL.LU R28, [R1+0x4008] ;  /* 0x00400800011c7983 */ /* 0x000f280000300800 */
[----:B------:R-:W2:Y:S04]  /*784a0*/  LDL.LU R12, [R1+0x4004] ;  /* 0x00400400010c7983 */ /* 0x000ea80000300800 */
[----:B------:R-:W-:Y:S04]  /*784b0*/  STL.64 [R1+0x3f18], R6 ;  /* 0x003f180601007387 */ /* 0x000fe80000100a00 */
[----:B------:R-:W-:Y:S04]  /*784c0*/  STL.64 [R1+0x3f10], R4 ;  /* 0x003f100401007387 */ /* 0x000fe80000100a00 */
[----:B0-----:R-:W2:Y:S04]  /*784d0*/  LDL.LU R20, [R1+0x2a0] ;  /* 0x0002a00001147983 */ /* 0x001ea80000300800 */
[----:B------:R-:W2:Y:S04]  /*784e0*/  LDL.LU R21, [R1+0x2a4] ;  /* 0x0002a40001157983 */ /* 0x000ea80000300800 */
[----:B--2---:R0:W-:Y:S04]  /*784f0*/  STL.64 [R1+0x3f20], R20 ;  /* 0x003f201401007387 */ /* 0x0041e80000100a00 */
[----:B0-----:R-:W2:Y:S04]  /*78500*/  LDL.LU R20, [R1+0x290] ;  /* 0x0002900001147983 */ /* 0x001ea80000300800 */
[----:B------:R-:W2:Y:S01]  /*78510*/  LDL.LU R21, [R1+0x294] ;  /* 0x0002940001157983 */ /* 0x000ea20000300800 */
[----:B------:R-:W-:-:S02]  /*78520*/  IMAD.MOV.U32 R4, RZ, RZ, R13 ;  /* 0x000000ffff047224 */ /* 0x000fc400078e000d */
[----:B------:R-:W-:Y:S02]  /*78530*/  IMAD.MOV.U32 R5, RZ, RZ, R14 ;  /* 0x000000ffff057224 */ /* 0x000fe400078e000e */
[----:B------:R-:W-:Y:S02]  /*78540*/  IMAD.MOV.U32 R6, RZ, RZ, R15 ;  /* 0x000000ffff067224 */ /* 0x000fe400078e000f */
[----:B------:R-:W-:Y:S01]  /*78550*/  IMAD.MOV.U32 R7, RZ, RZ, R29 ;  /* 0x000000ffff077224 */ /* 0x000fe200078e001d */
[----:B--2---:R0:W-:Y:S04]  /*78560*/  STL.64 [R1+0x3f38], R20 ;  /* 0x003f381401007387 */ /* 0x0041e80000100a00 */
[----:B------:R-:W2:Y:S04]  /*78570*/  LDL.LU R13, [R1+0x4000] ;  /* 0x00400000010d7983 */ /* 0x000ea80000300800 */
[----:B------:R-:W2:Y:S04]  /*78580*/  LDL.LU R14, [R1+0x3ffc] ;  /* 0x003ffc00010e7983 */ /* 0x000ea80000300800 */
[----:B------:R-:W2:Y:S04]  /*78590*/  LDL.LU R15, [R1+0x3ff8] ;  /* 0x003ff800010f7983 */ /* 0x000ea80000300800 */
[----:B------:R-:W2:Y:S04]  /*785a0*/  LDL.LU R29, [R1+0x3ff4] ;  /* 0x003ff400011d7983 */ /* 0x000ea80000300800 */
[----:B0-----:R-:W2:Y:S04]  /*785b0*/  LDL.LU R20, [R1+0x280] ;  /* 0x0002800001147983 */ /* 0x001ea80000300800 */
[----:B------:R-:W2:Y:S04]  /*785c0*/  LDL.LU R21, [R1+0x284] ;  /* 0x0002840001157983 */ /* 0x000ea80000300800 */
[----:B--2---:R0:W-:Y:S04]  /*785d0*/  STL.64 [R1+0x3f50], R20 ;  /* 0x003f501401007387 */ /* 0x0041e80000100a00 */
[----:B0-----:R-:W2:Y:S04]  /*785e0*/  LDL.LU R20, [R1+0x270] ;  /* 0x0002700001147983 */ /* 0x001ea80000300800 */
[----:B------:R-:W2:Y:S04]  /*785f0*/  LDL.LU R21, [R1+0x274] ;  /* 0x0002740001157983 */ /* 0x000ea80000300800 */
[----:B--2---:R-:W-:Y:S04]  /*78600*/  STL.64 [R1+0x3f68], R20 ;  /* 0x003f681401007387 */ /* 0x004fe80000100a00 */
[----:B------:R0:W-:Y:S04]  /*78610*/  STL.64 [R1+0x3f30], R6 ;  /* 0x003f300601007387 */ /* 0x0001e80000100a00 */
[----:B------:R4:W-:Y:S01]  /*78620*/  STL.64 [R1+0x3f28], R4 ;  /* 0x003f280401007387 */ /* 0x0009e20000100a00 */
[----:B0-----:R-:W-:-:S02]  /*78630*/  IMAD.MOV.U32 R6, RZ, RZ, R2 ;  /* 0x000000ffff067224 */ /* 0x001fc400078e0002 */
[----:B----4-:R-:W-:Y:S02]  /*78640*/  IMAD.MOV.U32 R4, RZ, RZ, R28 ;  /* 0x000000ffff047224 */ /* 0x010fe400078e001c */
[----:B------:R-:W2:Y:S01]  /*78650*/  LDL.LU R28, [R1+0x3ff0] ;  /* 0x003ff000011c7983 */ /* 0x000ea20000300800 */
[----:B---3--:R-:W-:Y:S02]  /*78660*/  IMAD.MOV.U32 R5, RZ, RZ, R3 ;  /* 0x000000ffff057224 */ /* 0x008fe400078e0003 */
[----:B------:R-:W-:Y:S01]  /*78670*/  IMAD.MOV.U32 R7, RZ, RZ, R0 ;  /* 0x000000ffff077224 */ /* 0x000fe200078e0000 */
[----:B------:R-:W3:Y:S04]  /*78680*/  LDL.LU R3, [R1+0x3fec] ;  /* 0x003fec0001037983 */ /* 0x000ee80000300800 */
[----:B------:R-:W4:Y:S04]  /*78690*/  LDL.LU R2, [R1+0x3fe8] ;  /* 0x003fe80001027983 */ /* 0x000f280000300800 */
[----:B------:R-:W2:Y:S04]  /*786a0*/  LDL.LU R0, [R1+0x3fe4] ;  /* 0x003fe40001007983 */ /* 0x000ea80000300800 */
[----:B------:R-:W2:Y:S04]  /*786b0*/  LDL.LU R20, [R1+0x260] ;  /* 0x0002600001147983 */ /* 0x000ea80000300800 */
[----:B------:R-:W2:Y:S04]  /*786c0*/  LDL.LU R21, [R1+0x264] ;  /* 0x0002640001157983 */ /* 0x000ea80000300800 */
[----:B--2---:R0:W-:Y:S04]  /*786d0*/  STL.64 [R1+0x3f80], R20 ;  /* 0x003f801401007387 */ /* 0x0041e80000100a00 */
[----:B------:R1:W-:Y:S04]  /*786e0*/  STL.64 [R1+0x3f48], R6 ;  /* 0x003f480601007387 */ /* 0x0003e80000100a00 */
[----:B------:R-:W-:Y:S04]  /*786f0*/  STL.64 [R1+0x3f40], R4 ;  /* 0x003f400401007387 */ /* 0x000fe80000100a00 */
[----:B0-----:R-:W2:Y:S01]  /*78700*/  LDL.LU R20, [R1+0x250] ;  /* 0x0002500001147983 */ /* 0x001ea20000300800 */
[----:B------:R-:W-:-:S03]  /*78710*/  IMAD.MOV.U32 R21, RZ, RZ, R0 ;  /* 0x000000ffff157224 */ /* 0x000fc600078e0000 */
[----:B------:R-:W3:Y:S01]  /*78720*/  LDL.LU R0, [R1+0x3fe0] ;  /* 0x003fe00001007983 */ /* 0x000ee20000300800 */
[----:B-1----:R-:W-:Y:S02]  /*78730*/  IMAD.MOV.U32 R7, RZ, RZ, R12 ;  /* 0x000000ffff077224 */ /* 0x002fe400078e000c */
[----:B------:R-:W-:Y:S01]  /*78740*/  IMAD.MOV.U32 R6, RZ, RZ, R13 ;  /* 0x000000ffff067224 */ /* 0x000fe200078e000d */
[----:B--2---:R0:W-:Y:S04]  /*78750*/  STL.64 [R1+0x3f98], R20 ;  /* 0x003f981401007387 */ /* 0x0041e80000100a00 */
[----:B0-----:R-:W2:Y:S04]  /*78760*/  LDL.LU R20, [R1+0x240] ;  /* 0x0002400001147983 */ /* 0x001ea80000300800 */
[----:B------:R-:W2:Y:S04]  /*78770*/  LDL.LU R21, [R1+0x244] ;  /* 0x0002440001157983 */ /* 0x000ea80000300800 */
[----:B------:R-:W2:Y:S04]  /*78780*/  LDL.LU R12, [R1+0x220] ;  /* 0x00022000010c7983 */ /* 0x000ea80000300800 */
[----:B------:R-:W2:Y:S01]  /*78790*/  LDL.LU R13, [R1+0x224] ;  /* 0x00022400010d7983 */ /* 0x000ea20000300800 */
[----:B------:R-:W-:-:S02]  /*787a0*/  IMAD.MOV.U32 R4, RZ, RZ, R15 ;  /* 0x000000ffff047224 */ /* 0x000fc400078e000f */
[----:B------:R-:W-:Y:S01]  /*787b0*/  IMAD.MOV.U32 R5, RZ, RZ, R14 ;  /* 0x000000ffff057224 */ /* 0x000fe200078e000e */
[----:B--2---:R0:W-:Y:S04]  /*787c0*/  STL.64 [R1+0x3fc8], R12 ;  /* 0x003fc80c01007387 */ /* 0x0041e80000100a00 */
[----:B------:R-:W2:Y:S04]  /*787d0*/  LDL.LU R8, [R1+0x210] ;  /* 0x0002100001087983 */ /* 0x000ea80000300800 */
[----:B------:R-:W2:Y:S04]  /*787e0*/  LDL.LU R9, [R1+0x214] ;  /* 0x0002140001097983 */ /* 0x000ea80000300800 */
[----:B0-----:R-:W2:Y:S04]  /*787f0*/  LDL.LU R12, [R1+0x160] ;  /* 0x00016000010c7983 */ /* 0x001ea80000300800 */
[----:B------:R-:W2:Y:S04]  /*78800*/  LDL.LU R13, [R1+0x164] ;  /* 0x00016400010d7983 */ /* 0x000ea80000300800 */
[----:B------:R-:W2:Y:S04]  /*78810*/  LDL.LU R14, [R1+0x168] ;  /* 0x00016800010e7983 */ /* 0x000ea80000300800 */
[----:B------:R-:W2:Y:S04]  /*78820*/  LDL.LU R15, [R1+0x16c] ;  /* 0x00016c00010f7983 */ /* 0x000ea80000300800 */
[----:B------:R-:W-:Y:S04]  /*78830*/  STL.64 [R1+0x3fa0], R20 ;  /* 0x003fa01401007387 */ /* 0x000fe80000100a00 */
[----:B------:R-:W-:Y:S04]  /*78840*/  STL.64 [R1+0x3f60], R6 ;  /* 0x003f600601007387 */ /* 0x000fe80000100a00 */
[----:B------:R0:W-:Y:S04]  /*78850*/  STL.64 [R1+0x3f58], R4 ;  /* 0x003f580401007387 */ /* 0x0001e80000100a00 */
[----:B0-----:R-:W2:Y:S04]  /*78860*/  LDL.LU R4, [R1+0x40] ;  /* 0x0000400001047983 */ /* 0x001ea80000300800 */
[----:B------:R-:W2:Y:S04]  /*78870*/  LDL.LU R5, [R1+0x44] ;  /* 0x0000440001057983 */ /* 0x000ea80000300800 */
[----:B------:R-:W2:Y:S04]  /*78880*/  LDL.LU R6, [R1+0x48] ;  /* 0x0000480001067983 */ /* 0x000ea80000300800 */
[----:B------:R-:W2:Y:S04]  /*78890*/  LDL.LU R7, [R1+0x4c] ;  /* 0x00004c0001077983 */ /* 0x000ea80000300800 */
[----:B------:R-:W2:Y:S01]  /*788a0*/  LDL.LU R20, [R1+0x230] ;  /* 0x0002300001147983 */ /* 0x000ea20000300800 */
[----:B---3--:R-:W-:-:S03]  /*788b0*/  IMAD.MOV.U32 R21, RZ, RZ, R0 ;  /* 0x000000ffff157224 */ /* 0x008fc600078e0000 */
[----:B------:R-:W3:Y:S04]  /*788c0*/  LDL.LU R0, [R1+0x3fdc] ;  /* 0x003fdc0001007983 */ /* 0x000ee80000300800 */
[----:B--2---:R0:W-:Y:S04]  /*788d0*/  STL.64 [R1+0x3fb8], R20 ;  /* 0x003fb81401007387 */ /* 0x0041e80000100a00 */
[----:B0-----:R-:W2:Y:S04]  /*788e0*/  LDL.LU R20, [R1+0x80] ;  /* 0x0000800001147983 */ /* 0x001ea80000300800 */
[----:B------:R-:W2:Y:S04]  /*788f0*/  LDL.LU R21, [R1+0x84] ;  /* 0x0000840001157983 */ /* 0x000ea80000300800 */
[----:B------:R-:W2:Y:S04]  /*78900*/  LDL.LU R22, [R1+0x88] ;  /* 0x0000880001167983 */ /* 0x000ea80000300800 */
[----:B------:R-:W2:Y:S04]  /*78910*/  LDL.LU R23, [R1+0x8c] ;  /* 0x00008c0001177983 */ /* 0x000ea80000300800 */
[----:B------:R-:W-:Y:S04]  /*78920*/  STL.64 [R1+0x3f78], R6 ;  /* 0x003f780601007387 */ /* 0x000fe80000100a00 */
[----:B------:R0:W-:Y:S04]  /*78930*/  STL.64 [R1+0x3f70], R4 ;  /* 0x003f700401007387 */ /* 0x0001e80000100a00 */
[----:B0-----:R-:W2:Y:S04]  /*78940*/  LDL.LU R4, [R1+0x50] ;  /* 0x0000500001047983 */ /* 0x001ea80000300800 */
[----:B------:R-:W2:Y:S04]  /*78950*/  LDL.LU R5, [R1+0x54] ;  /* 0x0000540001057983 */ /* 0x000ea80000300800 */
[----:B------:R-:W2:Y:S01]  /*78960*/  LDL.LU R6, [R1+0x58] ;  /* 0x0000580001067983 */ /* 0x000ea20000300800 */
[----:B---3--:R-:W-:-:S03]  /*78970*/  IMAD.MOV.U32 R7, RZ, RZ, R0 ;  /* 0x000000ffff077224 */ /* 0x008fc600078e0000 */
[----:B------:R-:W3:Y:S04]  /*78980*/  LDL.LU R0, [R1+0x3fd8] ;  /* 0x003fd80001007983 */ /* 0x000ee80000300800 */
[----:B--2---:R-:W-:Y:S04]  /*78990*/  STL.64 [R1+0x3f90], R6 ;  /* 0x003f900601007387 */ /* 0x004fe80000100a00 */
[----:B------:R0:W-:Y:S04]  /*789a0*/  STL.64 [R1+0x3f88], R4 ;  /* 0x003f880401007387 */ /* 0x0001e80000100a00 */
[----:B0-----:R-:W2:Y:S04]  /*789b0*/  LDL.LU R4, [R1+0xc0] ;  /* 0x0000c00001047983 */ /* 0x001ea80000300800 */
[----:B------:R-:W2:Y:S04]  /*789c0*/  LDL.LU R5, [R1+0xc4] ;  /* 0x0000c40001057983 */ /* 0x000ea80000300800 */
[----:B------:R-:W2:Y:S04]  /*789d0*/  LDL.LU R6, [R1+0xc8] ;  /* 0x0000c80001067983 */ /* 0x000ea80000300800 */
[----:B------:R-:W2:Y:S01]  /*789e0*/  LDL.LU R7, [R1+0xcc] ;  /* 0x0000cc0001077983 */ /* 0x000ea20000300800 */
[----:B----4-:R-:W-:Y:S01]  /*789f0*/  IMAD.MOV.U32 R16, RZ, RZ, R2 ;  /* 0x000000ffff107224 */ /* 0x010fe200078e0002 */
[----:B------:R-:W-:Y:S01]  /*78a00*/  HMMA.16816.F32 R8, R24, R8, R12 ;  /* 0x000000081808723c */ /* 0x000fe2000000180c */
[----:B------:R-:W-:Y:S01]  /*78a10*/  IMAD.MOV.U32 R17, RZ, RZ, R3 ;  /* 0x000000ffff117224 */ /* 0x000fe200078e0003 */
[----:B--2---:R-:W-:Y:S04]  /*78a20*/  STL.64 [R1+0x3fb0], R6 ;  /* 0x003fb00601007387 */ /* 0x004fe80000100a00 */
[----:B------:R0:W-:Y:S04]  /*78a30*/  STL.64 [R1+0x3fa8], R4 ;  /* 0x003fa80401007387 */ /* 0x0001e80000100a00 */
[----:B0-----:R-:W2:Y:S04]  /*78a40*/  LDL.LU R4, [R1+0x90] ;  /* 0x0000900001047983 */ /* 0x001ea80000300800 */
[----:B------:R-:W2:Y:S04]  /*78a50*/  LDL.LU R5, [R1+0x94] ;  /* 0x0000940001057983 */ /* 0x000ea80000300800 */
[----:B------:R-:W2:Y:S04]  /*78a60*/  LDL.LU R6, [R1+0x98] ;  /* 0x0000980001067983 */ /* 0x000ea80000300800 */
[----:B------:R-:W2:Y:S04]  /*78a70*/  LDL.LU R7, [R1+0x9c] ;  /* 0x00009c0001077983 */ /* 0x000ea80000300800 */
[----:B------:R-:W4:Y:S04]  /*78a80*/  LDL.LU R2, [R1+0x3fd4] ;  /* 0x003fd40001027983 */ /* 0x000f280000300800 */
[----:B------:R-:W2:Y:S04]  /*78a90*/  LDL.LU R3, [R1+0x3fd0] ;  /* 0x003fd00001037983 */ /* 0x000ea80000300800 */
[----:B------:R-:W2:Y:S04]  /*78aa0*/  LDL.LU.64 R12, [R1+0x3fc8] ;  /* 0x003fc800010c7983 */ /* 0x000ea80000300a00 */
[----:B------:R0:W-:Y:S04]  /*78ab0*/  STL.64 [R1+0x70], R8 ;  /* 0x0000700801007387 */ /* 0x0001e80000100a00 */
[----:B------:R-:W-:Y:S01]  /*78ac0*/  STL.64 [R1+0x78], R10 ;  /* 0x0000780a01007387 */ /* 0x000fe20000100a00 */
[----:B0-----:R-:W-:-:S03]  /*78ad0*/  IMAD.MOV.U32 R8, RZ, RZ, R28 ;  /* 0x000000ffff087224 */ /* 0x001fc600078e001c */
[----:B------:R-:W3:Y:S01]  /*78ae0*/  LDL.LU R28, [R1+0x3fc0] ;  /* 0x003fc000011c7983 */ /* 0x000ee20000300800 */
[----:B--2---:R-:W-:Y:S11]  /*78af0*/  HMMA.16816.F32 R20, R24, R12, R20 ;  /* 0x0000000c1814723c */ /* 0x004ff60000001814 */
[----:B------:R-:W-:Y:S11]  /*78b00*/  @!UPT UIADD3 URZ, URZ, URZ, URZ ;  /* 0x0000003f3f3ff290 */ /* 0x000ff6000fffe03f */
[----:B------:R-:W-:Y:S02]  /*78b10*/  @!UPT UIADD3 URZ, URZ, URZ, URZ ;  /* 0x0000003f3f3ff290 */ /* 0x000fe4000fffe03f */
[----:B------:R-:W-:Y:S02]  /*78b20*/  IMAD.MOV.U32 R12, RZ, RZ, R20 ;  /* 0x000000ffff0c7224 */ /* 0x000fe400078e0014 */
[----:B------:R-:W-:Y:S02]  /*78b30*/  IMAD.MOV.U32 R13, RZ, RZ, R21 ;  /* 0x000000ffff0d7224 */ /* 0x000fe400078e0015 */
[----:B------:R-:W2:Y:S01]  /*78b40*/  LDL.LU.64 R20, [R1+0x3fb8] ;  /* 0x003fb80001147983 */ /* 0x000ea20000300a00 */
[----:B------:R-:W-:Y:S02]  /*78b50*/  IMAD.MOV.U32 R14, RZ, RZ, R22 ;  /* 0x000000ffff0e7224 */ /* 0x000fe400078e0016 */
[----:B------:R-:W-:-:S05]  /*78b60*/  IMAD.MOV.U32 R15, RZ, RZ, R23 ;  /* 0x000000ffff0f7224 */ /* 0x000fca00078e0017 */
[----:B------:R-:W-:Y:S04]  /*78b70*/  STL [R1+0x3ec4], R15 ;  /* 0x003ec40f01007387 */ /* 0x000fe80000100800 */
[----:B------:R-:W-:Y:S04]  /*78b80*/  STL [R1+0x3ec0], R14 ;  /* 0x003ec00e01007387 */ /* 0x000fe80000100800 */
[----:B------:R-:W-:Y:S04]  /*78b90*/  STL [R1+0x3ebc], R13 ;  /* 0x003ebc0d01007387 */ /* 0x000fe80000100800 */
[----:B------:R-:W-:Y:S01]  /*78ba0*/  STL [R1+0x3eb8], R12 ;  /* 0x003eb80c01007387 */ /* 0x000fe20000100800 */
[----:B--2---:R-:W-:Y:S03]  /*78bb0*/  HMMA.16816.F32 R20, R24, R20, R4 ;  /* 0x000000141814723c */ /* 0x004fe60000001804 */
[----:B------:R-:W2:Y:S04]  /*78bc0*/  LDL.LU.64 R6, [R1+0x3fb0] ;  /* 0x003fb00001067983 */ /* 0x000ea80000300a00 */
[----:B------:R-:W2:Y:S11]  /*78bd0*/  LDL.LU.64 R4, [R1+0x3fa8] ;  /* 0x003fa80001047983 */ /* 0x000eb60000300a00 */
[----:B------:R-:W-:Y:S05]  /*78be0*/  @!UPT UIADD3 URZ, URZ, URZ, URZ ;  /* 0x0000003f3f3ff290 */ /* 0x000fea000fffe03f */
[----:B------:R0:W-:Y:S04]  /*78bf0*/  STL.64 [R1+0x90], R20 ;  /* 0x0000901401007387 */ /* 0x0001e80000100a00 */
[----:B------:R1:W-:Y:S04]  /*78c00*/  STL.64 [R1+0x98], R22 ;  /* 0x0000981601007387 */ /* 0x0003e80000100a00 */
[----:B0-----:R-:W1:Y:S01]  /*78c10*/  LDL.LU.64 R20, [R1+0x3fa0] ;  /* 0x003fa00001147983 */ /* 0x001e620000300a00 */
[----:B---3--:R-:W-:Y:S02]  /*78c20*/  IMAD.MOV.U32 R12, RZ, RZ, R28 ;  /* 0x000000ffff0c7224 */ /* 0x008fe400078e001c */
[----:B------:R-:W-:-:S02]  /*78c30*/  IMAD.MOV.U32 R13, RZ, RZ, R3 ;  /* 0x000000ffff0d7224 */ /* 0x000fc400078e0003 */
[----:B----4-:R-:W-:Y:S02]  /*78c40*/  IMAD.MOV.U32 R14, RZ, RZ, R2 ;  /* 0x000000ffff0e7224 */ /* 0x010fe400078e0002 */
[----:B------:R-:W-:-:S07]  /*78c50*/  IMAD.MOV.U32 R15, RZ, RZ, R0 ;  /* 0x000000ffff0f7224 */ /* 0x000fce00078e0000 */
[C---:B-1----:R-:W-:Y:S11]  /*78c60*/  HMMA.16816.F32 R20, R24.reuse, R20, R12 ;  /* 0x000000141814723c */ /* 0x042ff6000000180c */
[----:B------:R-:W-:Y:S11]  /*78c70*/  @!UPT UIADD3 URZ, URZ, URZ, URZ ;  /* 0x0000003f3f3ff290 */ /* 0x000ff6000fffe03f */
[----:B------:R-:W-:Y:S02]  /*78c80*/  @!UPT UIADD3 URZ, URZ, URZ, URZ ;  /* 0x0000003f3f3ff290 */ /* 0x000fe4000fffe03f */
[----:B------:R-:W-:Y:S02]  /*78c90*/  IMAD.MOV.U32 R15, RZ, RZ, R20 ;  /* 0x000000ffff0f7224 */ /* 0x000fe400078e0014 */
[----:B------:R-:W-:Y:S02]  /*78ca0*/  IMAD.MOV.U32 R14, RZ, RZ, R21 ;  /* 0x000000ffff0e7224 */ /* 0x000fe400078e0015 */
[----:B------:R-:W2:Y:S01]  /*78cb0*/  LDL.LU.64 R20, [R1+0x3f98] ;  /* 0x003f980001147983 */ /* 0x000ea20000300a00 */
[----:B------:R-:W-:Y:S02]  /*78cc0*/  IMAD.MOV.U32 R13, RZ, RZ, R22 ;  /* 0x000000ffff0d7224 */ /* 0x000fe400078e0016 */
[----:B------:R-:W-:Y:S02]  /*78cd0*/  IMAD.MOV.U32 R12, RZ, RZ, R23 ;  /* 0x000000ffff0c7224 */ /* 0x000fe400078e0017 */
[----:B--2---:R-:W-:Y:S01]  /*78ce0*/  HMMA.16816.F32 R20, R24, R20, R4 ;  /* 0x000000141814723c */ /* 0x004fe20000001804 */
[----:B------:R-:W2:Y:S04]  /*78cf0*/  LDL.LU.64 R6, [R1+0x3f90] ;  /* 0x003f900001067983 */ /* 0x000ea80000300a00 */
[----:B------:R-:W2:Y:S11]  /*78d00*/  LDL.LU.64 R4, [R1+0x3f88] ;  /* 0x003f880001047983 */ /* 0x000eb60000300a00 */
[----:B------:R-:W-:Y:S07]  /*78d10*/  @!UPT UIADD3 URZ, URZ, URZ, URZ ;  /* 0x0000003f3f3ff290 */ /* 0x000fee000fffe03f */
        /* <DEDUP_REMOVED lines=15> */
[----:B------:R-:W-:Y:S07]  /*78e10*/  @!UPT UIADD3 URZ, URZ, URZ, URZ ;  /* 0x0000003f3f3ff290 */ /* 0x000fee000fffe03f */
        /* <DEDUP_REMOVED lines=30> */
[----:B------:R-:W-:Y:S04]  /*79000*/  STL.64 [R1+0xf0], R20 ;  /* 0x0000f01401007387 */ /* 0x000fe80000100a00 */
[----:B------:R0:W-:Y:S04]  /*79010*/  STL.64 [R1+0xf8], R22 ;  /* 0x0000f81601007387 */ /* 0x0001e80000100a00 */
[----:B0-----:R-:W3:Y:S04]  /*79020*/  LDL.LU.64 R22, [R1+0x3ef0] ;  /* 0x003ef00001167983 */ /* 0x001ee80000300a00 */
[----:B------:R-:W3:Y:S04]  /*79030*/  LDL.LU.64 R20, [R1+0x3ee8] ;  /* 0x003ee80001147983 */ /* 0x000ee80000300a00 */
[----:B------:R-:W4:Y:S01]  /*79040*/  LDL.LU.64 R18, [R1+0x3ee0] ;  /* 0x003ee00001127983 */ /* 0x000f220000300a00 */
[C---:B---3--:R-:W-:Y:S03]  /*79050*/  HMMA.16816.F32 R20, R24.reuse, R16, R20 ;  /* 0x000000101814723c */ /* 0x048fe60000001814 */
[----:B------:R-:W4:Y:S11]  /*79060*/  LDL.LU.64 R16, [R1+0x3ed8] ;  /* 0x003ed80001107983 */ /* 0x000f360000300a00 */
[----:B------:R-:W-:Y:S09]  /*79070*/  @!UPT UIADD3 URZ, URZ, URZ, URZ ;  /* 0x0000003f3f3ff290 */ /* 0x000ff2000fffe03f */
[----:B------:R0:W-:Y:S04]  /*79080*/  STL.64 [R1+0xe0], R20 ;  /* 0x0000e01401007387 */ /* 0x0001e80000100a00 */
[----:B------:R-:W-:Y:S04]  /*79090*/  STL.64 [R1+0xe8], R22 ;  /* 0x0000e81601007387 */ /* 0x000fe80000100a00 */
[----:B0-----:R-:W2:Y:S04]  /*790a0*/  LDL.LU R20, [R1+0x300] ;  /* 0x0003000001147983 */ /* 0x001ea80000300800 */
[----:B------:R-:W2:Y:S04]  /*790b0*/  LDL.LU R21, [R1+0x304] ;  /* 0x0003040001157983 */ /* 0x000ea80000300800 */
[----:B------:R-:W3:Y:S01]  /*790c0*/  LDL.LU.64 R10, [R1+0x3ed0] ;  /* 0x003ed000010a7983 */ /* 0x000ee20000300a00 */
[C---:B----4-:R-:W-:Y:S03]  /*790d0*/  HMMA.16816.F32 R16, R24.reuse, R8, R16 ;  /* 0x000000081810723c */ /* 0x050fe60000001810 */
[----:B------:R-:W3:Y:S11]  /*790e0*/  LDL.LU.64 R8, [R1+0x3ec8] ;  /* 0x003ec80001087983 */ /* 0x000ef60000300a00 */
[----:B------:R-:W-:Y:S09]  /*790f0*/  @!UPT UIADD3 URZ, URZ, URZ, URZ ;  /* 0x0000003f3f3ff290 */ /* 0x000ff2000fffe03f */
[----:B------:R0:W-:Y:S04]  /*79100*/  STL.64 [R1+0x30], R16 ;  /* 0x0000301001007387 */ /* 0x0001e80000100a00 */
[----:B------:R3:W-:Y:S04]  /*79110*/  STL.64 [R1+0x38], R18 ;  /* 0x0000381201007387 */ /* 0x0007e80000100a00 */
[----:B0-----:R-:W3:Y:S04]  /*79120*/  LDL.LU R16, [R1+0x2e0] ;  /* 0x0002e00001107983 */ /* 0x001ee80000300800 */
[----:B------:R-:W3:Y:S02]  /*79130*/  LDL.LU R17, [R1+0x2e4] ;  /* 0x0002e40001117983 */ /* 0x000ee40000300800 */
[C---:B---3--:R-:W-:Y:S02]  /*79140*/  HMMA.16816.F32 R16, R24.reuse, R16, R8 ;  /* 0x000000101810723c */ /* 0x048fe40000001808 */
[----:B------:R-:W3:Y:S04]  /*79150*/  LDL R11, [R1+0x328] ;  /* 0x00032800010b7983 */ /* 0x000ee80000100800 */
[----:B---3--:R0:W-:Y:S11]  /*79160*/  STL [R1+0x3e50], R11 ;  /* 0x003e500b01007387 */ /* 0x0081f60000100800 */
[----:B------:R-:W-:Y:S06]  /*79170*/  @!UPT UIADD3 URZ, URZ, URZ, URZ ;  /* 0x0000003f3f3ff290 */ /* 0x000fec000fffe03f */
[----:B------:R-:W-:Y:S04]  /*79180*/  STL.64 [R1+0x10], R16 ;  /* 0x0000101001007387 */ /* 0x000fe80000100a00 */
[----:B------:R-:W-:Y:S04]  /*79190*/  STL.64 [R1+0x18], R18 ;  /* 0x0000181201007387 */ /* 0x000fe80000100a00 */
[----:B------:R-:W3:Y:S04]  /*791a0*/  LDL.LU R10, [R1+0x248] ;  /* 0x00024800010a7983 */ /* 0x000ee80000300800 */
[----:B0-----:R-:W3:Y:S04]  /*791b0*/  LDL.LU R11, [R1+0x24c] ;  /* 0x00024c00010b7983 */ /* 0x001ee80000300800 */
[----:B---3--:R0:W-:Y:S04]  /*791c0*/  STL.64 [R1+0x3e60], R10 ;  /* 0x003e600a01007387 */ /* 0x0081e80000100a00 */
[----:B0-----:R-:W3:Y:S04]  /*791d0*/  LDL.LU R10, [R1+0x238] ;  /* 0x00023800010a7983 */ /* 0x001ee80000300800 */
[----:B------:R-:W3:Y:S04]  /*791e0*/  LDL.LU R11, [R1+0x23c] ;  /* 0x00023c00010b7983 */ /* 0x000ee80000300800 */
[----:B---3--:R0:W-:Y:S04]  /*791f0*/  STL.64 [R1+0x3e78], R10 ;  /* 0x003e780a01007387 */ /* 0x0081e80000100a00 */
[----:B0-----:R-:W3:Y:S04]  /*79200*/  LDL.LU R10, [R1+0x228] ;  /* 0x00022800010a7983 */ /* 0x001ee80000300800 */
[----:B------:R-:W3:Y:S04]  /*79210*/  LDL.LU R11, [R1+0x22c] ;  /* 0x00022c00010b7983 */ /* 0x000ee80000300800 */
[----:B------:R-:W4:Y:S04]  /*79220*/  LDL.LU R18, [R1+0x208] ;  /* 0x0002080001127983 */ /* 0x000f280000300800 */
[----:B------:R-:W4:Y:S04]  /*79230*/  LDL.LU R19, [R1+0x20c] ;  /* 0x00020c0001137983 */ /* 0x000f280000300800 */
[----:B---3--:R-:W-:Y:S04]  /*79240*/  STL.64 [R1+0x3e98], R10 ;  /* 0x003e980a01007387 */ /* 0x008fe80000100a00 */
[----:B------:R-:W3:Y:S04]  /*79250*/  LDL.LU R22, [R1+0x218] ;  /* 0x0002180001167983 */ /* 0x000ee80000300800 */
[----:B------:R-:W3:Y:S01]  /*79260*/  LDL.LU R23, [R1+0x21c] ;  /* 0x00021c0001177983 */ /* 0x000ee20000300800 */
[----:B--2---:R-:W-:Y:S03]  /*79270*/  HMMA.16816.F32 R24, R24, R20, R4 ;  /* 0x000000141818723c */ /* 0x004fe60000001804 */
[----:B---3--:R0:W-:Y:S04]  /*79280*/  STL.64 [R1+0x3ea0], R22 ;  /* 0x003ea01601007387 */ /* 0x0081e80000100a00 */
[----:B------:R-:W4:Y:S04]  /*79290*/  LDL.LU R20, [R1+0x60] ;  /* 0x0000600001147983 */ /* 0x000f280000300800 */
[----:B------:R-:W4:Y:S04]  /*792a0*/  LDL.LU R21, [R1+0x64] ;  /* 0x0000640001157983 */ /* 0x000f280000300800 */
[----:B0-----:R-:W4:Y:S04]  /*792b0*/  LDL.LU R22, [R1+0x68] ;  /* 0x0000680001167983 */ /* 0x001f280000300800 */
[----:B------:R-:W4:Y:S04]  /*792c0*/  LDL.LU R23, [R1+0x6c] ;  /* 0x00006c0001177983 */ /* 0x000f280000300800 */
[----:B------:R-:W2:Y:S04]  /*792d0*/  LDL.LU R8, [R1+0x70] ;  /* 0x0000700001087983 */ /* 0x000ea80000300800 */
[----:B------:R-:W2:Y:S04]  /*792e0*/  LDL.LU R9, [R1+0x74] ;  /* 0x0000740001097983 */ /* 0x000ea80000300800 */
[----:B------:R-:W2:Y:S04]  /*792f0*/  LDL.LU R10, [R1+0x78] ;  /* 0x00007800010a7983 */ /* 0x000ea80000300800 */
[----:B------:R-:W2:Y:S04]  /*79300*/  LDL.LU R11, [R1+0x7c] ;  /* 0x00007c00010b7983 */ /* 0x000ea80000300800 */
[----:B------:R-:W3:Y:S04]  /*79310*/  LDL.LU R6, [R1+0x268] ;  /* 0x0002680001067983 */ /* 0x000ee80000300800 */
[----:B------:R-:W3:Y:S01]  /*79320*/  LDL.LU R7, [R1+0x26c] ;  /* 0x00026c0001077983 */ /* 0x000ee20000300800 */
[----:B------:R-:W-:-:S02]  /*79330*/  IMAD.MOV.U32 R4, RZ, RZ, R15 ;  /* 0x000000ffff047224 */ /* 0x000fc400078e000f */
[----:B------:R-:W-:Y:S01]  /*79340*/  IMAD.MOV.U32 R5, RZ, RZ, R14 ;  /* 0x000000ffff057224 */ /* 0x000fe200078e000e */
[----:B---3--:R0:W-:Y:S04]  /*79350*/  STL.64 [R1+0x3e58], R6 ;  /* 0x003e580601007387 */ /* 0x0081e80000100a00 */
[----:B------:R-:W3:Y:S04]  /*79360*/  LDL.LU R15, [R1+0x3ec4] ;  /* 0x003ec400010f7983 */ /* 0x000ee80000300800 */
[----:B------:R-:W2:Y:S01]  /*79370*/  LDL.LU R14, [R1+0x3ec0] ;  /* 0x003ec000010e7983 */ /* 0x000ea20000300800 */
[----:B0-----:R-:W-:-:S02]  /*79380*/  IMAD.MOV.U32 R6, RZ, RZ, R13 ;  /* 0x000000ffff067224 */ /* 0x001fc400078e000d */
[----:B------:R-:W-:Y:S01]  /*79390*/  IMAD.MOV.U32 R7, RZ, RZ, R12 ;  /* 0x000000ffff077224 */ /* 0x000fe200078e000c */
[----:B------:R-:W2:Y:S04]  /*793a0*/  LDL.LU R13, [R1+0x3ebc] ;  /* 0x003ebc00010d7983 */ /* 0x000ea80000300800 */
[----:B------:R-:W2:Y:S04]  /*793b0*/  LDL.LU R12, [R1+0x3eb8] ;  /* 0x003eb800010c7983 */ /* 0x000ea80000300800 */
[----:B------:R-:W-:Y:S04]  /*793c0*/  STL.64 [R1+0x3e70], R6 ;  /* 0x003e700601007387 */ /* 0x000fe80000100a00 */
[----:B------:R0:W-:Y:S04]  /*793d0*/  STL.64 [R1+0x3e68], R4 ;  /* 0x003e680401007387 */ /* 0x0001e80000100a00 */
[----:B0-----:R-:W2:Y:S04]  /*793e0*/  LDL.LU R4, [R1+0x90] ;  /* 0x0000900001047983 */ /* 0x001ea80000300800 */
[----:B------:R-:W2:Y:S04]  /*793f0*/  LDL.LU R5, [R1+0x94] ;  /* 0x0000940001057983 */ /* 0x000ea80000300800 */
[----:B------:R-:W2:Y:S04]  /*79400*/  LDL.LU R6, [R1+0x98] ;  /* 0x0000980001067983 */ /* 0x000ea80000300800 */
[----:B------:R-:W2:Y:S04]  /*79410*/  LDL.LU R7, [R1+0x9c] ;  /* 0x00009c0001077983 */ /* 0x000ea80000300800 */
[----:B--2---:R0:W-:Y:S04]  /*79420*/  STL.64 [R1+0x3e88], R6 ;  /* 0x003e880601007387 */ /* 0x0041e80000100a00 */
[----:B------:R1:W-:Y:S01]  /*79430*/  STL.64 [R1+0x3e80], R4 ;  /* 0x003e800401007387 */ /* 0x0003e20000100a00 */
[----:B0-----:R-:W-:-:S02]  /*79440*/  IMAD.MOV.U32 R6, RZ, RZ, R14 ;  /* 0x000000ffff067224 */ /* 0x001fc400078e000e */
[----:B-1----:R-:W-:Y:S02]  /*79450*/  IMAD.MOV.U32 R4, RZ, RZ, R12 ;  /* 0x000000ffff047224 */ /* 0x002fe400078e000c */
[----:B------:R-:W4:Y:S01]  /*79460*/  LDL.LU R12, [R1+0x3eb4] ;  /* 0x003eb400010c7983 */ /* 0x000f220000300800 */
[----:B------:R-:W-:Y:S02]  /*79470*/  IMAD.MOV.U32 R5, RZ, RZ, R13 ;  /* 0x000000ffff057224 */ /* 0x000fe400078e000d */
[----:B---3--:R-:W-:Y:S01]  /*79480*/  IMAD.MOV.U32 R7, RZ, RZ, R15 ;  /* 0x000000ffff077224 */ /* 0x008fe200078e000f */
[----:B------:R-:W4:Y:S04]  /*79490*/  LDL.LU R13, [R1+0x3eb0] ;  /* 0x003eb000010d7983 */ /* 0x000f280000300800 */
[----:B------:R-:W4:Y:S04]  /*794a0*/  LDL.LU R14, [R1+0x3eac] ;  /* 0x003eac00010e7983 */ /* 0x000f280000300800 */
[----:B------:R-:W4:Y:S04]  /*794b0*/  LDL.LU R15, [R1+0x3ea8] ;  /* 0x003ea800010f7983 */ /* 0x000f280000300800 */
[----:B------:R-:W-:Y:S04]  /*794c0*/  STL.64 [R1+0x3e08], R26 ;  /* 0x003e081a01007387 */ /* 0x000fe80000100a00 */
[----:B------:R0:W-:Y:S04]  /*794d0*/  STL.64 [R1+0x3e00], R24 ;  /* 0x003e001801007387 */ /* 0x0001e80000100a00 */
[----:B0-----:R-:W2:Y:S04]  /*794e0*/  LDL.LU R24, [R1+0xa0] ;  /* 0x0000a00001187983 */ /* 0x001ea80000300800 */
[----:B------:R-:W2:Y:S04]  /*794f0*/  LDL.LU R25, [R1+0xa4] ;  /* 0x0000a40001197983 */ /* 0x000ea80000300800 */
[----:B------:R-:W2:Y:S04]  /*79500*/  LDL.LU R26, [R1+0xa8] ;  /* 0x0000a800011a7983 */ /* 0x000ea80000300800 */
[----:B------:R-:W2:Y:S01]  /*79510*/  LDL.LU R27, [R1+0xac] ;  /* 0x0000ac00011b7983 */ /* 0x000ea20000300800 */
[C---:B----4-:R-:W-:Y:S03]  /*79520*/  HMMA.16816.F32 R16, R12.reuse, R18, R20 ;  /* 0x000000120c10723c */ /* 0x050fe60000001814 */
[----:B------:R-:W3:Y:S11]  /*79530*/  LDL.LU.64 R22, [R1+0x3ea0] ;  /* 0x003ea00001167983 */ /* 0x000ef60000300a00 */
[----:B------:R-:W-:Y:S09]  /*79540*/  @!UPT UIADD3 URZ, URZ, URZ, URZ ;  /* 0x0000003f3f3ff290 */ /* 0x000ff2000fffe03f */
[----:B------:R0:W-:Y:S04]  /*79550*/  STL.64 [R1+0x3df8], R18 ;  /* 0x003df81201007387 */ /* 0x0001e80000100a00 */
[----:B------:R-:W-:Y:S04]  /*79560*/  STL.64 [R1+0x3df0], R16 ;  /* 0x003df01001007387 */ /* 0x000fe80000100a00 */
[----:B0-----:R-:W4:Y:S04]  /*79570*/  LDL.LU R18, [R1+0x258] ;  /* 0x0002580001127983 */ /* 0x001f280000300800 */
[----:B------:R-:W4:Y:S01]  /*79580*/  LDL.LU R19, [R1+0x25c] ;  /* 0x00025c0001137983 */ /* 0x000f220000300800 */
[----:B---3--:R-:W-:Y:S03]  /*79590*/  HMMA.16816.F32 R20, R12, R22, R8 ;  /* 0x000000160c14723c */ /* 0x008fe60000001808 */
[----:B------:R-:W3:Y:S11]  /*795a0*/  LDL.LU.64 R10, [R1+0x3e98] ;  /* 0x003e9800010a7983 */ /* 0x000ef60000300a00 */
[----:B------:R-:W-:Y:S09]  /*795b0*/  @!UPT UIADD3 URZ, URZ, URZ, URZ ;  /* 0x0000003f3f3ff290 */ /* 0x000ff2000fffe03f */
[----:B------:R0:W-:Y:S04]  /*795c0*/  STL.64 [R1+0x3de8], R22 ;  /* 0x003de81601007387 */ /* 0x0001e80000100a00 */
[----:B------:R1:W-:Y:S01]  /*795d0*/  STL.64 [R1+0x3de0], R20 ;  /* 0x003de01401007387 */ /* 0x0003e20000100a00 */
[----:B0-----:R-:W-:-:S03]  /*795e0*/  IMAD.MOV.U32 R23, RZ, RZ, R29 ;  /* 0x000000ffff177224 */ /* 0x001fc600078e001d */
[----:B-1----:R-:W4:Y:S04]  /*795f0*/  LDL.LU R20, [R1+0xb0] ;  /* 0x0000b00001147983 */ /* 0x002f280000300800 */
[----:B------:R-:W4:Y:S04]  /*79600*/  LDL.LU R21, [R1+0xb4] ;  /* 0x0000b40001157983 */ /* 0x000f280000300800 */
[----:B------:R-:W4:Y:S04]  /*79610*/  LDL.LU R22, [R1+0xb8] ;  /* 0x0000b80001167983 */ /* 0x000f280000300800 */
[----:B------:R-:W2:Y:S01]  /*79620*/  LDL.LU R29, [R1+0x3e90] ;  /* 0x003e9000011d7983 */ /* 0x000ea20000300800 */
[C---:B---3--:R-:W-:Y:S03]  /*79630*/  HMMA.16816.F32 R8, R12.reuse, R10, R4 ;  /* 0x0000000a0c08723c */ /* 0x048fe60000001804 */
[----:B------:R-:W3:Y:S04]  /*79640*/  LDL.LU.64 R6, [R1+0x3e88] ;  /* 0x003e880001067983 */ /* 0x000ee80000300a00 */
[----:B------:R-:W3:Y:S11]  /*79650*/  LDL.LU.64 R4, [R1+0x3e80] ;  /* 0x003e800001047983 */ /* 0x000ef60000300a00 */
[----:B------:R-:W-:Y:S05]  /*79660*/  @!UPT UIADD3 URZ, URZ, URZ, URZ ;  /* 0x0000003f3f3ff290 */ /* 0x000fea000fffe03f */
[----:B------:R-:W-:Y:S04]  /*79670*/  STL.64 [R1], R8 ;  /* 0x0000000801007387 */ /* 0x000fe80000100a00 */
[----:B------:R0:W-:Y:S04]  /*79680*/  STL.64 [R1+0x8], R10 ;  /* 0x0000080a01007387 */ /* 0x0001e80000100a00 */
[----:B0-----:R-:W3:Y:S02]  /*79690*/  LDL.LU.64 R10, [R1+0x3e78] ;  /* 0x003e7800010a7983 */ /* 0x001ee40000300a00 */
[C---:B---3--:R-:W-:Y:S02]  /*796a0*/  HMMA.16816.F32 R8, R12.reuse, R10, R4 ;  /* 0x0000000a0c08723c */ /* 0x048fe40000001804 */
[----:B------:R-:W3:Y:S04]  /*796b0*/  LDL.LU.64 R6, [R1+0x3e70] ;  /* 0x003e700001067983 */ /* 0x000ee80000300a00 */
[----:B------:R-:W3:Y:S11]  /*796c0*/  LDL.LU.64 R4, [R1+0x3e68] ;  /* 0x003e680001047983 */ /* 0x000ef60000300a00 */
[----:B------:R-:W-:Y:S06]  /*796d0*/  @!UPT UIADD3 URZ, URZ, URZ, URZ ;  /* 0x0000003f3f3ff290 */ /* 0x000fec000fffe03f */
[----:B------:R-:W-:Y:S04]  /*796e0*/  STL.64 [R1+0x20], R8 ;  /* 0x0000200801007387 */ /* 0x000fe80000100a00 */
[----:B------:R0:W-:Y:S04]  /*796f0*/  STL.64 [R1+0x28], R10 ;  /* 0x0000280a01007387 */ /* 0x0001e80000100a00 */
[----:B0-----:R-:W3:Y:S01]  /*79700*/  LDL.LU.64 R10, [R1+0x3e60] ;  /* 0x003e6000010a7983 */ /* 0x001ee20000300a00 */
[C---:B----4-:R-:W-:Y:S08]  /*79710*/  HMMA.16816.F32 R16, R12.reuse, R18, R20 ;  /* 0x000000120c10723c */ /* 0x050ff00000001814 */
[C---:B---3--:R-:W-:Y:S01]  /*79720*/  HMMA.16816.F32 R8, R12.reuse, R10, R4 ;  /* 0x0000000a0c08723c */ /* 0x048fe20000001804 */
[----:B------:R-:W2:Y:S11]  /*79730*/  LDL.LU.64 R6, [R1+0x3e58] ;  /* 0x003e580001067983 */ /* 0x000eb60000300a00 */
[----:B------:R-:W-:Y:S11]  /*79740*/  @!UPT UIADD3 URZ, URZ, URZ, URZ ;  /* 0x0000003f3f3ff290 */ /* 0x000ff6000fffe03f */
[----:B------:R-:W-:Y:S04]  /*79750*/  STL.64 [R1+0x40], R8 ;  /* 0x0000400801007387 */ /* 0x000fe80000100a00 */
[----:B------:R0:W-:Y:S04]  /*79760*/  STL.64 [R1+0x48], R10 ;  /* 0x0000480a01007387 */ /* 0x0001e80000100a00 */
[----:B0-----:R-:W3:Y:S04]  /*79770*/  LDL.LU R11, [R1+0x3e50] ;  /* 0x003e5000010b7983 */ /* 0x001ee80000300800 */
[----:B------:R-:W-:Y:S04]  /*79780*/  STL.64 [R1+0x50], R16 ;  /* 0x0000501001007387 */ /* 0x000fe80000100a00 */
[----:B------:R-:W-:Y:S01]  /*79790*/  STL.64 [R1+0x58], R18 ;  /* 0x0000581201007387 */ /* 0x000fe20000100a00 */
[----:B--2---:R-:W-:Y:S07]  /*797a0*/  HMMA.16816.F32 R4, R12, R6, R24 ;  /* 0x000000060c04723c */ /* 0x004fee0000001818 */
[----:B------:R-:W-:-:S02]  /*797b0*/  IMAD.MOV.U32 R26, RZ, RZ, R29 ;  /* 0x000000ffff1a7224 */ /* 0x000fc400078e001d */
[----:B------:R-:W2:Y:S11]  /*797c0*/  LDL.LU R29, [R1+0x3e4c] ;  /* 0x003e4c00011d7983 */ /* 0x000eb60000300800 */
[----:B------:R-:W-:Y:S03]  /*797d0*/  @!UPT UIADD3 URZ, URZ, URZ, URZ ;  /* 0x0000003f3f3ff290 */ /* 0x000fe6000fffe03f */
[----:B------:R-:W-:Y:S04]  /*797e0*/  STL.64 [R1+0x60], R4 ;  /* 0x0000600401007387 */ /* 0x000fe80000100a00 */
[----:B------:R-:W-:Y:S04]  /*797f0*/  STL.64 [R1+0x68], R6 ;  /* 0x0000680601007387 */ /* 0x000fe80000100a00 */
[----:B------:R-:W4:Y:S04]  /*79800*/  LDL.LU R27, [R1+0x27c] ;  /* 0x00027c00011b7983 */ /* 0x000f280000300800 */
[----:B---3--:R-:W0:Y:S04]  /*79810*/  LDSM.16.MT88.4 R4, [R11+0x40800] ;  /* 0x040800000b04783b */ /* 0x008e280000004200 */
[----:B------:R1:W-:Y:S04]  /*79820*/  STL [R1+0x3e48], R11 ;  /* 0x003e480b01007387 */ /* 0x0003e80000100800 */
[----:B0-----:R-:W-:Y:S04]  /*79830*/  STL.64 [R1+0x3e18], R6 ;  /* 0x003e180601007387 */ /* 0x001fe80000100a00 */
[----:B------:R-:W-:Y:S01]  /*79840*/  STL.64 [R1+0x3e10], R4 ;  /* 0x003e100401007387 */ /* 0x000fe20000100a00 */
[----:B------:R-:W-:-:S02]  /*79850*/  IMAD.MOV.U32 R10, RZ, RZ, R2 ;  /* 0x000000ffff0a7224 */ /* 0x000fc400078e0002 */
[----:B-1----:R-:W-:Y:S02]  /*79860*/  IMAD.MOV.U32 R11, RZ, RZ, R0 ;  /* 0x000000ffff0b7224 */ /* 0x002fe400078e0000 */
[----:B------:R-:W-:Y:S02]  /*79870*/  IMAD.MOV.U32 R8, RZ, RZ, R28 ;  /* 0x000000ffff087224 */ /* 0x000fe400078e001c */
[----:B------:R-:W-:Y:S01]  /*79880*/  IMAD.MOV.U32 R9, RZ, RZ, R3 ;  /* 0x000000ffff097224 */ /* 0x000fe200078e0003 */
[----:B--2---:R-:W0:Y:S04]  /*79890*/  LDSM.16.M88.4 R4, [R29+0x4080] ;  /* 0x004080001d04783b */ /* 0x004e280000000200 */
[----:B------:R-:W-:Y:S01]  /*798a0*/  LDSM.16.M88.4 R20, [R29+0x80] ;  /* 0x000080001d14783b */ /* 0x000fe20000000200 */
[----:B0-----:R-:W-:-:S02]  /*798b0*/  IMAD.MOV.U32 R17, RZ, RZ, R4 ;  /* 0x000000ffff117224 */ /* 0x001fc400078e0004 */
[----:B------:R-:W-:Y:S01]  /*798c0*/  IMAD.MOV.U32 R16, RZ, RZ, R5 ;  /* 0x000000ffff107224 */ /* 0x000fe200078e0005 */
[----:B------:R-:W-:Y:S04]  /*798d0*/  STL.64 [R1+0x148], R6 ;  /* 0x0001480601007387 */ /* 0x000fe80000100a00 */
[----:B------:R-:W-:Y:S04]  /*798e0*/  STL.64 [R1+0x3e30], R16 ;  /* 0x003e301001007387 */ /* 0x000fe80000100a00 */
[----:B------:R-:W0:Y:S04]  /*798f0*/  LDSM.16.M88.4 R16, [R29+0x8080] ;  /* 0x008080001d10783b */ /* 0x000e280000000200 */
[----:B------:R-:W1:Y:S04]  /*79900*/  LDSM.16.M88.4 R4, [R29+0xc080] ;  /* 0x00c080001d04783b */ /* 0x000e680000000200 */
[----:B0-----:R-:W-:Y:S04]  /*79910*/  STL.64 [R1+0x150], R16 ;  /* 0x0001501001007387 */ /* 0x001fe80000100a00 */
[----:B------:R-:W-:Y:S01]  /*79920*/  STL.64 [R1+0x158], R18 ;  /* 0x0001581201007387 */ /* 0x000fe20000100a00 */
[----:B-1----:R-:W-:-:S02]  /*79930*/  IMAD.MOV.U32 R2, RZ, RZ, R6 ;  /* 0x000000ffff027224 */ /* 0x002fc400078e0006 */
[----:B------:R-:W-:Y:S01]  /*79940*/  IMAD.MOV.U32 R0, RZ, RZ, R7 ;  /* 0x000000ffff007224 */ /* 0x000fe200078e0007 */
[----:B------:R-:W-:Y:S04]  /*79950*/  STL.64 [R1+0x160], R4 ;  /* 0x0001600401007387 */ /* 0x000fe80000100a00 */
[----:B------:R-:W0:Y:S04]  /*79960*/  LDSM.16.M88.4 R4, [R29+0x10080] ;  /* 0x010080001d04783b */ /* 0x000e280000000200 */
[----:B------:R-:W-:Y:S04]  /*79970*/  STL.64 [R1+0x138], R22 ;  /* 0x0001381601007387 */ /* 0x000fe80000100a00 */
[----:B------:R-:W-:Y:S04]  /*79980*/  STL.64 [R1+0x3e20], R20 ;  /* 0x003e201401007387 */ /* 0x000fe80000100a00 */
        /* <DEDUP_REMOVED lines=8> */
[----:B------:R-:W2:Y:S04]  /*79a10*/  LDL.LU R18, [R1+0x288] ;  /* 0x0002880001127983 */ /* 0x000ea80000300800 */
[----:B0-----:R-:W-:Y:S04]  /*79a20*/  STL.64 [R1+0x180], R4 ;  /* 0x0001800401007387 */ /* 0x001fe80000100a00 */
[----:B------:R-:W-:Y:S04]  /*79a30*/  STL.64 [R1+0x188], R6 ;  /* 0x0001880601007387 */ /* 0x000fe80000100a00 */
[----:B------:R-:W0:Y:S04]  /*79a40*/  LDSM.16.M88.4 R4, [R29+0x18080] ;  /* 0x018080001d04783b */ /* 0x000e280000000200 */
[----:B------:R-:W2:Y:S04]  /*79a50*/  LDL.LU R19, [R1+0x28c] ;  /* 0x00028c0001137983 */ /* 0x000ea80000300800 */
[----:B------:R-:W2:Y:S04]  /*79a60*/  LDL.LU R20, [R1+0x120] ;  /* 0x0001200001147983 */ /* 0x000ea80000300800 */
[----:B------:R-:W2:Y:S04]  /*79a70*/  LDL.LU R21, [R1+0x124] ;  /* 0x0001240001157983 */ /* 0x000ea80000300800 */
[----:B------:R-:W2:Y:S04]  /*79a80*/  LDL.LU R22, [R1+0x128] ;  /* 0x0001280001167983 */ /* 0x000ea80000300800 */
[----:B------:R-:W2:Y:S01]  /*79a90*/  LDL.LU R23, [R1+0x12c] ;  /* 0x00012c0001177983 */ /* 0x000ea20000300800 */
[----:B0-----:R-:W-:-:S03]  /*79aa0*/  IMAD.MOV.U32 R3, RZ, RZ, R6 ;  /* 0x000000ffff037224 */ /* 0x001fc600078e0006 */
[----:B------:R4:W-:Y:S01]  /*79ab0*/  STL.64 [R1+0x190], R4 ;  /* 0x0001900401007387 */ /* 0x0009e20000100a00 */
[----:B------:R-:W-:Y:S02]  /*79ac0*/  IMAD.MOV.U32 R28, RZ, RZ, R7 ;  /* 0x000000ffff1c7224 */ /* 0x000fe400078e0007 */
[C---:B----4-:R-:W-:Y:S03]  /*79ad0*/  HMMA.16816.F32 R4, R12.reuse, R26, R8 ;  /* 0x0000001a0c04723c */ /* 0x050fe60000001808 */
[----:B------:R-:W-:Y:S04]  /*79ae0*/  STL [R1+0x3d6c], R28 ;  /* 0x003d6c1c01007387 */ /* 0x000fe80000100800 */
[----:B------:R-:W-:Y:S04]  /*79af0*/  STL [R1+0x3d68], R3 ;  /* 0x003d680301007387 */ /* 0x000fe80000100800 */
[----:B------:R-:W-:Y:S11]  /*79b00*/  LDSM.16.M88.4 R8, [R29+0x20080] ;  /* 0x020080001d08783b */ /* 0x000ff60000000200 */
[----:B------:R-:W-:Y:S01]  /*79b10*/  @!UPT UIADD3 URZ, URZ, URZ, URZ ;  /* 0x0000003f3f3ff290 */ /* 0x000fe2000fffe03f */
[----:B------:R-:W-:Y:S01]  /*79b20*/  STL.64 [R1+0x70], R4 ;  /* 0x0000700401007387 */ /* 0x000fe20000100a00 */
[----:B------:R-:W-:Y:S02]  /*79b30*/  IMAD.MOV.U32 R0, RZ, RZ, R6 ;  /* 0x000000ffff007224 */ /* 0x000fe400078e0006 */
[----:B------:R-:W-:Y:S02]  /*79b40*/  IMAD.MOV.U32 R2, RZ, RZ, R7 ;  /* 0x000000ffff027224 */ /* 0x000fe400078e0007 */
[----:B------:R-:W0:Y:S04]  /*79b50*/  LDSM.16.M88.4 R4, [R29+0x1c080] ;  /* 0x01c080001d04783b */ /* 0x000e280000000200 */
[----:B------:R-:W-:Y:S04]  /*79b60*/  STL [R1+0x3d74], R2 ;  /* 0x003d740201007387 */ /* 0x000fe80000100800 */
[----:B------:R-:W-:Y:S04]  /*79b70*/  STL [R1+0x3d70], R0 ;  /* 0x003d700001007387 */ /* 0x000fe80000100800 */
[----:B------:R-:W3:Y:S04]  /*79b80*/  LDL.LU R26, [R1+0x298] ;  /* 0x00029800011a7983 */ /* 0x000ee80000300800 */
[----:B0-----:R0:W-:Y:S04]  /*79b90*/  STL.64 [R1+0x1a0], R4 ;  /* 0x0001a00401007387 */ /* 0x0011e80000100a00 */
[----:B------:R1:W-:Y:S04]  /*79ba0*/  STL.64 [R1+0x1a8], R6 ;  /* 0x0001a80601007387 */ /* 0x0003e80000100a00 */
[----:B------:R-:W3:Y:S04]  /*79bb0*/  LDL.LU R27, [R1+0x29c] ;  /* 0x00029c00011b7983 */ /* 0x000ee80000300800 */
[----:B0-----:R-:W3:Y:S04]  /*79bc0*/  LDL.LU R4, [R1+0x110] ;  /* 0x0001100001047983 */ /* 0x001ee80000300800 */
[----:B------:R-:W3:Y:S04]  /*79bd0*/  LDL.LU R5, [R1+0x114] ;  /* 0x0001140001057983 */ /* 0x000ee80000300800 */
[----:B-1----:R-:W3:Y:S04]  /*79be0*/  LDL.LU R6, [R1+0x118] ;  /* 0x0001180001067983 */ /* 0x002ee80000300800 */
[----:B------:R-:W3:Y:S04]  /*79bf0*/  LDL.LU R7, [R1+0x11c] ;  /* 0x00011c0001077983 */ /* 0x000ee80000300800 */
[----:B------:R-:W-:Y:S04]  /*79c00*/  STL.64 [R1+0x1d0], R8 ;  /* 0x0001d00801007387 */ /* 0x000fe80000100a00 */
        /* <DEDUP_REMOVED lines=21> */
[----:B------:R0:W-:Y:S04]  /*79d60*/  STL.64 [R1+0x318], R10 ;  /* 0x0003180a01007387 */ /* 0x0001e80000100a00 */
[----:B0-----:R-:W4:Y:S01]  /*79d70*/  LDL.LU R11, [R1+0x3e48] ;  /* 0x003e4800010b7983 */ /* 0x001f220000300800 */
[C---:B--2---:R-:W-:Y:S03]  /*79d80*/  HMMA.16816.F32 R16, R12.reuse, R18, R20 ;  /* 0x000000120c10723c */ /* 0x044fe60000001814 */
[----:B------:R0:W-:Y:S11]  /*79d90*/  STL [R1+0x39a0], R29 ;  /* 0x0039a01d01007387 */ /* 0x0001f60000100800 */
[----:B------:R-:W-:Y:S10]  /*79da0*/  @!UPT UIADD3 URZ, URZ, URZ, URZ ;  /* 0x0000003f3f3ff290 */ /* 0x000ff4000fffe03f */
[----:B------:R-:W-:Y:S02]  /*79db0*/  IMAD.MOV.U32 R3, RZ, RZ, R18 ;  /* 0x000000ffff037224 */ /* 0x000fe400078e0012 */
[----:B0-----:R-:W-:Y:S01]  /*79dc0*/  IMAD.MOV.U32 R29, RZ, RZ, R19 ;  /* 0x000000ffff1d7224 */ /* 0x001fe200078e0013 */
[----:B----4-:R-:W0:Y:S04]  /*79dd0*/  LDSM.16.MT88.4 R8, [R11+0x40a00] ;  /* 0x040a00000b08783b */ /* 0x010e280000004200 */
[----:B0-----:R0:W-:Y:S04]  /*79de0*/  STL.64 [R1+0x3c58], R10 ;  /* 0x003c580a01007387 */ /* 0x0011e80000100a00 */
[----:B------:R-:W-:Y:S04]  /*79df0*/  STL.64 [R1+0x3c50], R8 ;  /* 0x003c500801007387 */ /* 0x000fe80000100a00 */
[----:B0-----:R-:W2:Y:S04]  /*79e00*/  LDL.LU R10, [R1+0x2a8] ;  /* 0x0002a800010a7983 */ /* 0x001ea80000300800 */
[----:B------:R-:W2:Y:S04]  /*79e10*/  LDL.LU R11, [R1+0x2ac] ;  /* 0x0002ac00010b7983 */ /* 0x000ea80000300800 */
[----:B------:R-:W4:Y:S04]  /*79e20*/  LDL.LU R18, [R1+0x2b8] ;  /* 0x0002b80001127983 */ /* 0x000f280000300800 */
[----:B------:R-:W4:Y:S01]  /*79e30*/  LDL.LU R19, [R1+0x2bc] ;  /* 0x0002bc0001137983 */ /* 0x000f220000300800 */
[----:B---3--:R-:W-:Y:S01]  /*79e40*/  HMMA.16816.F32 R4, R12, R26, R4 ;  /* 0x0000001a0c04723c */ /* 0x008fe20000001804 */
[----:B------:R-:W-:-:S02]  /*79e50*/  IMAD.MOV.U32 R0, RZ, RZ, R16 ;  /* 0x000000ffff007224 */ /* 0x000fc400078e0010 */
[----:B------:R-:W-:Y:S01]  /*79e60*/  IMAD.MOV.U32 R28, RZ, RZ, R17 ;  /* 0x000000ffff1c7224 */ /* 0x000fe200078e0011 */
[----:B----4-:R0:W-:Y:S04]  /*79e70*/  STL.64 [R1+0x3e40], R18 ;  /* 0x003e401201007387 */ /* 0x0101e80000100a00 */
[----:B------:R-:W2:Y:S04]  /*79e80*/  LDL.LU R16, [R1+0x100] ;  /* 0x0001000001107983 */ /* 0x000ea80000300800 */
[----:B------:R-:W2:Y:S04]  /*79e90*/  LDL.LU R17, [R1+0x104] ;  /* 0x0001040001117983 */ /* 0x000ea80000300800 */
[----:B0-----:R-:W2:Y:S04]  /*79ea0*/  LDL.LU R18, [R1+0x108] ;  /* 0x0001080001127983 */ /* 0x001ea80000300800 */
[----:B------:R-:W2:Y:S04]  /*79eb0*/  LDL.LU R19, [R1+0x10c] ;  /* 0x00010c0001137983 */ /* 0x000ea80000300800 */
[----:B------:R-:W-:Y:S04]  /*79ec0*/  STL [R1+0x3d84], R29 ;  /* 0x003d841d01007387 */ /* 0x000fe80000100800 */
[----:B------:R-:W-:Y:S04]  /*79ed0*/  STL [R1+0x3d80], R3 ;  /* 0x003d800301007387 */ /* 0x000fe80000100800 */
[----:B------:R-:W-:Y:S04]  /*79ee0*/  STL [R1+0x3d7c], R28 ;  /* 0x003d7c1c01007387 */ /* 0x000fe80000100800 */
[----:B------:R-:W-:Y:S04]  /*79ef0*/  STL [R1+0x3d78], R0 ;  /* 0x003d780001007387 */ /* 0x000fe80000100800 */
[----:B------:R-:W-:Y:S04]  /*79f00*/  STL.64 [R1+0xc0], R4 ;  /* 0x0000c00401007387 */ /* 0x000fe80000100a00 */
[----:B------:R-:W-:Y:S04]  /*79f10*/  STL [R1+0xc8], R6 ;  /* 0x0000c80601007387 */ /* 0x000fe80000100800 */
[----:B------:R-:W3:Y:S04]  /*79f20*/  LDL.LU R26, [R1+0x2e8] ;  /* 0x0002e800011a7983 */ /* 0x000ee80000300800 */
[----:B------:R-:W3:Y:S04]  /*79f30*/  LDL.LU R27, [R1+0x2ec] ;  /* 0x0002ec00011b7983 */ /* 0x000ee80000300800 */
[----:B---3--:R0:W-:Y:S04]  /*79f40*/  STL.64 [R1+0x3e28], R26 ;  /* 0x003e281a01007387 */ /* 0x0081e80000100a00 */
[----:B0-----:R-:W3:Y:S04]  /*79f50*/  LDL.LU R26, [R1+0x2c8] ;  /* 0x0002c800011a7983 */ /* 0x001ee80000300800 */
[----:B------:R-:W3:Y:S01]  /*79f60*/  LDL.LU R27, [R1+0x2cc] ;  /* 0x0002cc00011b7983 */ /* 0x000ee20000300800 */
[----:B--2---:R-:W-:Y:S01]  /*79f70*/  HMMA.16816.F32 R16, R12, R10, R16 ;  /* 0x0000000a0c10723c */ /* 0x004fe20000001810 */
[----:B------:R-:W-:Y:S11]  /*79f80*/  IMAD.MOV.U32 R2, RZ, RZ, R7 ;  /* 0x000000ffff027224 */ /* 0x000ff600078e0007 */
[----:B------:R-:W-:Y:S11]  /*79f90*/  @!UPT UIADD3 URZ, URZ, URZ, URZ ;  /* 0x0000003f3f3ff290 */ /* 0x000ff6000fffe03f */
[----:B------:R-:W-:Y:S01]  /*79fa0*/  @!UPT UIADD3 URZ, URZ, URZ, URZ ;  /* 0x0000003f3f3ff290 */ /* 0x000fe2000fffe03f */
[----:B------:R-:W-:Y:S02]  /*79fb0*/  IMAD.MOV.U32 R11, RZ, RZ, R18 ;  /* 0x000000ffff0b7224 */ /* 0x000fe400078e0012 */
[----:B------:R-:W-:Y:S01]  /*79fc0*/  IMAD.MOV.U32 R10, RZ, RZ, R19 ;  /* 0x000000ffff0a7224 */ /* 0x000fe200078e0013 */
[----:B---3--:R0:W-:Y:S04]  /*79fd0*/  STL.64 [R1+0x3e38], R26 ;  /* 0x003e381a01007387 */ /* 0x0081e80000100a00 */
[----:B------:R-:W2:Y:S04]  /*79fe0*/  LDL.LU R24, [R1+0xf0] ;  /* 0x0000f00001187983 */ /* 0x000ea80000300800 */
[----:B------:R-:W2:Y:S04]  /*79ff0*/  LDL.LU R25, [R1+0xf4] ;  /* 0x0000f40001197983 */ /* 0x000ea80000300800 */
[----:B0-----:R-:W2:Y:S04]  /*7a000*/  LDL.LU R26, [R1+0xf8] ;  /* 0x0000f800011a7983 */ /* 0x001ea80000300800 */
[----:B------:R-:W2:Y:S04]  /*7a010*/  LDL.LU R27, [R1+0xfc] ;  /* 0x0000fc00011b7983 */ /* 0x000ea80000300800 */
[----:B------:R-:W3:Y:S04]  /*7a020*/  LDL.LU R6, [R1+0x2d8] ;  /* 0x0002d80001067983 */ /* 0x000ee80000300800 */
[----:B------:R-:W3:Y:S04]  /*7a030*/  LDL.LU R7, [R1+0x2dc] ;  /* 0x0002dc0001077983 */ /* 0x000ee80000300800 */
[----:B------:R-:W3:Y:S04]  /*7a040*/  LDL.LU R20, [R1+0x30] ;  /* 0x0000300001147983 */ /* 0x000ee80000300800 */
[----:B------:R-:W3:Y:S04]  /*7a050*/  LDL.LU R21, [R1+0x34] ;  /* 0x0000340001157983 */ /* 0x000ee80000300800 */
[----:B------:R-:W3:Y:S04]  /*7a060*/  LDL.LU R22, [R1+0x38] ;  /* 0x0000380001167983 */ /* 0x000ee80000300800 */
[----:B------:R-:W3:Y:S04]  /*7a070*/  LDL.LU R23, [R1+0x3c] ;  /* 0x00003c0001177983 */ /* 0x000ee80000300800 */
[----:B------:R-:W-:Y:S04]  /*7a080*/  STL [R1+0x3d88], R2 ;  /* 0x003d880201007387 */ /* 0x000fe80000100800 */
[----:B------:R-:W2:Y:S01]  /*7a090*/  LDL.LU.64 R18, [R1+0x3e40] ;  /* 0x003e400001127983 */ /* 0x000ea20000300a00 */
[----:B------:R-:W-:-:S03]  /*7a0a0*/  IMAD.MOV.U32 R0, RZ, RZ, R17 ;  /* 0x000000ffff007224 */ /* 0x000fc600078e0011 */
[----:B------:R0:W-:Y:S01]  /*7a0b0*/  STL [R1+0x3d98], R10 ;  /* 0x003d980a01007387 */ /* 0x0001e20000100800 */
[----:B------:R-:W-:-:S03]  /*7a0c0*/  IMAD.MOV.U32 R28, RZ, RZ, R16 ;  /* 0x000000ffff1c7224 */ /* 0x000fc600078e0010 */
[----:B------:R1:W-:Y:S04]  /*7a0d0*/  STL [R1+0x3d94], R11 ;  /* 0x003d940b01007387 */ /* 0x0003e80000100800 */
[----:B------:R-:W4:Y:S04]  /*7a0e0*/  LDL.LU R8, [R1+0xe0] ;  /* 0x0000e00001087983 */ /* 0x000f280000300800 */
[----:B------:R-:W4:Y:S04]  /*7a0f0*/  LDL.LU R9, [R1+0xe4] ;  /* 0x0000e40001097983 */ /* 0x000f280000300800 */
[----:B0-----:R-:W4:Y:S04]  /*7a100*/  LDL.LU R10, [R1+0xe8] ;  /* 0x0000e800010a7983 */ /* 0x001f280000300800 */
[----:B-1----:R-:W4:Y:S04]  /*7a110*/  LDL.LU R11, [R1+0xec] ;  /* 0x0000ec00010b7983 */ /* 0x002f280000300800 */
[----:B------:R-:W-:Y:S04]  /*7a120*/  STL [R1+0x3d90], R0 ;  /* 0x003d900001007387 */ /* 0x000fe80000100800 */
[----:B------:R-:W-:Y:S01]  /*7a130*/  STL [R1+0x3d8c], R28 ;  /* 0x003d8c1c01007387 */ /* 0x000fe20000100800 */
[C---:B--2---:R-:W-:Y:S03]  /*7a140*/  HMMA.16816.F32 R16, R12.reuse, R18, R24 ;  /* 0x000000120c10723c */ /* 0x044fe60000001818 */
[----:B------:R-:W4:Y:S11]  /*7a150*/  LDL.LU.64 R26, [R1+0x3e38] ;  /* 0x003e3800011a7983 */ /* 0x000f360000300a00 */
[----:B------:R-:W-:Y:S09]  /*7a160*/  @!UPT UIADD3 URZ, URZ, URZ, URZ ;  /* 0x0000003f3f3ff290 */ /* 0x000ff2000fffe03f */
[----:B------:R0:W-:Y:S01]  /*7a170*/  STL [R1+0xa0], R16 ;  /* 0x0000a01001007387 */ /* 0x0001e20000100800 */
[----:B------:R-:W-:Y:S02]  /*7a180*/  IMAD.MOV.U32 R3, RZ, RZ, R19 ;  /* 0x000000ffff037224 */ /* 0x000fe400078e0013 */
[----:B------:R-:W-:Y:S02]  /*7a190*/  IMAD.MOV.U32 R2, RZ, RZ, R17 ;  /* 0x000000ffff027224 */ /* 0x000fe400078e0011 */
[----:B------:R-:W-:Y:S01]  /*7a1a0*/  IMAD.MOV.U32 R29, RZ, RZ, R18 ;  /* 0x000000ffff1d7224 */ /* 0x000fe200078e0012 */
[----:B0-----:R-:W2:Y:S04]  /*7a1b0*/  LDL.LU.64 R16, [R1+0x3e30] ;  /* 0x003e300001107983 */ /* 0x001ea80000300a00 */
[----:B------:R-:W2:Y:S04]  /*7a1c0*/  LDL.LU R18, [R1+0x308] ;  /* 0x0003080001127983 */ /* 0x000ea80000300800 */
[----:B------:R-:W2:Y:S04]  /*7a1d0*/  LDL.LU R19, [R1+0x30c] ;  /* 0x00030c0001137983 */ /* 0x000ea80000300800 */
[----:B------:R-:W-:Y:S04]  /*7a1e0*/  STL [R1+0x3da4], R3 ;  /* 0x003da40301007387 */ /* 0x000fe80000100800 */
[----:B------:R-:W-:Y:S04]  /*7a1f0*/  STL [R1+0x3da0], R29 ;  /* 0x003da01d01007387 */ /* 0x000fe80000100800 */
[----:B------:R-:W-:Y:S01]  /*7a200*/  STL [R1+0x3d9c], R2 ;  /* 0x003d9c0201007387 */ /* 0x000fe20000100800 */
[----:B----4-:R-:W-:Y:S11]  /*7a210*/  HMMA.16816.F32 R24, R12, R26, R8 ;  /* 0x0000001a0c18723c */ /* 0x010ff60000001808 */
[----:B------:R-:W-:Y:S11]  /*7a220*/  @!UPT UIADD3 URZ, URZ, URZ, URZ ;  /* 0x0000003f3f3ff290 */ /* 0x000ff6000fffe03f */
[----:B------:R-:W-:Y:S02]  /*7a230*/  @!UPT UIADD3 URZ, URZ, URZ, URZ ;  /* 0x0000003f3f3ff290 */ /* 0x000fe4000fffe03f */
[----:B------:R-:W-:Y:S02]  /*7a240*/  IMAD.MOV.U32 R28, RZ, RZ, R27 ;  /* 0x000000ffff1c7224 */ /* 0x000fe400078e001b */
[----:B------:R-:W-:Y:S02]  /*7a250*/  IMAD.MOV.U32 R0, RZ, RZ, R26 ;  /* 0x000000ffff007224 */ /* 0x000fe400078e001a */
[----:B------:R-:W-:Y:S01]  /*7a260*/  IMAD.MOV.U32 R11, RZ, RZ, R25 ;  /* 0x000000ffff0b7224 */ /* 0x000fe200078e0019 */
[----:B------:R-:W4:Y:S01]  /*7a270*/  LDL.LU.64 R26, [R1+0x3e28] ;  /* 0x003e2800011a7983 */ /* 0x000f220000300a00 */
[----:B------:R-:W-:-:S03]  /*7a280*/  IMAD.MOV.U32 R10, RZ, RZ, R24 ;  /* 0x000000ffff0a7224 */ /* 0x000fc600078e0018 */
[----:B------:R-:W-:Y:S04]  /*7a290*/  STL [R1+0x3db4], R28 ;  /* 0x003db41c01007387 */ /* 0x000fe80000100800 */
[----:B------:R-:W-:Y:S04]  /*7a2a0*/  STL [R1+0x3db0], R0 ;  /* 0x003db00001007387 */ /* 0x000fe80000100800 */
[----:B------:R-:W-:Y:S04]  /*7a2b0*/  STL [R1+0x3dac], R11 ;  /* 0x003dac0b01007387 */ /* 0x000fe80000100800 */
[----:B------:R0:W-:Y:S04]  /*7a2c0*/  STL [R1+0x3da8], R10 ;  /* 0x003da80a01007387 */ /* 0x0001e80000100800 */
[----:B------:R-:W4:Y:S04]  /*7a2d0*/  LDL.LU R8, [R1+0x10] ;  /* 0x0000100001087983 */ /* 0x000f280000300800 */
[----:B------:R-:W4:Y:S04]  /*7a2e0*/  LDL.LU R9, [R1+0x14] ;  /* 0x0000140001097983 */ /* 0x000f280000300800 */
[----:B0-----:R-:W4:Y:S04]  /*7a2f0*/  LDL.LU R10, [R1+0x18] ;  /* 0x00001800010a7983 */ /* 0x001f280000300800 */
[----:B------:R-:W4:Y:S01]  /*7a300*/  LDL.LU R11, [R1+0x1c] ;  /* 0x00001c00010b7983 */ /* 0x000f220000300800 */
[C---:B---3--:R-:W-:Y:S03]  /*7a310*/  HMMA.16816.F32 R4, R12.reuse, R6, R20 ;  /* 0x000000060c04723c */ /* 0x048fe60000001814 */
[----:B------:R-:W3:Y:S11]  /*7a320*/  LDL.LU.64 R20, [R1+0x3e20] ;  /* 0x003e200001147983 */ /* 0x000ef60000300a00 */
[----:B------:R-:W-:Y:S10]  /*7a330*/  @!UPT UIADD3 URZ, URZ, URZ, URZ ;  /* 0x0000003f3f3ff290 */ /* 0x000ff4000fffe03f */
[----:B------:R-:W-:Y:S01]  /*7a340*/  IMAD.MOV.U32 R2, RZ, RZ, R7 ;  /* 0x000000ffff027224 */ /* 0x000fe200078e0007 */
[----:B------:R0:W-:Y:S01]  /*7a350*/  STL [R1+0xe0], R4 ;  /* 0x0000e00401007387 */ /* 0x0001e20000100800 */
[----:B------:R-:W-:Y:S02]  /*7a360*/  IMAD.MOV.U32 R29, RZ, RZ, R6 ;  /* 0x000000ffff1d7224 */ /* 0x000fe400078e0006 */
[----:B------:R-:W-:Y:S01]  /*7a370*/  IMAD.MOV.U32 R3, RZ, RZ, R5 ;  /* 0x000000ffff037224 */ /* 0x000fe200078e0005 */
[----:B------:R-:W3:Y:S04]  /*7a380*/  LDL.LU.64 R6, [R1+0x3e18] ;  /* 0x003e180001067983 */ /* 0x000ee80000300a00 */
[----:B0-----:R-:W3:Y:S04]  /*7a390*/  LDL.LU.64 R4, [R1+0x3e10] ;  /* 0x003e100001047983 */ /* 0x001ee80000300a00 */
        /* <DEDUP_REMOVED lines=9> */
[----:B------:R-:W2:Y:S01]  /*7a430*/  LDL.LU.64 R26, [R1+0x3e08] ;  /* 0x003e0800011a7983 */ /* 0x000ea20000300a00 */
[----:B------:R-:W-:-:S03]  /*7a440*/  IMAD.MOV.U32 R0, RZ, RZ, R25 ;  /* 0x000000ffff007224 */ /* 0x000fc600078e0019 */
[----:B------:R-:W2:Y:S04]  /*7a450*/  LDL.LU.64 R24, [R1+0x3e00] ;  /* 0x003e000001187983 */ /* 0x000ea80000300a00 */
[----:B------:R0:W-:Y:S04]  /*7a460*/  STL.64 [R1+0x3dc8], R10 ;  /* 0x003dc80a01007387 */ /* 0x0001e80000100a00 */
[----:B------:R-:W4:Y:S04]  /*7a470*/  LDL.LU R8, [R1] ;  /* 0x0000000001087983 */ /* 0x000f280000300800 */
[----:B------:R-:W4:Y:S04]  /*7a480*/  LDL.LU R9, [R1+0x4] ;  /* 0x0000040001097983 */ /* 0x000f280000300800 */
[----:B0-----:R-:W3:Y:S04]  /*7a490*/  LDL.LU R10, [R1+0x8] ;  /* 0x00000800010a7983 */ /* 0x001ee80000300800 */
[----:B------:R-:W3:Y:S01]  /*7a4a0*/  LDL.LU R11, [R1+0xc] ;  /* 0x00000c00010b7983 */ /* 0x000ee20000300800 */
[----:B--2---:R-:W-:Y:S03]  /*7a4b0*/  HMMA.16816.F32 R12, R12, R18, R24 ;  /* 0x000000120c0c723c */ /* 0x004fe60000001818 */
[----:B---3--:R-:W-:Y:S04]  /*7a4c0*/  STL.64 [R1+0x3dd8], R10 ;  /* 0x003dd80a01007387 */ /* 0x008fe80000100a00 */
[----:B----4-:R0:W-:Y:S04]  /*7a4d0*/  STL.64 [R1+0x3dd0], R8 ;  /* 0x003dd00801007387 */ /* 0x0101e80000100a00 */
[----:B------:R1:W-:Y:S04]  /*7a4e0*/  STL [R1+0x3dc4], R28 ;  /* 0x003dc41c01007387 */ /* 0x0003e80000100800 */
[----:B------:R-:W2:Y:S01]  /*7a4f0*/  LDL.LU.64 R18, [R1+0x3df8] ;  /* 0x003df80001127983 */ /* 0x000ea20000300a00 */
[----:B0-----:R-:W-:-:S02]  /*7a500*/  IMAD.MOV.U32 R8, RZ, RZ, R17 ;  /* 0x000000ffff087224 */ /* 0x001fc400078e0011 */
[----:B------:R-:W-:Y:S02]  /*7a510*/  IMAD.MOV.U32 R9, RZ, RZ, R16 ;  /* 0x000000ffff097224 */ /* 0x000fe400078e0010 */
[----:B------:R-:W2:Y:S04]  /*7a520*/  LDL.LU.64 R16, [R1+0x3df0] ;  /* 0x003df00001107983 */ /* 0x000ea80000300a00 */
[----:B------:R-:W-:Y:S02]  /*7a530*/  IMAD.MOV.U32 R27, RZ, RZ, R12 ;  /* 0x000000ffff1b7224 */ /* 0x000fe400078e000c */
[----:B------:R-:W-:Y:S01]  /*7a540*/  IMAD.MOV.U32 R26, RZ, RZ, R13 ;  /* 0x000000ffff1a7224 */ /* 0x000fe200078e000d */
[----:B------:R-:W3:Y:S04]  /*7a550*/  LDL.LU R12, [R1+0x150] ;  /* 0x00015000010c7983 */ /* 0x000ee80000300800 */
[----:B------:R-:W3:Y:S04]  /*7a560*/  LDL.LU R13, [R1+0x154] ;  /* 0x00015400010d7983 */ /* 0x000ee80000300800 */
[----:B------:R-:W4:Y:S01]  /*7a570*/  LDL.LU.64 R22, [R1+0x3de8] ;  /* 0x003de80001167983 */ /* 0x000f220000300a00 */
[C---:B--2---:R-:W-:Y:S03]  /*7a580*/  HMMA.16816.F32 R16, R4.reuse, R20, R16 ;  /* 0x000000140410723c */ /* 0x044fe60000001810 */
[----:B------:R-:W4:Y:S11]  /*7a590*/  LDL.LU.64 R20, [R1+0x3de0] ;  /* 0x003de00001147983 */ /* 0x000f360000300a00 */
[----:B------:R-:W-:Y:S10]  /*7a5a0*/  @!UPT UIADD3 URZ, URZ, URZ, URZ ;  /* 0x0000003f3f3ff290 */ /* 0x000ff4000fffe03f */
[----:B-1----:R-:W-:Y:S02]  /*7a5b0*/  IMAD.MOV.U32 R28, RZ, RZ, R16 ;  /* 0x000000ffff1c7224 */ /* 0x002fe400078e0010 */
[----:B------:R-:W-:Y:S01]  /*7a5c0*/  IMAD.MOV.U32 R2, RZ, RZ, R17 ;  /* 0x000000ffff027224 */ /* 0x000fe200078e0011 */
[----:B------:R-:W2:Y:S04]  /*7a5d0*/  LDL.LU R16, [R1+0x160] ;  /* 0x0001600001107983 */ /* 0x000ea80000300800 */
[----:B------:R-:W2:Y:S04]  /*7a5e0*/  LDL.LU R17, [R1+0x164] ;  /* 0x0001640001117983 */ /* 0x000ea80000300800 */
[----:B------:R-:W3:Y:S01]  /*7a5f0*/  LDL.LU.64 R10, [R1+0x3dd8] ;  /* 0x003dd800010a7983 */ /* 0x000ee20000300a00 */
[----:B----4-:R-:W-:Y:S03]  /*7a600*/  HMMA.16816.F32 R20, R4, R8, R20 ;  /* 0x000000080414723c */ /* 0x010fe60000001814 */
[----:B------:R-:W3:Y:S01]  /*7a610*/  LDL.LU.64 R8, [R1+0x3dd0] ;  /* 0x003dd00001087983 */ /* 0x000ee20000300a00 */
[----:B------:R-:W-:-:S02]  /*7a620*/  IMAD.MOV.U32 R25, RZ, RZ, R14 ;  /* 0x000000ffff197224 */ /* 0x000fc400078e000e */
[----:B------:R-:W-:Y:S11]  /*7a630*/  IMAD.MOV.U32 R24, RZ, RZ, R15 ;  /* 0x000000ffff187224 */ /* 0x000ff600078e000f */
[----:B------:R-:W-:Y:S06]  /*7a640*/  @!UPT UIADD3 URZ, URZ, URZ, URZ ;  /* 0x0000003f3f3ff290 */ /* 0x000fec000fffe03f */
[----:B------:R-:W-:Y:S04]  /*7a650*/  STL.64 [R1+0x3c38], R22 ;  /* 0x003c381601007387 */ /* 0x000fe80000100a00 */
[----:B------:R0:W-:Y:S04]  /*7a660*/  STL.64 [R1+0x3c30], R20 ;  /* 0x003c301401007387 */ /* 0x0001e80000100a00 */
[----:B0-----:R-:W2:Y:S04]  /*7a670*/  LDL.LU R20, [R1+0x20] ;  /* 0x0000200001147983 */ /* 0x001ea80000300800 */
[----:B------:R-:W2:Y:S04]  /*7a680*/  LDL.LU R21, [R1+0x24] ;  /* 0x0000240001157983 */ /* 0x000ea80000300800 */
[----:B------:R-:W2:Y:S04]  /*7a690*/  LDL.LU R22, [R1+0x28] ;  /* 0x0000280001167983 */ /* 0x000ea80000300800 */
[----:B------:R-:W2:Y:S01]  /*7a6a0*/  LDL.LU R23, [R1+0x2c] ;  /* 0x00002c0001177983 */ /* 0x000ea20000300800 */
[----:B---3--:R-:W-:Y:S03]  /*7a6b0*/  HMMA.16816.F32 R12, R4, R12, R8 ;  /* 0x0000000c040c723c */ /* 0x008fe60000001808 */
[----:B------:R-:W3:Y:S11]  /*7a6c0*/  LDL.LU.64 R10, [R1+0x3dc8] ;  /* 0x003dc800010a7983 */ /* 0x000ef60000300a00 */
[----:B------:R-:W-:Y:S09]  /*7a6d0*/  @!UPT UIADD3 URZ, URZ, URZ, URZ ;  /* 0x0000003f3f3ff290 */ /* 0x000ff2000fffe03f */
[----:B------:R0:W-:Y:S04]  /*7a6e0*/  STL.64 [R1+0x3c28], R14 ;  /* 0x003c280e01007387 */ /* 0x0001e80000100a00 */
[----:B------:R1:W-:Y:S04]  /*7a6f0*/  STL.64 [R1+0x3c20], R12 ;  /* 0x003c200c01007387 */ /* 0x0003e80000100a00 */
[----:B0-----:R-:W4:Y:S04]  /*7a700*/  LDL.LU R14, [R1+0x148] ;  /* 0x00014800010e7983 */ /* 0x001f280000300800 */
[----:B------:R-:W4:Y:S01]  /*7a710*/  LDL.LU R15, [R1+0x14c] ;  /* 0x00014c00010f7983 */ /* 0x000f220000300800 */
[----:B------:R-:W-:-:S02]  /*7a720*/  IMAD.MOV.U32 R29, RZ, RZ, R18 ;  /* 0x000000ffff1d7224 */ /* 0x000fc400078e0012 */
[----:B------:R-:W-:Y:S02]  /*7a730*/  IMAD.MOV.U32 R3, RZ, RZ, R19 ;  /* 0x000000ffff037224 */ /* 0x000fe400078e0013 */
[----:B--2---:R-:W-:Y:S01]  /*7a740*/  HMMA.16816.F32 R16, R4, R16, R20 ;  /* 0x000000100410723c */ /* 0x004fe20000001814 */
[----:B----4-:R0:W-:Y:S04]  /*7a750*/  STL.64 [R1+0x3c40], R14 ;  /* 0x003c400e01007387 */ /* 0x0101e80000100a00 */
[----:B------:R-:W2:Y:S04]  /*7a760*/  LDL.LU R22, [R1+0x138] ;  /* 0x0001380001167983 */ /* 0x000ea80000300800 */
[----:B------:R-:W2:Y:S04]  /*7a770*/  LDL.LU R23, [R1+0x13c] ;  /* 0x00013c0001177983 */ /* 0x000ea80000300800 */
[----:B--2---:R-:W-:Y:S04]  /*7a780*/  STL.64 [R1+0x3d50], R22 ;  /* 0x003d501601007387 */ /* 0x004fe80000100a00 */
[----:B------:R-:W2:Y:S04]  /*7a790*/  LDL.LU R8, [R1+0x310] ;  /* 0x0003100001087983 */ /* 0x000ea80000300800 */
[----:B------:R-:W2:Y:S01]  /*7a7a0*/  LDL.LU R9, [R1+0x314] ;  /* 0x0003140001097983 */ /* 0x000ea20000300800 */
[----:B-1----:R-:W-:-:S02]  /*7a7b0*/  IMAD.MOV.U32 R12, RZ, RZ, R28 ;  /* 0x000000ffff0c7224 */ /* 0x002fc400078e001c */
[----:B------:R-:W-:Y:S02]  /*7a7c0*/  IMAD.MOV.U32 R13, RZ, RZ, R2 ;  /* 0x000000ffff0d7224 */ /* 0x000fe400078e0002 */
[----:B0-----:R-:W-:Y:S02]  /*7a7d0*/  IMAD.MOV.U32 R14, RZ, RZ, R29 ;  /* 0x000000ffff0e7224 */ /* 0x001fe400078e001d */
[----:B------:R-:W-:Y:S01]  /*7a7e0*/  IMAD.MOV.U32 R15, RZ, RZ, R3 ;  /* 0x000000ffff0f7224 */ /* 0x000fe200078e0003 */
[----:B--2---:R0:W-:Y:S04]  /*7a7f0*/  STL.64 [R1+0x3c70], R8 ;  /* 0x003c700801007387 */ /* 0x0041e80000100a00 */
[----:B------:R-:W2:Y:S04]  /*7a800*/  LDL.LU R28, [R1+0x3dc4] ;  /* 0x003dc400011c7983 */ /* 0x000ea80000300800 */
[----:B------:R-:W4:Y:S04]  /*7a810*/  LDL.LU R2, [R1+0x3dc0] ;  /* 0x003dc00001027983 */ /* 0x000f280000300800 */
[----:B------:R-:W2:Y:S04]  /*7a820*/  LDL.LU R29, [R1+0x3dbc] ;  /* 0x003dbc00011d7983 */ /* 0x000ea80000300800 */
[----:B------:R-:W2:Y:S04]  /*7a830*/  LDL.LU R3, [R1+0x3db8] ;  /* 0x003db80001037983 */ /* 0x000ea80000300800 */
[----:B0-----:R-:W2:Y:S04]  /*7a840*/  LDL.LU R8, [R1+0x2f0] ;  /* 0x0002f00001087983 */ /* 0x001ea80000300800 */
[----:B------:R-:W2:Y:S04]  /*7a850*/  LDL.LU R9, [R1+0x2f4] ;  /* 0x0002f40001097983 */ /* 0x000ea80000300800 */
[----:B--2---:R0:W-:Y:S04]  /*7a860*/  STL.64 [R1+0x3c88], R8 ;  /* 0x003c880801007387 */ /* 0x0041e80000100a00 */
[----:B------:R1:W-:Y:S04]  /*7a870*/  STL.64 [R1+0x3c68], R14 ;  /* 0x003c680e01007387 */ /* 0x0003e80000100a00 */
[----:B------:R-:W-:Y:S04]  /*7a880*/  STL.64 [R1+0x3c60], R12 ;  /* 0x003c600c01007387 */ /* 0x000fe80000100a00 */
[----:B0-----:R-:W2:Y:S04]  /*7a890*/  LDL.LU R8, [R1+0x260] ;  /* 0x0002600001087983 */ /* 0x001ea80000300800 */
[----:B------:R-:W2:Y:S01]  /*7a8a0*/  LDL.LU R9, [R1+0x264] ;  /* 0x0002640001097983 */ /* 0x000ea20000300800 */
[----:B-1----:R-:W-:-:S03]  /*7a8b0*/  IMAD.MOV.U32 R14, RZ, RZ, R25 ;  /* 0x000000ffff0e7224 */ /* 0x002fc600078e0019 */
[----:B--2---:R0:W-:Y:S04]  /*7a8c0*/  STL.64 [R1+0x3ca0], R8 ;  /* 0x003ca00801007387 */ /* 0x0041e80000100a00 */
[----:B0-----:R-:W2:Y:S04]  /*7a8d0*/  LDL.LU R8, [R1+0x220] ;  /* 0x0002200001087983 */ /* 0x001ea80000300800 */
[----:B------:R-:W2:Y:S01]  /*7a8e0*/  LDL.LU R9, [R1+0x224] ;  /* 0x0002240001097983 */ /* 0x000ea20000300800 */
[----:B------:R-:W-:Y:S02]  /*7a8f0*/  IMAD.MOV.U32 R15, RZ, RZ, R24 ;  /* 0x000000ffff0f7224 */ /* 0x000fe400078e0018 */
[----:B------:R-:W-:-:S02]  /*7a900*/  IMAD.MOV.U32 R12, RZ, RZ, R27 ;  /* 0x000000ffff0c7224 */ /* 0x000fc400078e001b */
[----:B------:R-:W-:Y:S01]  /*7a910*/  IMAD.MOV.U32 R13, RZ, RZ, R26 ;  /* 0x000000ffff0d7224 */ /* 0x000fe200078e001a */
[----:B--2---:R-:W-:Y:S04]  /*7a920*/  STL.64 [R1+0x3cb8], R8 ;  /* 0x003cb80801007387 */ /* 0x004fe80000100a00 */
[----:B------:R3:W-:Y:S04]  /*7a930*/  STL.64 [R1+0x3c80], R14 ;  /* 0x003c800e01007387 */ /* 0x0007e80000100a00 */
[----:B------:R0:W-:Y:S01]  /*7a940*/  STL.64 [R1+0x3c78], R12 ;  /* 0x003c780c01007387 */ /* 0x0001e20000100a00 */
[----:B---3--:R-:W-:-:S02]  /*7a950*/  IMAD.MOV.U32 R14, RZ, RZ, R11 ;  /* 0x000000ffff0e7224 */ /* 0x008fc400078e000b */
[----:B0-----:R-:W-:Y:S02]  /*7a960*/  IMAD.MOV.U32 R12, RZ, RZ, R28 ;  /* 0x000000ffff0c7224 */ /* 0x001fe400078e001c */
[----:B------:R-:W2:Y:S01]  /*7a970*/  LDL.LU R28, [R1+0x3db4] ;  /* 0x003db400011c7983 */ /* 0x000ea20000300800 */
[----:B------:R-:W-:Y:S02]  /*7a980*/  IMAD.MOV.U32 R13, RZ, RZ, R0 ;  /* 0x000000ffff0d7224 */ /* 0x000fe400078e0000 */
[----:B------:R-:W-:Y:S01]  /*7a990*/  IMAD.MOV.U32 R15, RZ, RZ, R10 ;  /* 0x000000ffff0f7224 */ /* 0x000fe200078e000a */
[----:B------:R-:W3:Y:S04]  /*7a9a0*/  LDL.LU R0, [R1+0x3db0] ;  /* 0x003db00001007983 */ /* 0x000ee80000300800 */
[----:B------:R-:W2:Y:S04]  /*7a9b0*/  LDL.LU R11, [R1+0x3dac] ;  /* 0x003dac00010b7983 */ /* 0x000ea80000300800 */
[----:B------:R-:W2:Y:S04]  /*7a9c0*/  LDL.LU R10, [R1+0x3da8] ;  /* 0x003da800010a7983 */ /* 0x000ea80000300800 */
[----:B------:R-:W2:Y:S04]  /*7a9d0*/  LDL.LU R8, [R1+0x210] ;  /* 0x0002100001087983 */ /* 0x000ea80000300800 */
[----:B------:R-:W2:Y:S04]  /*7a9e0*/  LDL.LU R9, [R1+0x214] ;  /* 0x0002140001097983 */ /* 0x000ea80000300800 */
[----:B--2---:R-:W-:Y:S04]  /*7a9f0*/  STL.64 [R1+0x3cd0], R8 ;  /* 0x003cd00801007387 */ /* 0x004fe80000100a00 */
[----:B------:R0:W-:Y:S04]  /*7aa00*/  STL.64 [R1+0x3c98], R14 ;  /* 0x003c980e01007387 */ /* 0x0001e80000100a00 */
[----:B------:R1:W-:Y:S01]  /*7aa10*/  STL.64 [R1+0x3c90], R12 ;  /* 0x003c900c01007387 */ /* 0x0003e20000100a00 */
[----:B0-----:R-:W-:-:S02]  /*7aa20*/  IMAD.MOV.U32 R14, RZ, RZ, R29 ;  /* 0x000000ffff0e7224 */ /* 0x001fc400078e001d */
[----:B----4-:R-:W-:Y:S01]  /*7aa30*/  IMAD.MOV.U32 R15, RZ, RZ, R2 ;  /* 0x000000ffff0f7224 */ /* 0x010fe200078e0002 */
[----:B-1----:R-:W2:Y:S01]  /*7aa40*/  LDL.LU R12, [R1+0xe0] ;  /* 0x0000e000010c7983 */ /* 0x002ea20000300800 */
[----:B------:R-:W-:-:S03]  /*7aa50*/  IMAD.MOV.U32 R13, RZ, RZ, R3 ;  /* 0x000000ffff0d7224 */ /* 0x000fc600078e0003 */
[----:B------:R-:W4:Y:S04]  /*7aa60*/  LDL.LU R3, [R1+0x3da4] ;  /* 0x003da40001037983 */ /* 0x000f280000300800 */
[----:B------:R-:W2:Y:S04]  /*7aa70*/  LDL.LU R29, [R1+0x3da0] ;  /* 0x003da000011d7983 */ /* 0x000ea80000300800 */
[----:B------:R-:W2:Y:S04]  /*7aa80*/  LDL.LU R2, [R1+0x3d9c] ;  /* 0x003d9c0001027983 */ /* 0x000ea80000300800 */
[----:B------:R-:W2:Y:S04]  /*7aa90*/  LDL.LU R8, [R1+0x200] ;  /* 0x0002000001087983 */ /* 0x000ea80000300800 */
[----:B------:R-:W2:Y:S04]  /*7aaa0*/  LDL.LU R9, [R1+0x204] ;  /* 0x0002040001097983 */ /* 0x000ea80000300800 */
        /* <DEDUP_REMOVED lines=25> */
[----:B--2---:R0:W-:Y:S04]  /*7ac40*/  STL.64 [R1+0x3d18], R8 ;  /* 0x003d180801007387 */ /* 0x0041e80000100a00 */
[----:B0-----:R-:W2:Y:S04]  /*7ac50*/  LDL.LU R8, [R1+0x1a0] ;  /* 0x0001a00001087983 */ /* 0x001ea80000300800 */
[----:B------:R-:W2:Y:S04]  /*7ac60*/  LDL.LU R9, [R1+0x1a4] ;  /* 0x0001a40001097983 */ /* 0x000ea80000300800 */
[----:B--2---:R-:W-:Y:S04]  /*7ac70*/  STL.64 [R1+0x3d30], R8 ;  /* 0x003d300801007387 */ /* 0x004fe80000100a00 */
[----:B------:R-:W-:Y:S04]  /*7ac80*/  STL.64 [R1+0x3ce0], R14 ;  /* 0x003ce00e01007387 */ /* 0x000fe80000100a00 */
[----:B------:R0:W-:Y:S02]  /*7ac90*/  STL.64 [R1+0x3cd8], R12 ;  /* 0x003cd80c01007387 */ /* 0x0001e40000100a00 */
[----:B0-----:R-:W-:-:S02]  /*7aca0*/  IMAD.MOV.U32 R12, RZ, RZ, R28 ;  /* 0x000000ffff0c7224 */ /* 0x001fc400078e001c */
[----:B------:R-:W2:Y:S01]  /*7acb0*/  LDL.LU R28, [R1+0x3d7c] ;  /* 0x003d7c00011c7983 */ /* 0x000ea20000300800 */
[----:B------:R-:W-:-:S03]  /*7acc0*/  IMAD.MOV.U32 R13, RZ, RZ, R0 ;  /* 0x000000ffff0d7224 */ /* 0x000fc600078e0000 */
[----:B------:R-:W2:Y:S04]  /*7acd0*/  LDL.LU R0, [R1+0x3d78] ;  /* 0x003d780001007983 */ /* 0x000ea80000300800 */
[----:B------:R-:W2:Y:S04]  /*7ace0*/  LDL.LU R8, [R1+0x190] ;  /* 0x0001900001087983 */ /* 0x000ea80000300800 */
[----:B------:R-:W2:Y:S04]  /*7acf0*/  LDL.LU R9, [R1+0x194] ;  /* 0x0001940001097983 */ /* 0x000ea80000300800 */
[----:B--2---:R0:W-:Y:S04]  /*7ad00*/  STL.64 [R1+0x3d48], R8 ;  /* 0x003d480801007387 */ /* 0x0041e80000100a00 */
[----:B0-----:R-:W2:Y:S04]  /*7ad10*/  LDL.LU R8, [R1+0x180] ;  /* 0x0001800001087983 */ /* 0x001ea80000300800 */
[----:B------:R-:W2:Y:S01]  /*7ad20*/  LDL.LU R9, [R1+0x184] ;  /* 0x0001840001097983 */ /* 0x000ea20000300800 */
[----:B------:R-:W-:-:S02]  /*7ad30*/  IMAD.MOV.U32 R15, RZ, RZ, R10 ;  /* 0x000000ffff0f7224 */ /* 0x000fc400078e000a */
[----:B---3--:R-:W-:Y:S01]  /*7ad40*/  IMAD.MOV.U32 R14, RZ, RZ, R11 ;  /* 0x000000ffff0e7224 */ /* 0x008fe200078e000b */
[----:B--2---:R0:W-:Y:S04]  /*7ad50*/  STL.64 [R1+0x3d58], R8 ;  /* 0x003d580801007387 */ /* 0x0041e80000100a00 */
[----:B------:R-:W2:Y:S04]  /*7ad60*/  LDL.LU R24, [R1+0x170] ;  /* 0x0001700001187983 */ /* 0x000ea80000300800 */
[----:B------:R-:W2:Y:S04]  /*7ad70*/  LDL.LU R25, [R1+0x174] ;  /* 0x0001740001197983 */ /* 0x000ea80000300800 */
[----:B0-----:R-:W2:Y:S04]  /*7ad80*/  LDL.LU R8, [R1+0x40] ;  /* 0x0000400001087983 */ /* 0x001ea80000300800 */
[----:B------:R-:W2:Y:S04]  /*7ad90*/  LDL.LU R9, [R1+0x44] ;  /* 0x0000440001097983 */ /* 0x000ea80000300800 */
[----:B------:R-:W2:Y:S04]  /*7ada0*/  LDL.LU R10, [R1+0x48] ;  /* 0x00004800010a7983 */ /* 0x000ea80000300800 */
[----:B------:R-:W2:Y:S04]  /*7adb0*/  LDL.LU R11, [R1+0x4c] ;  /* 0x00004c00010b7983 */ /* 0x000ea80000300800 */
[----:B------:R-:W3:Y:S04]  /*7adc0*/  LDL.LU R20, [R1+0x50] ;  /* 0x0000500001147983 */ /* 0x000ee80000300800 */
[----:B------:R-:W3:Y:S04]  /*7add0*/  LDL.LU R21, [R1+0x54] ;  /* 0x0000540001157983 */ /* 0x000ee80000300800 */
[----:B------:R-:W3:Y:S04]  /*7ade0*/  LDL.LU R22, [R1+0x58] ;  /* 0x0000580001167983 */ /* 0x000ee80000300800 */
[----:B------:R-:W3:Y:S04]  /*7adf0*/  LDL.LU R23, [R1+0x5c] ;  /* 0x00005c0001177983 */ /* 0x000ee80000300800 */
[----:B------:R-:W-:Y:S04]  /*7ae00*/  STL.64 [R1+0x3cf8], R14 ;  /* 0x003cf80e01007387 */ /* 0x000fe80000100a00 */
[----:B------:R0:W-:Y:S04]  /*7ae10*/  STL.64 [R1+0x3cf0], R12 ;  /* 0x003cf00c01007387 */ /* 0x0001e80000100a00 */
[----:B0-----:R-:W2:Y:S04]  /*7ae20*/  LDL.LU R12, [R1+0xc0] ;  /* 0x0000c000010c7983 */ /* 0x001ea80000300800 */
[----:B------:R-:W2:Y:S04]  /*7ae30*/  LDL.LU R13, [R1+0xc4] ;  /* 0x0000c400010d7983 */ /* 0x000ea80000300800 */
[----:B------:R-:W2:Y:S01]  /*7ae40*/  LDL.LU R14, [R1+0xc8] ;  /* 0x0000c800010e7983 */ /* 0x000ea20000300800 */
[----:B----4-:R-:W-:-:S03]  /*7ae50*/  IMAD.MOV.U32 R15, RZ, RZ, R2 ;  /* 0x000000ffff0f7224 */ /* 0x010fc600078e0002 */
[----:B------:R-:W4:Y:S04]  /*7ae60*/  LDL.LU R2, [R1+0x3d74] ;  /* 0x003d740001027983 */ /* 0x000f280000300800 */
[----:B--2---:R0:W-:Y:S04]  /*7ae70*/  STL.64 [R1+0x3d10], R14 ;  /* 0x003d100e01007387 */ /* 0x0041e80000100a00 */
[----:B------:R1:W-:Y:S01]  /*7ae80*/  STL.64 [R1+0x3d08], R12 ;  /* 0x003d080c01007387 */ /* 0x0003e20000100a00 */
[----:B0-----:R-:W-:Y:S02]  /*7ae90*/  IMAD.MOV.U32 R14, RZ, RZ, R3 ;  /* 0x000000ffff0e7224 */ /* 0x001fe400078e0003 */
[----:B------:R-:W-:-:S02]  /*7aea0*/  IMAD.MOV.U32 R15, RZ, RZ, R29 ;  /* 0x000000ffff0f7224 */ /* 0x000fc400078e001d */
[----:B-1----:R-:W-:Y:S02]  /*7aeb0*/  IMAD.MOV.U32 R12, RZ, RZ, R0 ;  /* 0x000000ffff0c7224 */ /* 0x002fe400078e0000 */
[----:B------:R-:W-:Y:S01]  /*7aec0*/  IMAD.MOV.U32 R13, RZ, RZ, R28 ;  /* 0x000000ffff0d7224 */ /* 0x000fe200078e001c */
[----:B------:R-:W2:Y:S04]  /*7aed0*/  LDL.LU R0, [R1+0x3d70] ;  /* 0x003d700001007983 */ /* 0x000ea80000300800 */
[----:B------:R-:W3:Y:S04]  /*7aee0*/  LDL.LU R28, [R1+0x3d6c] ;  /* 0x003d6c00011c7983 */ /* 0x000ee80000300800 */
[----:B------:R-:W3:Y:S04]  /*7aef0*/  LDL.LU R3, [R1+0x3d68] ;  /* 0x003d680001037983 */ /* 0x000ee80000300800 */
[----:B------:R-:W-:Y:S04]  /*7af00*/  STL.64 [R1+0x3d28], R14 ;  /* 0x003d280e01007387 */ /* 0x000fe80000100a00 */
[----:B------:R0:W-:Y:S04]  /*7af10*/  STL.64 [R1+0x3d20], R12 ;  /* 0x003d200c01007387 */ /* 0x0001e80000100a00 */
[----:B0-----:R-:W3:Y:S04]  /*7af20*/  LDL.LU R12, [R1+0x70] ;  /* 0x00007000010c7983 */ /* 0x001ee80000300800 */
[----:B------:R-:W3:Y:S01]  /*7af30*/  LDL.LU R13, [R1+0x74] ;  /* 0x00007400010d7983 */ /* 0x000ee20000300800 */
[----:B----4-:R-:W-:Y:S01]  /*7af40*/  IMAD.MOV.U32 R15, RZ, RZ, R2 ;  /* 0x000000ffff0f7224 */ /* 0x010fe200078e0002 */
[----:B------:R-:W-:Y:S01]  /*7af50*/  HMMA.16816.F32 R24, R4, R24, R8 ;  /* 0x000000180418723c */ /* 0x000fe20000001808 */
[----:B--2---:R-:W-:-:S02]  /*7af60*/  IMAD.MOV.U32 R14, RZ, RZ, R0 ;  /* 0x000000ffff0e7224 */ /* 0x004fc400078e0000 */
[----:B------:R-:W2:Y:S04]  /*7af70*/  LDL.LU R0, [R1+0x3d64] ;  /* 0x003d640001007983 */ /* 0x000ea80000300800 */
[----:B------:R-:W4:Y:S04]  /*7af80*/  LDL.LU R2, [R1+0x3d60] ;  /* 0x003d600001027983 */ /* 0x000f280000300800 */
[----:B------:R-:W-:Y:S04]  /*7af90*/  STL.64 [R1+0x3d40], R14 ;  /* 0x003d400e01007387 */ /* 0x000fe80000100a00 */
[----:B---3--:R0:W-:Y:S04]  /*7afa0*/  STL.64 [R1+0x3d38], R12 ;  /* 0x003d380c01007387 */ /* 0x0081e80000100a00 */
[----:B0-----:R-:W3:Y:S04]  /*7afb0*/  LDL.LU R12, [R1+0x60] ;  /* 0x00006000010c7983 */ /* 0x001ee80000300800 */
[----:B------:R-:W3:Y:S04]  /*7afc0*/  LDL.LU R13, [R1+0x64] ;  /* 0x00006400010d7983 */ /* 0x000ee80000300800 */
[----:B------:R-:W3:Y:S04]  /*7afd0*/  LDL.LU R14, [R1+0x68] ;  /* 0x00006800010e7983 */ /* 0x000ee80000300800 */
[----:B------:R-:W3:Y:S04]  /*7afe0*/  LDL.LU R15, [R1+0x6c] ;  /* 0x00006c00010f7983 */ /* 0x000ee80000300800 */
[----:B------:R0:W-:Y:S04]  /*7aff0*/  STL.64 [R1+0x3c18], R18 ;  /* 0x003c181201007387 */ /* 0x0001e80000100a00 */
[----:B------:R1:W-:Y:S04]  /*7b000*/  STL.64 [R1+0x3c10], R16 ;  /* 0x003c101001007387 */ /* 0x0003e80000100a00 */
[----:B0-----:R-:W2:Y:S04]  /*7b010*/  LDL.LU R18, [R1+0x158] ;  /* 0x0001580001127983 */ /* 0x001ea80000300800 */
[----:B------:R-:W2:Y:S04]  /*7b020*/  LDL.LU R19, [R1+0x15c] ;  /* 0x00015c0001137983 */ /* 0x000ea80000300800 */
[----:B------:R-:W2:Y:S04]  /*7b030*/  LDL.LU.64 R8, [R1+0x3d58] ;  /* 0x003d580001087983 */ /* 0x000ea80000300a00 */
[----:B------:R-:W-:Y:S04]  /*7b040*/  STL.64 [R1+0x3c08], R26 ;  /* 0x003c081a01007387 */ /* 0x000fe80000100a00 */
[----:B------:R-:W-:Y:S01]  /*7b050*/  STL.64 [R1+0x3c00], R24 ;  /* 0x003c001801007387 */ /* 0x000fe20000100a00 */
[C---:B--2---:R-:W-:Y:S03]  /*7b060*/  HMMA.16816.F32 R8, R4.reuse, R8, R20 ;  /* 0x000000080408723c */ /* 0x044fe60000001814 */
[----:B------:R-:W2:Y:S11]  /*7b070*/  LDL.LU.64 R22, [R1+0x3d50] ;  /* 0x003d500001167983 */ /* 0x000eb60000300a00 */
[----:B------:R-:W-:Y:S10]  /*7b080*/  @!UPT UIADD3 URZ, URZ, URZ, URZ ;  /* 0x0000003f3f3ff290 */ /* 0x000ff4000fffe03f */
[----:B------:R-:W-:Y:S02]  /*7b090*/  IMAD.MOV.U32 R21, RZ, RZ, R8 ;  /* 0x000000ffff157224 */ /* 0x000fe400078e0008 */
[----:B------:R-:W-:Y:S02]  /*7b0a0*/  IMAD.MOV.U32 R20, RZ, RZ, R9 ;  /* 0x000000ffff147224 */ /* 0x000fe400078e0009 */
[----:B------:R-:W3:Y:S01]  /*7b0b0*/  LDL.LU.64 R8, [R1+0x3d48] ;  /* 0x003d480001087983 */ /* 0x000ee20000300a00 */
[----:B-1----:R-:W-:Y:S02]  /*7b0c0*/  IMAD.MOV.U32 R17, RZ, RZ, R10 ;  /* 0x000000ffff117224 */ /* 0x002fe400078e000a */
[----:B------:R-:W-:Y:S02]  /*7b0d0*/  IMAD.MOV.U32 R16, RZ, RZ, R11 ;  /* 0x000000ffff107224 */ /* 0x000fe400078e000b */
[C---:B---3--:R-:W-:Y:S01]  /*7b0e0*/  HMMA.16816.F32 R8, R4.reuse, R8, R12 ;  /* 0x000000080408723c */ /* 0x048fe2000000180c */
[----:B------:R-:W3:Y:S04]  /*7b0f0*/  LDL.LU.64 R14, [R1+0x3d40] ;  /* 0x003d4000010e7983 */ /* 0x000ee80000300a00 */
[----:B------:R-:W3:Y:S11]  /*7b100*/  LDL.LU.64 R12, [R1+0x3d38] ;  /* 0x003d3800010c7983 */ /* 0x000ef60000300a00 */
[----:B------:R-:W-:Y:S07]  /*7b110*/  @!UPT UIADD3 URZ, URZ, URZ, URZ ;  /* 0x0000003f3f3ff290 */ /* 0x000fee000fffe03f */
[----:B------:R0:W-:Y:S04]  /*7b120*/  STL.64 [R1+0x20], R8 ;  /* 0x0000200801007387 */ /* 0x0001e80000100a00 */
[----:B------:R3:W-:Y:S04]  /*7b130*/  STL.64 [R1+0x28], R10 ;  /* 0x0000280a01007387 */ /* 0x0007e80000100a00 */
[----:B0-----:R-:W3:Y:S02]  /*7b140*/  LDL.LU.64 R8, [R1+0x3d30] ;  /* 0x003d300001087983 */ /* 0x001ee40000300a00 */
[----:B---3--:R-:W-:Y:S02]  /*7b150*/  HMMA.16816.F32 R8, R4, R8, R12 ;  /* 0x000000080408723c */ /* 0x008fe4000000180c */
[----:B------:R-:W3:Y:S04]  /*7b160*/  LDL.LU.64 R14, [R1+0x3d28] ;  /* 0x003d2800010e7983 */ /* 0x000ee80000300a00 */
[----:B------:R-:W3:Y:S11]  /*7b170*/  LDL.LU.64 R12, [R1+0x3d20] ;  /* 0x003d2000010c7983 */ /* 0x000ef60000300a00 */
[----:B------:R-:W-:Y:S06]  /*7b180*/  @!UPT UIADD3 URZ, URZ, URZ, URZ ;  /* 0x0000003f3f3ff290 */ /* 0x000fec000fffe03f */
[----:B------:R0:W-:Y:S04]  /*7b190*/  STL.64 [R1+0x70], R8 ;  /* 0x0000700801007387 */ /* 0x0001e80000100a00 */
[----:B0-----:R-:W3:Y:S01]  /*7b1a0*/  LDL.LU.64 R8, [R1+0x3d18] ;  /* 0x003d180001087983 */ /* 0x001ee20000300a00 */
[----:B----4-:R-:W-:Y:S02]  /*7b1b0*/  IMAD.MOV.U32 R26, RZ, RZ, R2 ;  /* 0x000000ffff1a7224 */ /* 0x010fe400078e0002 */
[----:B------:R-:W-:Y:S02]  /*7b1c0*/  IMAD.MOV.U32 R27, RZ, RZ, R0 ;  /* 0x000000ffff1b7224 */ /* 0x000fe400078e0000 */
[----:B------:R-:W-:Y:S02]  /*7b1d0*/  IMAD.MOV.U32 R2, RZ, RZ, R10 ;  /* 0x000000ffff027224 */ /* 0x000fe400078e000a */
[----:B------:R-:W-:-:S02]  /*7b1e0*/  IMAD.MOV.U32 R0, RZ, RZ, R11 ;  /* 0x000000ffff007224 */ /* 0x000fc400078e000b */
[C---:B---3--:R-:W-:Y:S01]  /*7b1f0*/  HMMA.16816.F32 R8, R4.reuse, R8, R12 ;  /* 0x000000080408723c */ /* 0x048fe2000000180c */
[----:B------:R-:W3:Y:S04]  /*7b200*/  LDL.LU.64 R14, [R1+0x3d10] ;  /* 0x003d1000010e7983 */ /* 0x000ee80000300a00 */
[----:B------:R-:W3:Y:S11]  /*7b210*/  LDL.LU.64 R12, [R1+0x3d08] ;  /* 0x003d0800010c7983 */ /* 0x000ef60000300a00 */
[----:B------:R-:W-:Y:S07]  /*7b220*/  @!UPT UIADD3 URZ, URZ, URZ, URZ ;  /* 0x0000003f3f3ff290 */ /* 0x000fee000fffe03f */
[----:B------:R0:W-:Y:S04]  /*7b230*/  STL.64 [R1+0xd0], R8 ;  /* 0x0000d00801007387 */ /* 0x0001e80000100a00 */
[----:B------:R3:W-:Y:S04]  /*7b240*/  STL [R1+0xd8], R10 ;  /* 0x0000d80a01007387 */ /* 0x0007e80000100800 */
[----:B0-----:R-:W3:Y:S01]  /*7b250*/  LDL.LU.64 R8, [R1+0x3d00] ;  /* 0x003d000001087983 */ /* 0x001ee20000300a00 */
        /* <DEDUP_REMOVED lines=8> */
[C---:B---3--:R-:W-:Y:S02]  /*7b2e0*/  HMMA.16816.F32 R8, R4.reuse, R8, R12 ;  /* 0x000000080408723c */ /* 0x048fe4000000180c */
[----:B------:R-:W3:Y:S04]  /*7b2f0*/  LDL.LU.64 R14, [R1+0x3ce0] ;  /* 0x003ce000010e7983 */ /* 0x000ee80000300a00 */
[----:B------:R-:W3:Y:S11]  /*7b300*/  LDL.LU.64 R12, [R1+0x3cd8] ;  /* 0x003cd800010c7983 */ /* 0x000ef60000300a00 */
[----:B------:R-:W-:Y:S06]  /*7b310*/  @!UPT UIADD3 URZ, URZ, URZ, URZ ;  /* 0x0000003f3f3ff290 */ /* 0x000fec000fffe03f */
        /* <DEDUP_REMOVED lines=31> */
[----:B---3--:R-:W-:Y:S02]  /*7b510*/  HMMA.16816.F32 R4, R4, R8, R12 ;  /* 0x000000080404723c */ /* 0x008fe4000000180c */
[----:B------:R-:W2:Y:S04]  /*7b520*/  LDL.LU.64 R14, [R1+0x3c68] ;  /* 0x003c6800010e7983 */ /* 0x000ea80000300a00 */
[----:B------:R-:W2:Y:S04]  /*7b530*/  LDL.LU.64 R12, [R1+0x3c60] ;  /* 0x003c6000010c7983 */ /* 0x000ea80000300a00 */
[----:B-1----:R-:W2:Y:S04]  /*7b540*/  LDL.LU.64 R10, [R1+0x3c58] ;  /* 0x003c5800010a7983 */ /* 0x002ea80000300a00 */
[----:B------:R-:W2:Y:S09]  /*7b550*/  LDL.LU.64 R8, [R1+0x3c50] ;  /* 0x003c500001087983 */ /* 0x000eb20000300a00 */
[----:B------:R0:W-:Y:S02]  /*7b560*/  STL.64 [R1+0x60], R4 ;  /* 0x0000600401007387 */ /* 0x0001e40000100a00 */
[----:B0-----:R-:W-:-:S02]  /*7b570*/  IMAD.MOV.U32 R4, RZ, RZ, R21 ;  /* 0x000000ffff047224 */ /* 0x001fc400078e0015 */
[----:B------:R-:W-:Y:S01]  /*7b580*/  IMAD.MOV.U32 R5, RZ, RZ, R20 ;  /* 0x000000ffff057224 */ /* 0x000fe200078e0014 */
[----:B------:R0:W-:Y:S02]  /*7b590*/  STL.64 [R1+0x68], R6 ;  /* 0x0000680601007387 */ /* 0x0001e40000100a00 */
[----:B0-----:R-:W-:Y:S02]  /*7b5a0*/  IMAD.MOV.U32 R6, RZ, RZ, R3 ;  /* 0x000000ffff067224 */ /* 0x001fe400078e0003 */
[----:B------:R-:W-:Y:S01]  /*7b5b0*/  IMAD.MOV.U32 R7, RZ, RZ, R28 ;  /* 0x000000ffff077224 */ /* 0x000fe200078e001c */
[----:B------:R-:W3:Y:S04]  /*7b5c0*/  LDL.LU R3, [R1+0x3c4c] ;  /* 0x003c4c0001037983 */ /* 0x000ee80000300800 */
[----:B------:R-:W4:Y:S04]  /*7b5d0*/  LDL.LU R28, [R1+0x3c48] ;  /* 0x003c4800011c7983 */ /* 0x000f280000300800 */
[----:B------:R-:W-:Y:S01]  /*7b5e0*/  STL.64 [R1+0x3bf8], R6 ;  /* 0x003bf80601007387 */ /* 0x000fe20000100a00 */
[C---:B--2---:R-:W-:Y:S03]  /*7b5f0*/  HMMA.16816.F32 R20, R8.reuse, R22, R12 ;  /* 0x000000160814723c */ /* 0x044fe6000000180c */
[----:B------:R-:W2:Y:S11]  /*7b600*/  LDL.LU.64 R14, [R1+0x3c40] ;  /* 0x003c4000010e7983 */ /* 0x000eb60000300a00 */
[----:B------:R-:W-:Y:S09]  /*7b610*/  @!UPT UIADD3 URZ, URZ, URZ, URZ ;  /* 0x0000003f3f3ff290 */ /* 0x000ff2000fffe03f */
[----:B------:R-:W-:Y:S04]  /*7b620*/  STL.64 [R1+0x10], R20 ;  /* 0x0000101401007387 */ /* 0x000fe80000100a00 */
[----:B------:R0:W-:Y:S04]  /*7b630*/  STL.64 [R1+0x18], R22 ;  /* 0x0000181601007387 */ /* 0x0001e80000100a00 */
[----:B0-----:R-:W2:Y:S04]  /*7b640*/  LDL.LU.64 R22, [R1+0x3c38] ;  /* 0x003c380001167983 */ /* 0x001ea80000300a00 */
[----:B------:R-:W2:Y:S02]  /*7b650*/  LDL.LU.64 R20, [R1+0x3c30] ;  /* 0x003c300001147983 */ /* 0x000ea40000300a00 */
[----:B--2---:R-:W-:Y:S02]  /*7b660*/  HMMA.16816.F32 R20, R8, R14, R20 ;  /* 0x0000000e0814723c */ /* 0x004fe40000001814 */
[----:B------:R-:W2:Y:S04]  /*7b670*/  LDL.LU.64 R14, [R1+0x3c28] ;  /* 0x003c2800010e7983 */ /* 0x000ea80000300a00 */
[----:B------:R-:W2:Y:S01]  /*7b680*/  LDL.LU.64 R12, [R1+0x3c20] ;  /* 0x003c2000010c7983 */ /* 0x000ea20000300a00 */
[----:B------:R-:W-:-:S02]  /*7b690*/  IMAD.MOV.U32 R6, RZ, RZ, R17 ;  /* 0x000000ffff067224 */ /* 0x000fc400078e0011 */
[----:B------:R-:W-:Y:S11]  /*7b6a0*/  IMAD.MOV.U32 R7, RZ, RZ, R16 ;  /* 0x000000ffff077224 */ /* 0x000ff600078e0010 */
[----:B------:R-:W-:Y:S03]  /*7b6b0*/  @!UPT UIADD3 URZ, URZ, URZ, URZ ;  /* 0x0000003f3f3ff290 */ /* 0x000fe6000fffe03f */
[----:B------:R-:W-:Y:S04]  /*7b6c0*/  STL.64 [R1+0x50], R20 ;  /* 0x0000501401007387 */ /* 0x000fe80000100a00 */
[----:B------:R4:W-:Y:S01]  /*7b6d0*/  STL.64 [R1+0x58], R22 ;  /* 0x0000581601007387 */ /* 0x0009e20000100a00 */
[----:B--2---:R-:W-:Y:S03]  /*7b6e0*/  HMMA.16816.F32 R12, R8, R18, R12 ;  /* 0x00000012080c723c */ /* 0x004fe6000000180c */
[----:B------:R-:W2:Y:S04]  /*7b6f0*/  LDL.LU.64 R18, [R1+0x3c18] ;  /* 0x003c180001127983 */ /* 0x000ea80000300a00 */
[----:B------:R-:W2:Y:S01]  /*7b700*/  LDL.LU.64 R16, [R1+0x3c10] ;  /* 0x003c100001107983 */ /* 0x000ea20000300a00 */
[----:B----4-:R-:W-:-:S02]  /*7b710*/  IMAD.MOV.U32 R22, RZ, RZ, R28 ;  /* 0x000000ffff167224 */ /* 0x010fc400078e001c */
[----:B---3--:R-:W-:Y:S11]  /*7b720*/  IMAD.MOV.U32 R23, RZ, RZ, R3 ;  /* 0x000000ffff177224 */ /* 0x008ff600078e0003 */
[----:B------:R-:W-:Y:S02]  /*7b730*/  @!UPT UIADD3 URZ, URZ, URZ, URZ ;  /* 0x0000003f3f3ff290 */ /* 0x000fe4000fffe03f */
[----:B------:R-:W-:Y:S01]  /*7b740*/  STL.64 [R1+0x40], R12 ;  /* 0x0000400c01007387 */ /* 0x000fe20000100a00 */
[----:B------:R-:W-:Y:S02]  /*7b750*/  IMAD.MOV.U32 R28, RZ, RZ, R14 ;  /* 0x000000ffff1c7224 */ /* 0x000fe400078e000e */
[----:B------:R-:W-:Y:S01]  /*7b760*/  IMAD.MOV.U32 R3, RZ, RZ, R15 ;  /* 0x000000ffff037224 */ /* 0x000fe200078e000f */
[----:B------:R-:W3:Y:S04]  /*7b770*/  LDL R14, [R1+0x2f34] ;  /* 0x002f3400010e7983 */ /* 0x000ee80000100800 */
[----:B------:R-:W4:Y:S01]  /*7b780*/  LDL R15, [R1+0x328] ;  /* 0x00032800010f7983 */ /* 0x000f220000100800 */
[C---:B--2---:R-:W-:Y:S03]  /*7b790*/  HMMA.16816.F32 R16, R8.reuse, R26, R16 ;  /* 0x0000001a0810723c */ /* 0x044fe60000001810 */
[----:B------:R-:W2:Y:S04]  /*7b7a0*/  LDL.LU.64 R26, [R1+0x3c08] ;  /* 0x003c0800011a7983 */ /* 0x000ea80000300a00 */
[----:B------:R-:W2:Y:S11]  /*7b7b0*/  LDL.LU.64 R24, [R1+0x3c00] ;  /* 0x003c000001187983 */ /* 0x000eb60000300a00 */
[----:B------:R-:W-:Y:S05]  /*7b7c0*/  @!UPT UIADD3 URZ, URZ, URZ, URZ ;  /* 0x0000003f3f3ff290 */ /* 0x000fea000fffe03f */
[----:B------:R-:W-:Y:S04]  /*7b7d0*/  STL.64 [R1+0x3b30], R18 ;  /* 0x003b301201007387 */ /* 0x000fe80000100a00 */
[----:B------:R0:W-:Y:S04]  /*7b7e0*/  STL.64 [R1+0x3b28], R16 ;  /* 0x003b281001007387 */ /* 0x0001e80000100a00 */
[----:B0-----:R-:W3:Y:S04]  /*7b7f0*/  LDL.LU R16, [R1+0x20] ;  /* 0x0000200001107983 */ /* 0x001ee80000300800 */
[----:B------:R-:W3:Y:S04]  /*7b800*/  LDL.LU R17, [R1+0x24] ;  /* 0x0000240001117983 */ /* 0x000ee80000300800 */
[----:B------:R-:W3:Y:S04]  /*7b810*/  LDL.LU R18, [R1+0x28] ;  /* 0x0000280001127983 */ /* 0x000ee80000300800 */
[----:B------:R-:W3:Y:S01]  /*7b820*/  LDL.LU R19, [R1+0x2c] ;  /* 0x00002c0001137983 */ /* 0x000ee20000300800 */
[C---:B--2---:R-:W-:Y:S03]  /*7b830*/  HMMA.16816.F32 R20, R8.reuse, R22, R24 ;  /* 0x000000160814723c */ /* 0x044fe60000001818 */
[----:B------:R-:W2:Y:S04]  /*7b840*/  LDL.LU R26, [R1+0x188] ;  /* 0x00018800011a7983 */ /* 0x000ea80000300800 */
[----:B------:R-:W2:Y:S11]  /*7b850*/  LDL.LU R27, [R1+0x18c] ;  /* 0x00018c00011b7983 */ /* 0x000eb60000300800 */
[----:B------:R-:W-:Y:S05]  /*7b860*/  @!UPT UIADD3 URZ, URZ, URZ, URZ ;  /* 0x0000003f3f3ff290 */ /* 0x000fea000fffe03f */
[----:B------:R-:W-:Y:S04]  /*7b870*/  STL [R1+0x3b20], R22 ;  /* 0x003b201601007387 */ /* 0x000fe80000100800 */
[----:B------:R-:W-:Y:S01]  /*7b880*/  STL [R1+0x3b1c], R23 ;  /* 0x003b1c1701007387 */ /* 0x000fe20000100800 */
[C---:B--2---:R-:W-:Y:S03]  /*7b890*/  HMMA.16816.F32 R24, R8.reuse, R26, R4 ;  /* 0x0000001a0818723c */ /* 0x044fe60000001804 */
[----:B------:R-:W2:Y:S04]  /*7b8a0*/  LDL.LU.64 R6, [R1+0x3bf8] ;  /* 0x003bf80001067983 */ /* 0x000ea80000300a00 */
[----:B------:R-:W-:Y:S11]  /*7b8b0*/  STL.64 [R1+0x3bf0], R10 ;  /* 0x003bf00a01007387 */ /* 0x000ff60000100a00 */
[----:B------:R-:W-:Y:S05]  /*7b8c0*/  @!UPT UIADD3 URZ, URZ, URZ, URZ ;  /* 0x0000003f3f3ff290 */ /* 0x000fea000fffe03f */
[----:B------:R-:W-:Y:S04]  /*7b8d0*/  STL.64 [R1], R24 ;  /* 0x0000001801007387 */ /* 0x000fe80000100a00 */
[----:B------:R-:W-:Y:S04]  /*7b8e0*/  STL.64 [R1+0x8], R26 ;  /* 0x0000081a01007387 */ /* 0x000fe80000100a00 */
[----:B------:R-:W-:Y:S04]  /*7b8f0*/  STL.64 [R1+0x3be8], R8 ;  /* 0x003be80801007387 */ /* 0x000fe80000100a00 */
[----:B---3--:R-:W-:Y:S01]  /*7b900*/  LDSM.16.M88.4 R24, [R14+0xc080] ;  /* 0x00c080000e18783b */ /* 0x008fe20000000200 */
[----:B--2---:R-:W-:Y:S03]  /*7b910*/  HMMA.16816.F32 R4, R8, R6, R16 ;  /* 0x000000060804723c */ /* 0x004fe60000001810 */
[----:B------:R-:W-:Y:S04]  /*7b920*/  LDSM.16.M88.4 R16, [R14+0x80] ;  /* 0x000080000e10783b */ /* 0x000fe80000000200 */
[----:B------:R-:W-:Y:S11]  /*7b930*/  LDSM.16.M88.4 R8, [R14+0x4080] ;  /* 0x004080000e08783b */ /* 0x000ff60000000200 */
[----:B------:R-:W-:Y:S05]  /*7b940*/  @!UPT UIADD3 URZ, URZ, URZ, URZ ;  /* 0x0000003f3f3ff290 */ /* 0x000fea000fffe03f */
[----:B------:R-:W-:Y:S04]  /*7b950*/  STL.64 [R1+0x30], R4 ;  /* 0x0000300401007387 */ /* 0x000fe80000100a00 */
[----:B------:R-:W-:Y:S04]  /*7b960*/  STL.64 [R1+0x38], R6 ;  /* 0x0000380601007387 */ /* 0x000fe80000100a00 */
[----:B----4-:R-:W0:Y:S04]  /*7b970*/  LDSM.16.MT88.4 R4, [R15+0x40c00] ;  /* 0x040c00000f04783b */ /* 0x010e280000004200 */
[----:B0-----:R-:W-:Y:S04]  /*7b980*/  STL.64 [R1+0x3b68], R6 ;  /* 0x003b680601007387 */ /* 0x001fe80000100a00 */
[----:B------:R0:W-:Y:S04]  /*7b990*/  STL.64 [R1+0x3b60], R4 ;  /* 0x003b600401007387 */ /* 0x0001e80000100a00 */
[----:B------:R-:W-:Y:S04]  /*7b9a0*/  STL.64 [R1+0x138], R18 ;  /* 0x0001381201007387 */ /* 0x000fe80000100a00 */
[----:B------:R-:W-:Y:S01]  /*7b9b0*/  STL.64 [R1+0x148], R10 ;  /* 0x0001480a01007387 */ /* 0x000fe20000100a00 */
[----:B0-----:R-:W-:-:S02]  /*7b9c0*/  IMAD.MOV.U32 R5, RZ, RZ, R8 ;  /* 0x000000ffff057224 */ /* 0x001fc400078e0008 */
[----:B------:R-:W-:Y:S02]  /*7b9d0*/  IMAD.MOV.U32 R4, RZ, RZ, R9 ;  /* 0x000000ffff047224 */ /* 0x000fe400078e0009 */
[----:B------:R-:W0:Y:S01]  /*7b9e0*/  LDSM.16.M88.4 R8, [R14+0x10080] ;  /* 0x010080000e08783b */ /* 0x000e220000000200 */
[----:B------:R-:W-:Y:S02]  /*7b9f0*/  IMAD.MOV.U32 R7, RZ, RZ, R16 ;  /* 0x000000ffff077224 */ /* 0x000fe400078e0010 */
[----:B------:R-:W-:Y:S02]  /*7ba00*/  IMAD.MOV.U32 R6, RZ, RZ, R17 ;  /* 0x000000ffff067224 */ /* 0x000fe400078e0011 */
[----:B------:R-:W1:Y:S04]  /*7ba10*/  LDSM.16.M88.4 R16, [R14+0x8080] ;  /* 0x008080000e10783b */ /* 0x000e680000000200 */
[----:B------:R2:W-:Y:S02]  /*7ba20*/  STL.64 [R1+0x3be0], R6 ;  /* 0x003be00601007387 */ /* 0x0005e40000100a00 */
[----:B--2---:R-:W-:-:S02]  /*7ba30*/  IMAD.MOV.U32 R6, RZ, RZ, R2 ;  /* 0x000000ffff067224 */ /* 0x004fc400078e0002 */
[----:B------:R-:W-:Y:S02]  /*7ba40*/  IMAD.MOV.U32 R7, RZ, RZ, R0 ;  /* 0x000000ffff077224 */ /* 0x000fe400078e0000 */
[----:B0-----:R-:W-:Y:S02]  /*7ba50*/  IMAD.MOV.U32 R22, RZ, RZ, R8 ;  /* 0x000000ffff167224 */ /* 0x001fe400078e0008 */
[----:B------:R-:W-:Y:S02]  /*7ba60*/  IMAD.MOV.U32 R23, RZ, RZ, R9 ;  /* 0x000000ffff177224 */ /* 0x000fe400078e0009 */
[----:B------:R-:W-:Y:S02]  /*7ba70*/  IMAD.MOV.U32 R2, RZ, RZ, R10 ;  /* 0x000000ffff027224 */ /* 0x000fe400078e000a */
[----:B------:R-:W-:Y:S02]  /*7ba80*/  IMAD.MOV.U32 R0, RZ, RZ, R11 ;  /* 0x000000ffff007224 */ /* 0x000fe400078e000b */
[----:B------:R-:W0:Y:S04]  /*7ba90*/  LDSM.16.M88.4 R8, [R14+0x14080] ;  /* 0x014080000e08783b */ /* 0x000e280000000200 */
[----:B------:R2:W-:Y:S04]  /*7baa0*/  STL.64 [R1+0x3bd8], R4 ;  /* 0x003bd80401007387 */ /* 0x0005e80000100a00 */
[----:B--2---:R-:W2:Y:S04]  /*7bab0*/  LDL.LU R4, [R1+0x70] ;  /* 0x0000700001047983 */ /* 0x004ea80000300800 */
[----:B------:R-:W2:Y:S04]  /*7bac0*/  LDL.LU R5, [R1+0x74] ;  /* 0x0000740001057983 */ /* 0x000ea80000300800 */
[----:B------:R3:W-:Y:S04]  /*7bad0*/  STL.64 [R1+0x3b40], R22 ;  /* 0x003b401601007387 */ /* 0x0007e80000100a00 */
[----:B------:R-:W-:Y:S04]  /*7bae0*/  STL.64 [R1+0x3b38], R20 ;  /* 0x003b381401007387 */ /* 0x000fe80000100a00 */
[----:B---3--:R-:W3:Y:S04]  /*7baf0*/  LDL.LU R22, [R1+0x1d8] ;  /* 0x0001d80001167983 */ /* 0x008ee80000300800 */
[----:B------:R-:W3:Y:S04]  /*7bb00*/  LDL.LU R23, [R1+0x1dc] ;  /* 0x0001dc0001177983 */ /* 0x000ee80000300800 */
[----:B-1----:R-:W-:Y:S04]  /*7bb10*/  STL.64 [R1+0x158], R18 ;  /* 0x0001581201007387 */ /* 0x002fe80000100a00 */
[----:B------:R1:W-:Y:S04]  /*7bb20*/  STL.64 [R1+0x3b48], R16 ;  /* 0x003b481001007387 */ /* 0x0003e80000100a00 */
[----:B-1----:R-:W3:Y:S04]  /*7bb30*/  LDL.LU R16, [R1+0xd0] ;  /* 0x0000d00001107983 */ /* 0x002ee80000300800 */
[----:B------:R-:W3:Y:S04]  /*7bb40*/  LDL.LU R17, [R1+0xd4] ;  /* 0x0000d40001117983 */ /* 0x000ee80000300800 */
[----:B------:R-:W3:Y:S04]  /*7bb50*/  LDL.LU R18, [R1+0xd8] ;  /* 0x0000d80001127983 */ /* 0x000ee80000300800 */
[----:B------:R1:W-:Y:S04]  /*7bb60*/  STL.64 [R1+0x168], R26 ;  /* 0x0001681a01007387 */ /* 0x0003e80000100a00 */
[----:B------:R-:W-:Y:S04]  /*7bb70*/  STL.64 [R1+0x3b50], R24 ;  /* 0x003b501801007387 */ /* 0x000fe80000100a00 */
[----:B-1----:R-:W2:Y:S04]  /*7bb80*/  LDL.LU R26, [R1+0x1a8] ;  /* 0x0001a800011a7983 */ /* 0x002ea80000300800 */
[----:B------:R-:W2:Y:S04]  /*7bb90*/  LDL.LU R27, [R1+0x1ac] ;  /* 0x0001ac00011b7983 */ /* 0x000ea80000300800 */
[----:B------:R-:W-:Y:S04]  /*7bba0*/  STL [R1+0x3afc], R0 ;  /* 0x003afc0001007387 */ /* 0x000fe80000100800 */
[----:B------:R-:W-:Y:S04]  /*7bbb0*/  STL [R1+0x3af8], R2 ;  /* 0x003af80201007387 */ /* 0x000fe80000100800 */
[----:B0-----:R-:W-:Y:S04]  /*7bbc0*/  STL.64 [R1+0x180], R8 ;  /* 0x0001800801007387 */ /* 0x001fe80000100a00 */
[----:B------:R-:W-:Y:S04]  /*7bbd0*/  STL.64 [R1+0x188], R10 ;  /* 0x0001880a01007387 */ /* 0x000fe80000100a00 */
[----:B------:R-:W0:Y:S04]  /*7bbe0*/  LDSM.16.M88.4 R8, [R14+0x18080] ;  /* 0x018080000e08783b */ /* 0x000e280000000200 */
[----:B0-----:R-:W-:Y:S04]  /*7bbf0*/  STL.64 [R1+0x190], R8 ;  /* 0x0001900801007387 */ /* 0x001fe80000100a00 */
[----:B------:R0:W-:Y:S04]  /*7bc00*/  STL.64 [R1+0x198], R10 ;  /* 0x0001980a01007387 */ /* 0x0001e80000100a00 */
[----:B0-----:R-:W2:Y:S04]  /*7bc10*/  LDL.LU.64 R10, [R1+0x3bf0] ;  /* 0x003bf000010a7983 */ /* 0x001ea80000300a00 */
[----:B------:R-:W2:Y:S01]  /*7bc20*/  LDL.LU.64 R8, [R1+0x3be8] ;  /* 0x003be80001087983 */ /* 0x000ea20000300a00 */
[----:B------:R-:W-:Y:S01]  /*7bc30*/  IMAD.MOV.U32 R19, RZ, RZ, R29 ;  /* 0x000000ffff137224 */ /* 0x000fe200078e001d */
[----:B--2---:R-:W-:Y:S02]  /*7bc40*/  HMMA.16816.F32 R24, R8, R26, R4 ;  /* 0x0000001a0818723c */ /* 0x004fe40000001804 */
[----:B------:R-:W2:Y:S04]  /*7bc50*/  LDL.LU.64 R6, [R1+0x3be0] ;  /* 0x003be00001067983 */ /* 0x000ea80000300a00 */
[----:B------:R-:W4:Y:S11]  /*7bc60*/  LDL.LU.64 R4, [R1+0x3bd8] ;  /* 0x003bd80001047983 */ /* 0x000f360000300a00 */
[----:B------:R-:W-:Y:S06]  /*7bc70*/  @!UPT UIADD3 URZ, URZ, URZ, URZ ;  /* 0x0000003f3f3ff290 */ /* 0x000fec000fffe03f */
        /* <DEDUP_REMOVED lines=28> */
[----:B------:R-:W-:Y:S04]  /*7be40*/  LDSM.16.M88.4 R24, [R14+0x3c080] ;  /* 0x03c080000e18783b */ /* 0x000fe80000000200 */
[----:B------:R-:W0:Y:S04]  /*7be50*/  LDSM.16.MT88.4 R12, [R15+0x40e00] ;  /* 0x040e00000f0c783b */ /* 0x000e280000004200 */
[----:B0-----:R-:W-:Y:S04]  /*7be60*/  STL.64 [R1+0x3a18], R14 ;  /* 0x003a180e01007387 */ /* 0x001fe80000100a00 */
[----:B------:R-:W-:Y:S04]  /*7be70*/  STL.64 [R1+0x290], R24 ;  /* 0x0002901801007387 */ /* 0x000fe80000100a00 */
[----:B------:R-:W-:Y:S04]  /*7be80*/  STL.64 [R1+0x298], R26 ;  /* 0x0002981a01007387 */ /* 0x000fe80000100a00 */
[----:B------:R3:W-:Y:S02]  /*7be90*/  STL.64 [R1+0x3a10], R12 ;  /* 0x003a100c01007387 */ /* 0x0007e40000100a00 */
[----:B---3--:R-:W-:Y:S01]  /*7bea0*/  HMMA.16816.F32 R12, R8, R22, R16 ;  /* 0x00000016080c723c */ /* 0x008fe20000001810 */
[----:B--2---:R-:W-:-:S02]  /*7beb0*/  IMAD.MOV.U32 R24, RZ, RZ, R7 ;  /* 0x000000ffff187224 */ /* 0x004fc400078e0007 */
[----:B------:R-:W-:Y:S11]  /*7bec0*/  IMAD.MOV.U32 R25, RZ, RZ, R6 ;  /* 0x000000ffff197224 */ /* 0x000ff600078e0006 */
[----:B------:R-:W-:Y:S09]  /*7bed0*/  @!UPT UIADD3 URZ, URZ, URZ, URZ ;  /* 0x0000003f3f3ff290 */ /* 0x000ff2000fffe03f */
[----:B------:R-:W-:Y:S04]  /*7bee0*/  STL.64 [R1+0xd0], R12 ;  /* 0x0000d00c01007387 */ /* 0x000fe80000100a00 */
[----:B------:R-:W-:Y:S04]  /*7bef0*/  STL.64 [R1+0xd8], R14 ;  /* 0x0000d80e01007387 */ /* 0x000fe80000100a00 */
[----:B------:R-:W-:Y:S04]  /*7bf00*/  STL.64 [R1+0x3b70], R24 ;  /* 0x003b701801007387 */ /* 0x000fe80000100a00 */
[----:B------:R-:W2:Y:S04]  /*7bf10*/  LDL.LU R6, [R1+0x318] ;  /* 0x0003180001067983 */ /* 0x000ea80000300800 */
[----:B------:R-:W2:Y:S04]  /*7bf20*/  LDL.LU R7, [R1+0x31c] ;  /* 0x00031c0001077983 */ /* 0x000ea80000300800 */
[----:B--2---:R0:W-:Y:S04]  /*7bf30*/  STL.64 [R1+0x3b78], R6 ;  /* 0x003b780601007387 */ /* 0x0041e80000100a00 */
[----:B0-----:R-:W2:Y:S04]  /*7bf40*/  LDL.LU R6, [R1+0x2f8] ;  /* 0x0002f80001067983 */ /* 0x001ea80000300800 */
[----:B------:R-:W2:Y:S04]  /*7bf50*/  LDL.LU R7, [R1+0x2fc] ;  /* 0x0002fc0001077983 */ /* 0x000ea80000300800 */
[----:B--2---:R0:W-:Y:S04]  /*7bf60*/  STL.64 [R1+0x3b80], R6 ;  /* 0x003b800601007387 */ /* 0x0041e80000100a00 */
[----:B0-----:R-:W2:Y:S04]  /*7bf70*/  LDL.LU R6, [R1+0x268] ;  /* 0x0002680001067983 */ /* 0x001ea80000300800 */
[----:B------:R-:W2:Y:S04]  /*7bf80*/  LDL.LU R7, [R1+0x26c] ;  /* 0x00026c0001077983 */ /* 0x000ea80000300800 */
[----:B--2---:R0:W-:Y:S04]  /*7bf90*/  STL.64 [R1+0x3b98], R6 ;  /* 0x003b980601007387 */ /* 0x0041e80000100a00 */
[----:B0-----:R-:W2:Y:S04]  /*7bfa0*/  LDL.LU R6, [R1+0x228] ;  /* 0x0002280001067983 */ /* 0x001ea80000300800 */
[----:B------:R-:W2:Y:S04]  /*7bfb0*/  LDL.LU R7, [R1+0x22c] ;  /* 0x00022c0001077983 */ /* 0x000ea80000300800 */
[----:B------:R-:W3:Y:S04]  /*7bfc0*/  LDL.LU R14, [R1+0x208] ;  /* 0x00020800010e7983 */ /* 0x000ee80000300800 */
[----:B------:R-:W3:Y:S04]  /*7bfd0*/  LDL.LU R15, [R1+0x20c] ;  /* 0x00020c00010f7983 */ /* 0x000ee80000300800 */
[----:B---3--:R-:W-:Y:S04]  /*7bfe0*/  STL.64 [R1+0x3bc0], R14 ;  /* 0x003bc00e01007387 */ /* 0x008fe80000100a00 */
[----:B--2---:R0:W-:Y:S04]  /*7bff0*/  STL.64 [R1+0x3ba0], R6 ;  /* 0x003ba00601007387 */ /* 0x0041e80000100a00 */
[----:B0-----:R-:W2:Y:S04]  /*7c000*/  LDL.LU R6, [R1+0x218] ;  /* 0x0002180001067983 */ /* 0x001ea80000300800 */
[----:B------:R-:W2:Y:S01]  /*7c010*/  LDL.LU R7, [R1+0x21c] ;  /* 0x00021c0001077983 */ /* 0x000ea20000300800 */
[----:B----4-:R-:W-:-:S03]  /*7c020*/  IMAD.MOV.U32 R21, RZ, RZ, R4 ;  /* 0x000000ffff157224 */ /* 0x010fc600078e0004 */
[----:B------:R-:W3:Y:S01]  /*7c030*/  LDL.LU R14, [R1+0x1e8] ;  /* 0x0001e800010e7983 */ /* 0x000ee20000300800 */
[----:B------:R-:W-:-:S03]  /*7c040*/  IMAD.MOV.U32 R20, RZ, RZ, R5 ;  /* 0x000000ffff147224 */ /* 0x000fc600078e0005 */
[----:B------:R-:W3:Y:S04]  /*7c050*/  LDL.LU R15, [R1+0x1ec] ;  /* 0x0001ec00010f7983 */ /* 0x000ee80000300800 */
[----:B--2---:R0:W-:Y:S04]  /*7c060*/  STL.64 [R1+0x3bb8], R6 ;  /* 0x003bb80601007387 */ /* 0x0041e80000100a00 */
[----:B------:R-:W2:Y:S04]  /*7c070*/  LDL.LU R4, [R1+0xb0] ;  /* 0x0000b00001047983 */ /* 0x000ea80000300800 */
[----:B------:R-:W2:Y:S04]  /*7c080*/  LDL.LU R5, [R1+0xb4] ;  /* 0x0000b40001057983 */ /* 0x000ea80000300800 */
[----:B0-----:R-:W4:Y:S04]  /*7c090*/  LDL.LU R6, [R1+0xb8] ;  /* 0x0000b80001067983 */ /* 0x001f280000300800 */
[----:B------:R-:W4:Y:S04]  /*7c0a0*/  LDL.LU R7, [R1+0xbc] ;  /* 0x0000bc0001077983 */ /* 0x000f280000300800 */
[----:B----4-:R-:W-:Y:S04]  /*7c0b0*/  STL.64 [R1+0x3bd0], R6 ;  /* 0x003bd00601007387 */ /* 0x010fe80000100a00 */
[----:B--2---:R0:W-:Y:S04]  /*7c0c0*/  STL.64 [R1+0x3bc8], R4 ;  /* 0x003bc80401007387 */ /* 0x0041e80000100a00 */
[----:B0-----:R-:W3:Y:S04]  /*7c0d0*/  LDL.LU R4, [R1+0xc0] ;  /* 0x0000c00001047983 */ /* 0x001ee80000300800 */
[----:B------:R-:W3:Y:S04]  /*7c0e0*/  LDL.LU R5, [R1+0xc4] ;  /* 0x0000c40001057983 */ /* 0x000ee80000300800 */
[----:B------:R-:W3:Y:S04]  /*7c0f0*/  LDL.LU R6, [R1+0xc8] ;  /* 0x0000c80001067983 */ /* 0x000ee80000300800 */
[----:B------:R-:W3:Y:S04]  /*7c100*/  LDL.LU R7, [R1+0xcc] ;  /* 0x0000cc0001077983 */ /* 0x000ee80000300800 */
[----:B------:R-:W2:Y:S04]  /*7c110*/  LDL.LU R24, [R1+0x60] ;  /* 0x0000600001187983 */ /* 0x000ea80000300800 */
[----:B------:R-:W2:Y:S04]  /*7c120*/  LDL.LU R25, [R1+0x64] ;  /* 0x0000640001197983 */ /* 0x000ea80000300800 */
[----:B------:R-:W4:Y:S04]  /*7c130*/  LDL.LU R26, [R1+0x68] ;  /* 0x00006800011a7983 */ /* 0x000f280000300800 */
[----:B------:R-:W4:Y:S04]  /*7c140*/  LDL.LU R27, [R1+0x6c] ;  /* 0x00006c00011b7983 */ /* 0x000f280000300800 */
[----:B----4-:R-:W-:Y:S04]  /*7c150*/  STL.64 [R1+0x3b90], R26 ;  /* 0x003b901a01007387 */ /* 0x010fe80000100a00 */
[----:B--2---:R0:W-:Y:S04]  /*7c160*/  STL.64 [R1+0x3b88], R24 ;  /* 0x003b881801007387 */ /* 0x0041e80000100a00 */
[----:B0-----:R-:W2:Y:S04]  /*7c170*/  LDL.LU R24, [R1+0xe0] ;  /* 0x0000e00001187983 */ /* 0x001ea80000300800 */
[----:B------:R-:W2:Y:S04]  /*7c180*/  LDL.LU R25, [R1+0xe4] ;  /* 0x0000e40001197983 */ /* 0x000ea80000300800 */
[----:B------:R-:W4:Y:S04]  /*7c190*/  LDL.LU R26, [R1+0xe8] ;  /* 0x0000e800011a7983 */ /* 0x000f280000300800 */
[----:B------:R-:W4:Y:S01]  /*7c1a0*/  LDL.LU R27, [R1+0xec] ;  /* 0x0000ec00011b7983 */ /* 0x000f220000300800 */
[C---:B---3--:R-:W-:Y:S03]  /*7c1b0*/  HMMA.16816.F32 R12, R8.reuse, R14, R4 ;  /* 0x0000000e080c723c */ /* 0x048fe60000001804 */
[----:B----4-:R-:W-:Y:S04]  /*7c1c0*/  STL.64 [R1+0x3bb0], R26 ;  /* 0x003bb01a01007387 */ /* 0x010fe80000100a00 */
[----:B--2---:R0:W-:Y:S04]  /*7c1d0*/  STL.64 [R1+0x3ba8], R24 ;  /* 0x003ba81801007387 */ /* 0x0041e80000100a00 */
[----:B0-----:R-:W2:Y:S04]  /*7c1e0*/  LDL.LU R24, [R1+0xa0] ;  /* 0x0000a00001187983 */ /* 0x001ea80000300800 */
[----:B------:R-:W2:Y:S04]  /*7c1f0*/  LDL.LU R25, [R1+0xa4] ;  /* 0x0000a40001197983 */ /* 0x000ea80000300800 */
[----:B------:R-:W2:Y:S04]  /*7c200*/  LDL.LU R26, [R1+0xa8] ;  /* 0x0000a800011a7983 */ /* 0x000ea80000300800 */
[----:B------:R-:W2:Y:S04]  /*7c210*/  LDL.LU R27, [R1+0xac] ;  /* 0x0000ac00011b7983 */ /* 0x000ea80000300800 */
[----:B------:R0:W-:Y:S04]  /*7c220*/  STL.64 [R1+0x3b58], R20 ;  /* 0x003b581401007387 */ /* 0x0001e80000100a00 */
[----:B0-----:R-:W3:Y:S04]  /*7c230*/  LDL.LU R20, [R1+0x10] ;  /* 0x0000100001147983 */ /* 0x001ee80000300800 */
[----:B------:R-:W3:Y:S04]  /*7c240*/  LDL.LU R21, [R1+0x14] ;  /* 0x0000140001157983 */ /* 0x000ee80000300800 */
[----:B------:R-:W3:Y:S04]  /*7c250*/  LDL.LU R22, [R1+0x18] ;  /* 0x0000180001167983 */ /* 0x000ee80000300800 */
[----:B------:R-:W3:Y:S04]  /*7c260*/  LDL.LU R23, [R1+0x1c] ;  /* 0x00001c0001177983 */ /* 0x000ee80000300800 */
[----:B------:R-:W4:Y:S04]  /*7c270*/  LDL.LU R16, [R1+0x50] ;  /* 0x0000500001107983 */ /* 0x000f280000300800 */
[----:B------:R-:W4:Y:S04]  /*7c280*/  LDL.LU R17, [R1+0x54] ;  /* 0x0000540001117983 */ /* 0x000f280000300800 */
[----:B------:R-:W4:Y:S04]  /*7c290*/  LDL.LU R18, [R1+0x58] ;  /* 0x0000580001127983 */ /* 0x000f280000300800 */
[----:B------:R-:W4:Y:S04]  /*7c2a0*/  LDL.LU R19, [R1+0x5c] ;  /* 0x00005c0001137983 */ /* 0x000f280000300800 */
[----:B------:R-:W2:Y:S04]  /*7c2b0*/  LDL.LU.64 R6, [R1+0x3bd0] ;  /* 0x003bd00001067983 */ /* 0x000ea80000300a00 */
[----:B------:R-:W2:Y:S04]  /*7c2c0*/  LDL.LU.64 R4, [R1+0x3bc8] ;  /* 0x003bc80001047983 */ /* 0x000ea80000300a00 */
[----:B------:R-:W-:Y:S04]  /*7c2d0*/  STL.64 [R1+0xc0], R12 ;  /* 0x0000c00c01007387 */ /* 0x000fe80000100a00 */
[----:B------:R0:W-:Y:S04]  /*7c2e0*/  STL.64 [R1+0xc8], R14 ;  /* 0x0000c80e01007387 */ /* 0x0001e80000100a00 */
[----:B0-----:R-:W2:Y:S02]  /*7c2f0*/  LDL.LU.64 R14, [R1+0x3bc0] ;  /* 0x003bc000010e7983 */ /* 0x001ea40000300a00 */
[C---:B--2---:R-:W-:Y:S11]  /*7c300*/  HMMA.16816.F32 R4, R8.reuse, R14, R4 ;  /* 0x0000000e0804723c */ /* 0x044ff60000001804 */
[----:B------:R-:W-:Y:S11]  /*7c310*/  @!UPT UIADD3 URZ, URZ, URZ, URZ ;  /* 0x0000003f3f3ff290 */ /* 0x000ff6000fffe03f */
[----:B------:R-:W-:Y:S01]  /*7c320*/  @!UPT UIADD3 URZ, URZ, URZ, URZ ;  /* 0x0000003f3f3ff290 */ /* 0x000fe2000fffe03f */
[----:B------:R-:W-:Y:S01]  /*7c330*/  STL.64 [R1+0xb0], R4 ;  /* 0x0000b00401007387 */ /* 0x000fe20000100a00 */
[----:B------:R-:W-:Y:S02]  /*7c340*/  IMAD.MOV.U32 R15, RZ, RZ, R6 ;  /* 0x000000ffff0f7224 */ /* 0x000fe400078e0006 */
[----:B------:R-:W-:Y:S02]  /*7c350*/  IMAD.MOV.U32 R14, RZ, RZ, R7 ;  /* 0x000000ffff0e7224 */ /* 0x000fe400078e0007 */
[----:B------:R-:W2:Y:S04]  /*7c360*/  LDL.LU.64 R6, [R1+0x3bb8] ;  /* 0x003bb80001067983 */ /* 0x000ea80000300a00 */
[----:B------:R0:W-:Y:S04]  /*7c370*/  STL [R1+0x3b08], R14 ;  /* 0x003b080e01007387 */ /* 0x0001e80000100800 */
[----:B------:R1:W-:Y:S04]  /*7c380*/  STL [R1+0x3b04], R15 ;  /* 0x003b040f01007387 */ /* 0x0003e80000100800 */
[----:B------:R-:W3:Y:S04]  /*7c390*/  LDL.LU R12, [R1+0x90] ;  /* 0x00009000010c7983 */ /* 0x000ee80000300800 */
[----:B------:R-:W3:Y:S04]  /*7c3a0*/  LDL.LU R13, [R1+0x94] ;  /* 0x00009400010d7983 */ /* 0x000ee80000300800 */
[----:B0-----:R-:W3:Y:S04]  /*7c3b0*/  LDL.LU R14, [R1+0x98] ;  /* 0x00009800010e7983 */ /* 0x001ee80000300800 */
[----:B-1----:R-:W3:Y:S01]  /*7c3c0*/  LDL.LU R15, [R1+0x9c] ;  /* 0x00009c00010f7983 */ /* 0x002ee20000300800 */
[C---:B--2---:R-:W-:Y:S03]  /*7c3d0*/  HMMA.16816.F32 R4, R8.reuse, R6, R24 ;  /* 0x000000060804723c */ /* 0x044fe60000001818 */
[----:B------:R-:W2:Y:S04]  /*7c3e0*/  LDL.LU.64 R26, [R1+0x3bb0] ;  /* 0x003bb000011a7983 */ /* 0x000ea80000300a00 */
[----:B------:R-:W2:Y:S11]  /*7c3f0*/  LDL.LU.64 R24, [R1+0x3ba8] ;  /* 0x003ba80001187983 */ /* 0x000eb60000300a00 */
[----:B------:R-:W-:Y:S05]  /*7c400*/  @!UPT UIADD3 URZ, URZ, URZ, URZ ;  /* 0x0000003f3f3ff290 */ /* 0x000fea000fffe03f */
[----:B------:R-:W-:Y:S04]  /*7c410*/  STL.64 [R1+0xf0], R4 ;  /* 0x0000f00401007387 */ /* 0x000fe80000100a00 */
[----:B------:R0:W-:Y:S04]  /*7c420*/  STL.64 [R1+0xf8], R6 ;  /* 0x0000f80601007387 */ /* 0x0001e80000100a00 */
[----:B0-----:R-:W3:Y:S02]  /*7c430*/  LDL.LU.64 R6, [R1+0x3ba0] ;  /* 0x003ba00001067983 */ /* 0x001ee40000300a00 */
[C---:B---3--:R-:W-:Y:S11]  /*7c440*/  HMMA.16816.F32 R4, R8.reuse, R6, R12 ;  /* 0x000000060804723c */ /* 0x048ff6000000180c */
[----:B------:R-:W-:Y:S11]  /*7c450*/  @!UPT UIADD3 URZ, URZ, URZ, URZ ;  /* 0x0000003f3f3ff290 */ /* 0x000ff6000fffe03f */
[----:B------:R-:W-:Y:S01]  /*7c460*/  @!UPT UIADD3 URZ, URZ, URZ, URZ ;  /* 0x0000003f3f3ff290 */ /* 0x000fe2000fffe03f */
[----:B------:R-:W-:Y:S01]  /*7c470*/  STL.64 [R1+0xa0], R4 ;  /* 0x0000a00401007387 */ /* 0x000fe20000100a00 */
[----:B------:R-:W-:Y:S02]  /*7c480*/  IMAD.MOV.U32 R14, RZ, RZ, R6 ;  /* 0x000000ffff0e7224 */ /* 0x000fe400078e0006 */
[----:B------:R-:W-:Y:S02]  /*7c490*/  IMAD.MOV.U32 R15, RZ, RZ, R7 ;  /* 0x000000ffff0f7224 */ /* 0x000fe400078e0007 */
[----:B------:R-:W2:Y:S04]  /*7c4a0*/  LDL.LU.64 R6, [R1+0x3b98] ;  /* 0x003b980001067983 */ /* 0x000ea80000300a00 */
[----:B------:R-:W-:Y:S04]  /*7c4b0*/  STL [R1+0x3b10], R15 ;  /* 0x003b100f01007387 */ /* 0x000fe80000100800 */
[----:B------:R0:W-:Y:S04]  /*7c4c0*/  STL [R1+0x3b0c], R14 ;  /* 0x003b0c0e01007387 */ /* 0x0001e80000100800 */
[----:B------:R-:W3:Y:S04]  /*7c4d0*/  LDL.LU R12, [R1+0x80] ;  /* 0x00008000010c7983 */ /* 0x000ee80000300800 */
[----:B------:R-:W3:Y:S04]  /*7c4e0*/  LDL.LU R13, [R1+0x84] ;  /* 0x00008400010d7983 */ /* 0x000ee80000300800 */
[----:B0-----:R-:W3:Y:S04]  /*7c4f0*/  LDL.LU R14, [R1+0x88] ;  /* 0x00008800010e7983 */ /* 0x001ee80000300800 */
[----:B------:R-:W3:Y:S01]  /*7c500*/  LDL.LU R15, [R1+0x8c] ;  /* 0x00008c00010f7983 */ /* 0x000ee20000300800 */
        /* <DEDUP_REMOVED lines=10> */
[----:B------:R2:W-:Y:S01]  /*7c5b0*/  STL.64 [R1+0x80], R4 ;  /* 0x0000800401007387 */ /* 0x0005e20000100a00 */
[----:B------:R-:W-:Y:S02]  /*7c5c0*/  IMAD.MOV.U32 R15, RZ, RZ, R6 ;  /* 0x000000ffff0f7224 */ /* 0x000fe400078e0006 */
[----:B------:R-:W-:Y:S02]  /*7c5d0*/  IMAD.MOV.U32 R14, RZ, RZ, R7 ;  /* 0x000000ffff0e7224 */ /* 0x000fe400078e0007 */
[----:B------:R-:W2:Y:S04]  /*7c5e0*/  LDL.LU.64 R6, [R1+0x3b78] ;  /* 0x003b780001067983 */ /* 0x000ea80000300a00 */
[----:B------:R-:W-:Y:S04]  /*7c5f0*/  STL [R1+0x3b18], R14 ;  /* 0x003b180e01007387 */ /* 0x000fe80000100800 */
[----:B------:R-:W-:Y:S04]  /*7c600*/  STL [R1+0x3b14], R15 ;  /* 0x003b140f01007387 */ /* 0x000fe80000100800 */
[----:B------:R-:W3:Y:S04]  /*7c610*/  LDL.LU R12, [R1+0x40] ;  /* 0x00004000010c7983 */ /* 0x000ee80000300800 */
[----:B------:R-:W3:Y:S01]  /*7c620*/  LDL.LU R13, [R1+0x44] ;  /* 0x00004400010d7983 */ /* 0x000ee20000300800 */
[----:B--2---:R-:W-:Y:S03]  /*7c630*/  HMMA.16816.F32 R4, R8, R6, R24 ;  /* 0x000000060804723c */ /* 0x004fe60000001818 */
[----:B------:R-:W2:Y:S11]  /*7c640*/  LDL.LU.64 R24, [R1+0x3b70] ;  /* 0x003b700001187983 */ /* 0x000eb60000300a00 */
[----:B------:R-:W-:Y:S09]  /*7c650*/  @!UPT UIADD3 URZ, URZ, URZ, URZ ;  /* 0x0000003f3f3ff290 */ /* 0x000ff2000fffe03f */
[----:B------:R0:W-:Y:S01]  /*7c660*/  STL.64 [R1+0x20], R4 ;  /* 0x0000200401007387 */ /* 0x0001e20000100a00 */
[----:B------:R-:W-:Y:S02]  /*7c670*/  IMAD.MOV.U32 R9, RZ, RZ, R6 ;  /* 0x000000ffff097224 */ /* 0x000fe400078e0006 */
[----:B------:R-:W-:Y:S02]  /*7c680*/  IMAD.MOV.U32 R8, RZ, RZ, R7 ;  /* 0x000000ffff087224 */ /* 0x000fe400078e0007 */
[----:B------:R-:W2:Y:S04]  /*7c690*/  LDL.LU.64 R6, [R1+0x3b68] ;  /* 0x003b680001067983 */ /* 0x000ea80000300a00 */
[----:B0-----:R-:W2:Y:S01]  /*7c6a0*/  LDL.LU.64 R4, [R1+0x3b60] ;  /* 0x003b600001047983 */ /* 0x001ea20000300a00 */
[----:B------:R-:W-:Y:S01]  /*7c6b0*/  IMAD.MOV.U32 R14, RZ, RZ, R28 ;  /* 0x000000ffff0e7224 */ /* 0x000fe200078e001c */
[C---:B--2---:R-:W-:Y:S02]  /*7c6c0*/  HMMA.16816.F32 R24, R4.reuse, R24, R20 ;  /* 0x000000180418723c */ /* 0x044fe40000001814 */
[----:B------:R-:W4:Y:S11]  /*7c6d0*/  LDL.LU.64 R20, [R1+0x3b58] ;  /* 0x003b580001147983 */ /* 0x000f360000300a00 */
[----:B------:R-:W-:Y:S11]  /*7c6e0*/  @!UPT UIADD3 URZ, URZ, URZ, URZ ;  /* 0x0000003f3f3ff290 */ /* 0x000ff6000fffe03f */
[----:B------:R-:W-:Y:S02]  /*7c6f0*/  IMAD.MOV.U32 R28, RZ, RZ, R24 ;  /* 0x000000ffff1c7224 */ /* 0x000fe400078e0018 */
[----:B------:R-:W-:Y:S02]  /*7c700*/  IMAD.MOV.U32 R11, RZ, RZ, R25 ;  /* 0x000000ffff0b7224 */ /* 0x000fe400078e0019 */
[----:B------:R-:W2:Y:S01]  /*7c710*/  LDL.LU.64 R24, [R1+0x3b50] ;  /* 0x003b500001187983 */ /* 0x000ea20000300a00 */
[C---:B----4-:R-:W-:Y:S03]  /*7c720*/  HMMA.16816.F32 R20, R4.reuse, R20, R16 ;  /* 0x000000140414723c */ /* 0x050fe60000001810 */
[----:B------:R-:W3:Y:S01]  /*7c730*/  LDL.LU.64 R16, [R1+0x3b48] ;  /* 0x003b480001107983 */ /* 0x000ee20000300a00 */
[----:B------:R-:W-:Y:S11]  /*7c740*/  IMAD.MOV.U32 R15, RZ, RZ, R3 ;  /* 0x000000ffff0f7224 */ /* 0x000ff600078e0003 */
[----:B------:R-:W-:Y:S08]  /*7c750*/  @!UPT UIADD3 URZ, URZ, URZ, URZ ;  /* 0x0000003f3f3ff290 */ /* 0x000ff0000fffe03f */
[----:B------:R0:W-:Y:S01]  /*7c760*/  STL [R1+0x50], R20 ;  /* 0x0000501401007387 */ /* 0x0001e20000100800 */
[----:B------:R-:W-:Y:S02]  /*7c770*/  IMAD.MOV.U32 R0, RZ, RZ, R22 ;  /* 0x000000ffff007224 */ /* 0x000fe400078e0016 */
[----:B------:R-:W-:Y:S02]  /*7c780*/  IMAD.MOV.U32 R2, RZ, RZ, R23 ;  /* 0x000000ffff027224 */ /* 0x000fe400078e0017 */
[----:B------:R-:W-:Y:S01]  /*7c790*/  IMAD.MOV.U32 R29, RZ, RZ, R21 ;  /* 0x000000ffff1d7224 */ /* 0x000fe200078e0015 */
[----:B------:R-:W4:Y:S04]  /*7c7a0*/  LDL.LU.64 R22, [R1+0x3b40] ;  /* 0x003b400001167983 */ /* 0x000f280000300a00 */
[----:B0-----:R-:W2:Y:S01]  /*7c7b0*/  LDL.LU.64 R20, [R1+0x3b38] ;  /* 0x003b380001147983 */ /* 0x001ea20000300a00 */
[----:B---3--:R-:W-:Y:S11]  /*7c7c0*/  HMMA.16816.F32 R16, R4, R16, R12 ;  /* 0x000000100410723c */ /* 0x008ff6000000180c */
[----:B------:R-:W-:Y:S11]  /*7c7d0*/  @!UPT UIADD3 URZ, URZ, URZ, URZ ;  /* 0x0000003f3f3ff290 */ /* 0x000ff6000fffe03f */
[----:B------:R-:W-:Y:S02]  /*7c7e0*/  @!UPT UIADD3 URZ, URZ, URZ, URZ ;  /* 0x0000003f3f3ff290 */ /* 0x000fe4000fffe03f */
[----:B------:R-:W-:Y:S02]  /*7c7f0*/  IMAD.MOV.U32 R13, RZ, RZ, R18 ;  /* 0x000000ffff0d7224 */ /* 0x000fe400078e0012 */
[----:B------:R-:W-:Y:S02]  /*7c800*/  IMAD.MOV.U32 R12, RZ, RZ, R19 ;  /* 0x000000ffff0c7224 */ /* 0x000fe400078e0013 */
[----:B------:R-:W-:Y:S01]  /*7c810*/  IMAD.MOV.U32 R14, RZ, RZ, R16 ;  /* 0x000000ffff0e7224 */ /* 0x000fe200078e0010 */
[----:B------:R-:W2:Y:S01]  /*7c820*/  LDL.LU.64 R18, [R1+0x3b30] ;  /* 0x003b300001127983 */ /* 0x000ea20000300a00 */
[----:B------:R-:W-:-:S03]  /*7c830*/  IMAD.MOV.U32 R15, RZ, RZ, R17 ;  /* 0x000000ffff0f7224 */ /* 0x000fc600078e0011 */
[----:B------:R-:W2:Y:S01]  /*7c840*/  LDL.LU.64 R16, [R1+0x3b28] ;  /* 0x003b280001107983 */ /* 0x000ea20000300a00 */
[----:B------:R-:W-:Y:S02]  /*7c850*/  IMAD.MOV.U32 R10, RZ, RZ, R26 ;  /* 0x000000ffff0a7224 */ /* 0x000fe400078e001a */
[----:B------:R-:W-:Y:S02]  /*7c860*/  IMAD.MOV.U32 R3, RZ, RZ, R27 ;  /* 0x000000ffff037224 */ /* 0x000fe400078e001b */
[----:B--2---:R-:W-:Y:S07]  /*7c870*/  HMMA.16816.F32 R24, R4, R24, R16 ;  /* 0x000000180418723c */ /* 0x004fee0000001810 */
[----:B----4-:R-:W-:-:S02]  /*7c880*/  IMAD.MOV.U32 R16, RZ, RZ, R22 ;  /* 0x000000ffff107224 */ /* 0x010fc400078e0016 */
[----:B------:R-:W2:Y:S01]  /*7c890*/  LDL.LU R22, [R1+0x3b20] ;  /* 0x003b200001167983 */ /* 0x000ea20000300800 */
[----:B------:R-:W-:-:S03]  /*7c8a0*/  IMAD.MOV.U32 R17, RZ, RZ, R23 ;  /* 0x000000ffff117224 */ /* 0x000fc600078e0017 */
[----:B------:R-:W2:Y:S10]  /*7c8b0*/  LDL.LU R23, [R1+0x3b1c] ;  /* 0x003b1c0001177983 */ /* 0x000eb40000300800 */
[----:B------:R0:W-:Y:S04]  /*7c8c0*/  STL.64 [R1+0x39d0], R26 ;  /* 0x0039d01a01007387 */ /* 0x0001e80000100a00 */
[----:B------:R-:W-:Y:S04]  /*7c8d0*/  STL.64 [R1+0x39c8], R24 ;  /* 0x0039c81801007387 */ /* 0x000fe80000100a00 */
[----:B0-----:R-:W3:Y:S04]  /*7c8e0*/  LDL.LU R26, [R1+0x158] ;  /* 0x00015800011a7983 */ /* 0x001ee80000300800 */
[----:B------:R-:W3:Y:S04]  /*7c8f0*/  LDL.LU R27, [R1+0x15c] ;  /* 0x00015c00011b7983 */ /* 0x000ee80000300800 */
[----:B---3--:R0:W-:Y:S04]  /*7c900*/  STL.64 [R1+0x39e0], R26 ;  /* 0x0039e01a01007387 */ /* 0x0081e80000100a00 */
[----:B0-----:R-:W3:Y:S04]  /*7c910*/  LDL.LU R26, [R1+0x148] ;  /* 0x00014800011a7983 */ /* 0x001ee80000300800 */
[----:B------:R-:W3:Y:S01]  /*7c920*/  LDL.LU R27, [R1+0x14c] ;  /* 0x00014c00011b7983 */ /* 0x000ee20000300800 */
[----:B--2---:R-:W-:Y:S03]  /*7c930*/  HMMA.16816.F32 R20, R4, R16, R20 ;  /* 0x000000100414723c */ /* 0x004fe60000001814 */
[----:B---3--:R-:W-:Y:S11]  /*7c940*/  STL.64 [R1+0x39f8], R26 ;  /* 0x0039f81a01007387 */ /* 0x008ff60000100a00 */
[----:B------:R-:W-:Y:S09]  /*7c950*/  @!UPT UIADD3 URZ, URZ, URZ, URZ ;  /* 0x0000003f3f3ff290 */ /* 0x000ff2000fffe03f */
[----:B------:R0:W-:Y:S04]  /*7c960*/  STL.64 [R1+0x39c0], R22 ;  /* 0x0039c01601007387 */ /* 0x0001e80000100a00 */
[----:B------:R1:W-:Y:S04]  /*7c970*/  STL.64 [R1+0x39b8], R20 ;  /* 0x0039b81401007387 */ /* 0x0003e80000100a00 */
[----:B0-----:R-:W2:Y:S04]  /*7c980*/  LDL.LU R22, [R1+0x168] ;  /* 0x0001680001167983 */ /* 0x001ea80000300800 */
[----:B------:R-:W2:Y:S04]  /*7c990*/  LDL.LU R23, [R1+0x16c] ;  /* 0x00016c0001177983 */ /* 0x000ea80000300800 */
[----:B------:R-:W3:Y:S04]  /*7c9a0*/  LDL.LU R26, [R1+0x138] ;  /* 0x00013800011a7983 */ /* 0x000ee80000300800 */
[----:B------:R-:W3:Y:S01]  /*7c9b0*/  LDL.LU R27, [R1+0x13c] ;  /* 0x00013c00011b7983 */ /* 0x000ee20000300800 */
[----:B-1----:R-:W-:-:S02]  /*7c9c0*/  IMAD.MOV.U32 R20, RZ, RZ, R14 ;  /* 0x000000ffff147224 */ /* 0x002fc400078e000e */
[----:B------:R-:W-:Y:S01]  /*7c9d0*/  IMAD.MOV.U32 R21, RZ, RZ, R15 ;  /* 0x000000ffff157224 */ /* 0x000fe200078e000f */
[----:B---3--:R-:W-:Y:S04]  /*7c9e0*/  STL.64 [R1+0x3a20], R26 ;  /* 0x003a201a01007387 */ /* 0x008fe80000100a00 */
[----:B--2---:R0:W-:Y:S04]  /*7c9f0*/  STL.64 [R1+0x39d8], R22 ;  /* 0x0039d81601007387 */ /* 0x0041e80000100a00 */
[----:B------:R-:W2:Y:S04]  /*7ca00*/  LDL.LU R14, [R1+0x3b18] ;  /* 0x003b1800010e7983 */ /* 0x000ea80000300800 */
[----:B------:R-:W3:Y:S01]  /*7ca10*/  LDL.LU R15, [R1+0x3b14] ;  /* 0x003b1400010f7983 */ /* 0x000ee20000300800 */
[----:B0-----:R-:W-:-:S02]  /*7ca20*/  IMAD.MOV.U32 R23, RZ, RZ, R12 ;  /* 0x000000ffff177224 */ /* 0x001fc400078e000c */
[----:B------:R-:W-:Y:S01]  /*7ca30*/  IMAD.MOV.U32 R22, RZ, RZ, R13 ;  /* 0x000000ffff167224 */ /* 0x000fe200078e000d */
[----:B------:R-:W4:Y:S04]  /*7ca40*/  LDL.LU R12, [R1+0x290] ;  /* 0x00029000010c7983 */ /* 0x000f280000300800 */
[----:B------:R-:W4:Y:S04]  /*7ca50*/  LDL.LU R13, [R1+0x294] ;  /* 0x00029400010d7983 */ /* 0x000f280000300800 */
[----:B----4-:R0:W-:Y:S04]  /*7ca60*/  STL.64 [R1+0x3a28], R12 ;  /* 0x003a280c01007387 */ /* 0x0101e80000100a00 */
[----:B0-----:R-:W4:Y:S04]  /*7ca70*/  LDL.LU R12, [R1+0x280] ;  /* 0x00028000010c7983 */ /* 0x001f280000300800 */
[----:B------:R-:W4:Y:S04]  /*7ca80*/  LDL.LU R13, [R1+0x284] ;  /* 0x00028400010d7983 */ /* 0x000f280000300800 */
[----:B----4-:R0:W-:Y:S04]  /*7ca90*/  STL.64 [R1+0x3a40], R12 ;  /* 0x003a400c01007387 */ /* 0x0101e80000100a00 */
[----:B------:R-:W4:Y:S04]  /*7caa0*/  LDL.LU R24, [R1+0x20] ;  /* 0x0000200001187983 */ /* 0x000f280000300800 */
[----:B------:R-:W4:Y:S04]  /*7cab0*/  LDL.LU R25, [R1+0x24] ;  /* 0x0000240001197983 */ /* 0x000f280000300800 */
[----:B0-----:R-:W2:Y:S04]  /*7cac0*/  LDL.LU R12, [R1+0x270] ;  /* 0x00027000010c7983 */ /* 0x001ea80000300800 */
[----:B------:R-:W2:Y:S01]  /*7cad0*/  LDL.LU R13, [R1+0x274] ;  /* 0x00027400010d7983 */ /* 0x000ea20000300800 */
[----:B------:R-:W-:-:S02]  /*7cae0*/  IMAD.MOV.U32 R26, RZ, RZ, R9 ;  /* 0x000000ffff1a7224 */ /* 0x000fc400078e0009 */
[----:B------:R-:W-:Y:S01]  /*7caf0*/  IMAD.MOV.U32 R27, RZ, RZ, R8 ;  /* 0x000000ffff1b7224 */ /* 0x000fe200078e0008 */
[----:B--2---:R-:W-:Y:S04]  /*7cb00*/  STL.64 [R1+0x3a58], R12 ;  /* 0x003a580c01007387 */ /* 0x004fe80000100a00 */
[----:B------:R3:W-:Y:S04]  /*7cb10*/  STL.64 [R1+0x3a38], R26 ;  /* 0x003a381a01007387 */ /* 0x0007e80000100a00 */
[----:B----4-:R0:W-:Y:S01]  /*7cb20*/  STL.64 [R1+0x3a30], R24 ;  /* 0x003a301801007387 */ /* 0x0101e20000100a00 */
[----:B---3--:R-:W-:-:S02]  /*7cb30*/  IMAD.MOV.U32 R26, RZ, RZ, R15 ;  /* 0x000000ffff1a7224 */ /* 0x008fc400078e000f */
[----:B------:R-:W-:Y:S01]  /*7cb40*/  IMAD.MOV.U32 R27, RZ, RZ, R14 ;  /* 0x000000ffff1b7224 */ /* 0x000fe200078e000e */
[----:B0-----:R-:W2:Y:S04]  /*7cb50*/  LDL.LU R24, [R1+0x80] ;  /* 0x0000800001187983 */ /* 0x001ea80000300800 */
[----:B------:R-:W2:Y:S04]  /*7cb60*/  LDL.LU R25, [R1+0x84] ;  /* 0x0000840001197983 */ /* 0x000ea80000300800 */
[----:B------:R-:W3:Y:S04]  /*7cb70*/  LDL.LU R15, [R1+0x3b10] ;  /* 0x003b1000010f7983 */ /* 0x000ee80000300800 */
[----:B------:R-:W4:Y:S04]  /*7cb80*/  LDL.LU R14, [R1+0x3b0c] ;  /* 0x003b0c00010e7983 */ /* 0x000f280000300800 */
[----:B------:R-:W2:Y:S04]  /*7cb90*/  LDL.LU R12, [R1+0x250] ;  /* 0x00025000010c7983 */ /* 0x000ea80000300800 */
[----:B------:R-:W2:Y:S04]  /*7cba0*/  LDL.LU R13, [R1+0x254] ;  /* 0x00025400010d7983 */ /* 0x000ea80000300800 */
[----:B--2---:R-:W-:Y:S04]  /*7cbb0*/  STL.64 [R1+0x3a70], R12 ;  /* 0x003a700c01007387 */ /* 0x004fe80000100a00 */
[----:B------:R-:W-:Y:S04]  /*7cbc0*/  STL.64 [R1+0x3a50], R26 ;  /* 0x003a501a01007387 */ /* 0x000fe80000100a00 */
[----:B------:R0:W-:Y:S04]  /*7cbd0*/  STL.64 [R1+0x3a48], R24 ;  /* 0x003a481801007387 */ /* 0x0001e80000100a00 */
[----:B0-----:R-:W2:Y:S04]  /*7cbe0*/  LDL.LU R24, [R1+0x90] ;  /* 0x0000900001187983 */ /* 0x001ea80000300800 */
[----:B------:R-:W2:Y:S04]  /*7cbf0*/  LDL.LU R25, [R1+0x94] ;  /* 0x0000940001197983 */ /* 0x000ea80000300800 */
[----:B------:R-:W2:Y:S04]  /*7cc00*/  LDL.LU R26, [R1+0x98] ;  /* 0x00009800011a7983 */ /* 0x000ea80000300800 */
[----:B------:R-:W2:Y:S04]  /*7cc10*/  LDL.LU R27, [R1+0x9c] ;  /* 0x00009c00011b7983 */ /* 0x000ea80000300800 */
[----:B------:R-:W2:Y:S04]  /*7cc20*/  LDL.LU R12, [R1+0x240] ;  /* 0x00024000010c7983 */ /* 0x000ea80000300800 */
[----:B------:R-:W2:Y:S04]  /*7cc30*/  LDL.LU R13, [R1+0x244] ;  /* 0x00024400010d7983 */ /* 0x000ea80000300800 */
[----:B--2---:R-:W-:Y:S04]  /*7cc40*/  STL.64 [R1+0x3a88], R12 ;  /* 0x003a880c01007387 */ /* 0x004fe80000100a00 */
[----:B------:R4:W-:Y:S04]  /*7cc50*/  STL.64 [R1+0x3a68], R26 ;  /* 0x003a681a01007387 */ /* 0x0009e80000100a00 */
[----:B------:R0:W-:Y:S01]  /*7cc60*/  STL.64 [R1+0x3a60], R24 ;  /* 0x003a601801007387 */ /* 0x0001e20000100a00 */
[----:B----4-:R-:W-:-:S02]  /*7cc70*/  IMAD.MOV.U32 R26, RZ, RZ, R14 ;  /* 0x000000ffff1a7224 */ /* 0x010fc400078e000e */
[----:B---3--:R-:W-:Y:S01]  /*7cc80*/  IMAD.MOV.U32 R27, RZ, RZ, R15 ;  /* 0x000000ffff1b7224 */ /* 0x008fe200078e000f */
        /* <DEDUP_REMOVED lines=25> */
[----:B--2---:R0:W-:Y:S04]  /*7ce20*/  STL.64 [R1+0x3ae8], R12 ;  /* 0x003ae80c01007387 */ /* 0x0041e80000100a00 */
[----:B------:R-:W2:Y:S04]  /*7ce30*/  LDL.LU R16, [R1+0x190] ;  /* 0x0001900001107983 */ /* 0x000ea80000300800 */
[----:B------:R-:W2:Y:S01]  /*7ce40*/  LDL.LU R17, [R1+0x194] ;  /* 0x0001940001117983 */ /* 0x000ea20000300800 */
[----:B---3--:R-:W-:-:S02]  /*7ce50*/  IMAD.MOV.U32 R27, RZ, RZ, R14 ;  /* 0x000000ffff1b7224 */ /* 0x008fc400078e000e */
[----:B----4-:R-:W-:Y:S01]  /*7ce60*/  IMAD.MOV.U32 R26, RZ, RZ, R15 ;  /* 0x000000ffff1a7224 */ /* 0x010fe200078e000f */
[----:B--2---:R1:W-:Y:S04]  /*7ce70*/  STL.64 [R1+0x3af0], R16 ;  /* 0x003af01001007387 */ /* 0x0043e80000100a00 */
[----:B0-----:R-:W2:Y:S04]  /*7ce80*/  LDL.LU R12, [R1+0x30] ;  /* 0x00003000010c7983 */ /* 0x001ea80000300800 */
[----:B------:R-:W2:Y:S04]  /*7ce90*/  LDL.LU R13, [R1+0x34] ;  /* 0x00003400010d7983 */ /* 0x000ea80000300800 */
[----:B------:R-:W2:Y:S04]  /*7cea0*/  LDL.LU R14, [R1+0x38] ;  /* 0x00003800010e7983 */ /* 0x000ea80000300800 */
[----:B------:R-:W2:Y:S04]  /*7ceb0*/  LDL.LU R15, [R1+0x3c] ;  /* 0x00003c00010f7983 */ /* 0x000ea80000300800 */
[----:B------:R-:W3:Y:S04]  /*7cec0*/  LDL.LU R8, [R1+0x180] ;  /* 0x0001800001087983 */ /* 0x000ee80000300800 */
[----:B------:R-:W3:Y:S04]  /*7ced0*/  LDL.LU R9, [R1+0x184] ;  /* 0x0001840001097983 */ /* 0x000ee80000300800 */
[----:B-1----:R-:W3:Y:S04]  /*7cee0*/  LDL.LU R16, [R1] ;  /* 0x0000000001107983 */ /* 0x002ee80000300800 */
[----:B------:R-:W3:Y:S04]  /*7cef0*/  LDL.LU R17, [R1+0x4] ;  /* 0x0000040001117983 */ /* 0x000ee80000300800 */
[----:B------:R-:W3:Y:S04]  /*7cf00*/  LDL.LU R18, [R1+0x8] ;  /* 0x0000080001127983 */ /* 0x000ee80000300800 */
[----:B------:R-:W3:Y:S04]  /*7cf10*/  LDL.LU R19, [R1+0xc] ;  /* 0x00000c0001137983 */ /* 0x000ee80000300800 */
[----:B------:R-:W-:Y:S04]  /*7cf20*/  STL.64 [R1+0x3ab0], R26 ;  /* 0x003ab01a01007387 */ /* 0x000fe80000100a00 */
[----:B------:R0:W-:Y:S04]  /*7cf30*/  STL.64 [R1+0x3aa8], R24 ;  /* 0x003aa81801007387 */ /* 0x0001e80000100a00 */
[----:B0-----:R-:W4:Y:S04]  /*7cf40*/  LDL.LU R24, [R1+0xc0] ;  /* 0x0000c00001187983 */ /* 0x001f280000300800 */
[----:B------:R-:W4:Y:S04]  /*7cf50*/  LDL.LU R25, [R1+0xc4] ;  /* 0x0000c40001197983 */ /* 0x000f280000300800 */
[----:B------:R-:W2:Y:S04]  /*7cf60*/  LDL.LU R26, [R1+0xc8] ;  /* 0x0000c800011a7983 */ /* 0x000ea80000300800 */
[----:B------:R-:W2:Y:S04]  /*7cf70*/  LDL.LU R27, [R1+0xcc] ;  /* 0x0000cc00011b7983 */ /* 0x000ea80000300800 */
[----:B--2---:R-:W-:Y:S04]  /*7cf80*/  STL.64 [R1+0x3ac8], R26 ;  /* 0x003ac81a01007387 */ /* 0x004fe80000100a00 */
[----:B----4-:R0:W-:Y:S04]  /*7cf90*/  STL.64 [R1+0x3ac0], R24 ;  /* 0x003ac01801007387 */ /* 0x0101e80000100a00 */
[----:B0-----:R-:W2:Y:S04]  /*7cfa0*/  LDL.LU R24, [R1+0xd0] ;  /* 0x0000d00001187983 */ /* 0x001ea80000300800 */
[----:B------:R-:W2:Y:S04]  /*7cfb0*/  LDL.LU R25, [R1+0xd4] ;  /* 0x0000d40001197983 */ /* 0x000ea80000300800 */
[----:B------:R-:W4:Y:S04]  /*7cfc0*/  LDL.LU R26, [R1+0xd8] ;  /* 0x0000d800011a7983 */ /* 0x000f280000300800 */
[----:B------:R-:W4:Y:S04]  /*7cfd0*/  LDL.LU R27, [R1+0xdc] ;  /* 0x0000dc00011b7983 */ /* 0x000f280000300800 */
[----:B----4-:R-:W-:Y:S04]  /*7cfe0*/  STL.64 [R1+0x3ae0], R26 ;  /* 0x003ae01a01007387 */ /* 0x010fe80000100a00 */
[----:B--2---:R0:W-:Y:S04]  /*7cff0*/  STL.64 [R1+0x3ad8], R24 ;  /* 0x003ad81801007387 */ /* 0x0041e80000100a00 */
[----:B0-----:R-:W2:Y:S04]  /*7d000*/  LDL.LU R24, [R1+0x70] ;  /* 0x0000700001187983 */ /* 0x001ea80000300800 */
[----:B------:R-:W2:Y:S04]  /*7d010*/  LDL.LU R25, [R1+0x74] ;  /* 0x0000740001197983 */ /* 0x000ea80000300800 */
[----:B------:R-:W2:Y:S04]  /*7d020*/  LDL.LU R26, [R1+0x78] ;  /* 0x00007800011a7983 */ /* 0x000ea80000300800 */
[----:B------:R-:W2:Y:S04]  /*7d030*/  LDL.LU R27, [R1+0x7c] ;  /* 0x00007c00011b7983 */ /* 0x000ea80000300800 */
[----:B------:R-:W-:Y:S04]  /*7d040*/  STL.64 [R1+0x39f0], R22 ;  /* 0x0039f01601007387 */ /* 0x000fe80000100a00 */
[----:B------:R0:W-:Y:S04]  /*7d050*/  STL.64 [R1+0x39e8], R20 ;  /* 0x0039e81401007387 */ /* 0x0001e80000100a00 */
[----:B0-----:R-:W4:Y:S01]  /*7d060*/  LDL.LU R20, [R1+0x50] ;  /* 0x0000500001147983 */ /* 0x001f220000300800 */
[----:B------:R-:W-:-:S02]  /*7d070*/  IMAD.MOV.U32 R22, RZ, RZ, R0 ;  /* 0x000000ffff167224 */ /* 0x000fc400078e0000 */
[----:B------:R-:W-:Y:S02]  /*7d080*/  IMAD.MOV.U32 R23, RZ, RZ, R2 ;  /* 0x000000ffff177224 */ /* 0x000fe400078e0002 */
[----:B------:R-:W-:Y:S02]  /*7d090*/  IMAD.MOV.U32 R21, RZ, RZ, R29 ;  /* 0x000000ffff157224 */ /* 0x000fe400078e001d */
[----:B------:R-:W2:Y:S04]  /*7d0a0*/  LDL.LU R29, [R1+0x3b00] ;  /* 0x003b0000011d7983 */ /* 0x000ea80000300800 */
[----:B------:R-:W2:Y:S04]  /*7d0b0*/  LDL.LU R0, [R1+0x3afc] ;  /* 0x003afc0001007983 */ /* 0x000ea80000300800 */
[----:B------:R-:W2:Y:S04]  /*7d0c0*/  LDL.LU R2, [R1+0x3af8] ;  /* 0x003af80001027983 */ /* 0x000ea80000300800 */
[----:B------:R0:W-:Y:S02]  /*7d0d0*/  STL.64 [R1+0x3a08], R22 ;  /* 0x003a081601007387 */ /* 0x0001e40000100a00 */
[----:B0-----:R-:W-:-:S02]  /*7d0e0*/  IMAD.MOV.U32 R22, RZ, RZ, R10 ;  /* 0x000000ffff167224 */ /* 0x001fc400078e000a */
[----:B----4-:R0:W-:Y:S02]  /*7d0f0*/  STL.64 [R1+0x3a00], R20 ;  /* 0x003a001401007387 */ /* 0x0101e40000100a00 */
[----:B0-----:R-:W-:Y:S02]  /*7d100*/  IMAD.MOV.U32 R21, RZ, RZ, R11 ;  /* 0x000000ffff157224 */ /* 0x001fe400078e000b */
[C---:B---3--:R-:W-:Y:S01]  /*7d110*/  HMMA.16816.F32 R8, R4.reuse, R8, R16 ;  /* 0x000000080408723c */ /* 0x048fe20000001810 */
[----:B------:R-:W3:Y:S11]  /*7d120*/  LDL.LU.64 R16, [R1+0x3af0] ;  /* 0x003af00001107983 */ /* 0x000ef60000300a00 */
[----:B------:R-:W-:Y:S11]  /*7d130*/  @!UPT UIADD3 URZ, URZ, URZ, URZ ;  /* 0x0000003f3f3ff290 */ /* 0x000ff6000fffe03f */
[----:B------:R0:W-:Y:S04]  /*7d140*/  STL.64 [R1+0x39b0], R10 ;  /* 0x0039b00a01007387 */ /* 0x0001e80000100a00 */
[----:B------:R-:W-:Y:S01]  /*7d150*/  STL.64 [R1+0x39a8], R8 ;  /* 0x0039a80801007387 */ /* 0x000fe20000100a00 */
[----:B---3--:R-:W-:Y:S03]  /*7d160*/  HMMA.16816.F32 R16, R4, R16, R12 ;  /* 0x000000100410723c */ /* 0x008fe6000000180c */
[----:B------:R-:W2:Y:S01]  /*7d170*/  LDL.LU.64 R12, [R1+0x3ae8] ;  /* 0x003ae800010c7983 */ /* 0x000ea20000300a00 */
[----:B------:R-:W-:Y:S02]  /*7d180*/  IMAD.MOV.U32 R20, RZ, RZ, R28 ;  /* 0x000000ffff147224 */ /* 0x000fe400078e001c */
[----:B------:R-:W-:-:S02]  /*7d190*/  IMAD.MOV.U32 R23, RZ, RZ, R3 ;  /* 0x000000ffff177224 */ /* 0x000fc400078e0003 */
[----:B--2---:R-:W-:Y:S01]  /*7d1a0*/  HMMA.16816.F32 R12, R4, R12, R24 ;  /* 0x0000000c040c723c */ /* 0x004fe20000001818 */
[----:B------:R-:W2:Y:S04]  /*7d1b0*/  LDL.LU.64 R26, [R1+0x3ae0] ;  /* 0x003ae000011a7983 */ /* 0x000ea80000300a00 */
[----:B------:R-:W2:Y:S11]  /*7d1c0*/  LDL.LU.64 R24, [R1+0x3ad8] ;  /* 0x003ad80001187983 */ /* 0x000eb60000300a00 */
[----:B------:R-:W-:Y:S08]  /*7d1d0*/  @!UPT UIADD3 URZ, URZ, URZ, URZ ;  /* 0x0000003f3f3ff290 */ /* 0x000ff0000fffe03f */
[----:B------:R-:W-:Y:S02]  /*7d1e0*/  IMAD.MOV.U32 R28, RZ, RZ, R12 ;  /* 0x000000ffff1c7224 */ /* 0x000fe400078e000c */
[----:B------:R-:W-:Y:S02]  /*7d1f0*/  IMAD.MOV.U32 R3, RZ, RZ, R13 ;  /* 0x000000ffff037224 */ /* 0x000fe400078e000d */
[----:B------:R-:W2:Y:S01]  /*7d200*/  LDL.LU.64 R12, [R1+0x3ad0] ;  /* 0x003ad000010c7983 */ /* 0x000ea20000300a00 */
[----:B0-----:R-:W-:Y:S02]  /*7d210*/  IMAD.MOV.U32 R10, RZ, RZ, R2 ;  /* 0x000000ffff0a7224 */ /* 0x001fe400078e0002 */
[----:B------:R-:W-:Y:S02]  /*7d220*/  IMAD.MOV.U32 R11, RZ, RZ, R0 ;  /* 0x000000ffff0b7224 */ /* 0x000fe400078e0000 */
        /* <DEDUP_REMOVED lines=58> */
[----:B0-----:R-:W3:Y:S01]  /*7d5d0*/  LDL R7, [R1+0x328] ;  /* 0x0003280001077983 */ /* 0x001ee20000100800 */
[C---:B--2---:R-:W-:Y:S03]  /*7d5e0*/  HMMA.16816.F32 R24, R12.reuse, R26, R20 ;  /* 0x0000001a0c18723c */ /* 0x044fe60000001814 */
[----:B------:R-:W2:Y:S04]  /*7d5f0*/  LDL.LU.64 R22, [R1+0x3a08] ;  /* 0x003a080001167983 */ /* 0x000ea80000300a00 */
[----:B------:R-:W2:Y:S11]  /*7d600*/  LDL.LU.64 R20, [R1+0x3a00] ;  /* 0x003a000001147983 */ /* 0x000eb60000300a00 */
[----:B------:R-:W-:Y:S05]  /*7d610*/  @!UPT UIADD3 URZ, URZ, URZ, URZ ;  /* 0x0000003f3f3ff290 */ /* 0x000fea000fffe03f */
[----:B------:R-:W-:Y:S04]  /*7d620*/  STL.64 [R1+0x10], R24 ;  /* 0x0000101801007387 */ /* 0x000fe80000100a00 */
[----:B------:R0:W-:Y:S04]  /*7d630*/  STL.64 [R1+0x18], R26 ;  /* 0x0000181a01007387 */ /* 0x0001e80000100a00 */
[----:B---3--:R-:W1:Y:S04]  /*7d640*/  LDSM.16.MT88.4 R4, [R7+0x41000] ;  /* 0x041000000704783b */ /* 0x008e680000004200 */
[----:B0-----:R-:W2:Y:S02]  /*7d650*/  LDL.LU.64 R26, [R1+0x39f8] ;  /* 0x0039f800011a7983 */ /* 0x001ea40000300a00 */
[C---:B--2---:R-:W-:Y:S02]  /*7d660*/  HMMA.16816.F32 R24, R12.reuse, R26, R20 ;  /* 0x0000001a0c18723c */ /* 0x044fe40000001814 */
[----:B------:R-:W2:Y:S04]  /*7d670*/  LDL.LU.64 R22, [R1+0x39f0] ;  /* 0x0039f00001167983 */ /* 0x000ea80000300a00 */
[----:B------:R-:W2:Y:S11]  /*7d680*/  LDL.LU.64 R20, [R1+0x39e8] ;  /* 0x0039e80001147983 */ /* 0x000eb60000300a00 */
[----:B------:R-:W-:Y:S06]  /*7d690*/  @!UPT UIADD3 URZ, URZ, URZ, URZ ;  /* 0x0000003f3f3ff290 */ /* 0x000fec000fffe03f */
[----:B------:R-:W-:Y:S04]  /*7d6a0*/  STL.64 [R1+0x50], R24 ;  /* 0x0000501801007387 */ /* 0x000fe80000100a00 */
[----:B------:R0:W-:Y:S04]  /*7d6b0*/  STL.64 [R1+0x58], R26 ;  /* 0x0000581a01007387 */ /* 0x0001e80000100a00 */
[----:B0-----:R-:W2:Y:S02]  /*7d6c0*/  LDL.LU.64 R26, [R1+0x39e0] ;  /* 0x0039e000011a7983 */ /* 0x001ea40000300a00 */
[C---:B--2---:R-:W-:Y:S02]  /*7d6d0*/  HMMA.16816.F32 R24, R12.reuse, R26, R20 ;  /* 0x0000001a0c18723c */ /* 0x044fe40000001814 */
[----:B------:R-:W2:Y:S11]  /*7d6e0*/  LDL.LU.64 R22, [R1+0x39d8] ;  /* 0x0039d80001167983 */ /* 0x000eb60000300a00 */
[----:B------:R-:W-:Y:S10]  /*7d6f0*/  @!UPT UIADD3 URZ, URZ, URZ, URZ ;  /* 0x0000003f3f3ff290 */ /* 0x000ff4000fffe03f */
[----:B------:R-:W-:Y:S04]  /*7d700*/  STL.64 [R1+0x40], R24 ;  /* 0x0000401801007387 */ /* 0x000fe80000100a00 */
[----:B------:R0:W-:Y:S04]  /*7d710*/  STL.64 [R1+0x48], R26 ;  /* 0x0000481a01007387 */ /* 0x0001e80000100a00 */
[----:B0-----:R-:W2:Y:S04]  /*7d720*/  LDL.LU.64 R26, [R1+0x39d0] ;  /* 0x0039d000011a7983 */ /* 0x001ea80000300a00 */
[----:B------:R-:W2:Y:S02]  /*7d730*/  LDL.LU.64 R24, [R1+0x39c8] ;  /* 0x0039c80001187983 */ /* 0x000ea40000300a00 */
[C---:B--2---:R-:W-:Y:S02]  /*7d740*/  HMMA.16816.F32 R24, R12.reuse, R22, R24 ;  /* 0x000000160c18723c */ /* 0x044fe40000001818 */
[----:B------:R-:W2:Y:S04]  /*7d750*/  LDL.LU.64 R22, [R1+0x39c0] ;  /* 0x0039c00001167983 */ /* 0x000ea80000300a00 */
[----:B------:R-:W2:Y:S11]  /*7d760*/  LDL.LU.64 R20, [R1+0x39b8] ;  /* 0x0039b80001147983 */ /* 0x000eb60000300a00 */
[----:B------:R-:W-:Y:S06]  /*7d770*/  @!UPT UIADD3 URZ, URZ, URZ, URZ ;  /* 0x0000003f3f3ff290 */ /* 0x000fec000fffe03f */
[----:B------:R-:W-:Y:S04]  /*7d780*/  STL.64 [R1+0x30], R24 ;  /* 0x0000301801007387 */ /* 0x000fe80000100a00 */
[----:B------:R0:W-:Y:S04]  /*7d790*/  STL.64 [R1+0x38], R26 ;  /* 0x0000381a01007387 */ /* 0x0001e80000100a00 */
        /* <DEDUP_REMOVED lines=8> */
[----:B0-----:R-:W2:Y:S04]  /*7d820*/  LDL.LU R22, [R1+0x188] ;  /* 0x0001880001167983 */ /* 0x001ea80000300800 */
[----:B------:R-:W2:Y:S02]  /*7d830*/  LDL.LU R23, [R1+0x18c] ;  /* 0x00018c0001177983 */ /* 0x000ea40000300800 */
[C---:B--2---:R-:W-:Y:S02]  /*7d840*/  HMMA.16816.F32 R20, R12.reuse, R22, R8 ;  /* 0x000000160c14723c */ /* 0x044fe40000001808 */
[----:B------:R-:W2:Y:S05]  /*7d850*/  LDL.LU R10, [R1+0x1b8] ;  /* 0x0001b800010a7983 */ /* 0x000eaa0000300800 */
[----:B------:R-:W-:Y:S11]  /*7d860*/  IMAD.MOV.U32 R11, RZ, RZ, R29 ;  /* 0x000000ffff0b7224 */ /* 0x000ff600078e001d */
[----:B------:R-:W-:Y:S05]  /*7d870*/  @!UPT UIADD3 URZ, URZ, URZ, URZ ;  /* 0x0000003f3f3ff290 */ /* 0x000fea000fffe03f */
[----:B------:R-:W-:Y:S04]  /*7d880*/  STL.64 [R1], R20 ;  /* 0x0000001401007387 */ /* 0x000fe80000100a00 */
[----:B------:R-:W-:Y:S04]  /*7d890*/  STL.64 [R1+0x8], R22 ;  /* 0x0000081601007387 */ /* 0x000fe80000100a00 */
[----:B------:R-:W4:Y:S01]  /*7d8a0*/  LDL.LU R29, [R1+0x39a0] ;  /* 0x0039a000011d7983 */ /* 0x000f220000300800 */
[----:B---3--:R-:W-:Y:S11]  /*7d8b0*/  HMMA.16816.F32 R24, R12, R26, R16 ;  /* 0x0000001a0c18723c */ /* 0x008ff60000001810 */
[----:B------:R-:W-:Y:S11]  /*7d8c0*/  @!UPT UIADD3 URZ, URZ, URZ, URZ ;  /* 0x0000003f3f3ff290 */ /* 0x000ff6000fffe03f */
[----:B------:R-:W-:Y:S01]  /*7d8d0*/  @!UPT UIADD3 URZ, URZ, URZ, URZ ;  /* 0x0000003f3f3ff290 */ /* 0x000fe2000fffe03f */
[----:B------:R-:W-:Y:S04]  /*7d8e0*/  STL.64 [R1+0x3888], R26 ;  /* 0x0038881a01007387 */ /* 0x000fe80000100a00 */
[----:B------:R-:W-:Y:S04]  /*7d8f0*/  STL.64 [R1+0x3880], R24 ;  /* 0x0038801801007387 */ /* 0x000fe80000100a00 */
[----:B-1----:R-:W-:Y:S04]  /*7d900*/  STL.64 [R1+0x3938], R6 ;  /* 0x0039380601007387 */ /* 0x002fe80000100a00 */
[----:B------:R0:W-:Y:S02]  /*7d910*/  STL.64 [R1+0x3930], R4 ;  /* 0x0039300401007387 */ /* 0x0001e40000100a00 */
[----:B0-----:R-:W-:-:S02]  /*7d920*/  IMAD.MOV.U32 R5, RZ, RZ, R3 ;  /* 0x000000ffff057224 */ /* 0x001fc400078e0003 */
[----:B------:R-:W-:Y:S02]  /*7d930*/  IMAD.MOV.U32 R4, RZ, RZ, R28 ;  /* 0x000000ffff047224 */ /* 0x000fe400078e001c */
[----:B------:R-:W-:Y:S02]  /*7d940*/  IMAD.MOV.U32 R6, RZ, RZ, R2 ;  /* 0x000000ffff067224 */ /* 0x000fe400078e0002 */
[----:B------:R-:W-:Y:S01]  /*7d950*/  IMAD.MOV.U32 R7, RZ, RZ, R0 ;  /* 0x000000ffff077224 */ /* 0x000fe200078e0000 */
[----:B----4-:R-:W0:Y:S04]  /*7d960*/  LDSM.16.M88.4 R20, [R29+0x100] ;  /* 0x000100001d14783b */ /* 0x010e280000000200 */
[----:B------:R-:W1:Y:S04]  /*7d970*/  LDSM.16.M88.4 R16, [R29+0x4100] ;  /* 0x004100001d10783b */ /* 0x000e680000000200 */
[----:B------:R-:W3:Y:S01]  /*7d980*/  LDSM.16.M88.4 R24, [R29+0xc100] ;  /* 0x00c100001d18783b */ /* 0x000ee20000000200 */
[----:B0-----:R-:W-:-:S02]  /*7d990*/  IMAD.MOV.U32 R3, RZ, RZ, R23 ;  /* 0x000000ffff037224 */ /* 0x001fc400078e0017 */
[----:B------:R-:W-:Y:S01]  /*7d9a0*/  IMAD.MOV.U32 R28, RZ, RZ, R22 ;  /* 0x000000ffff1c7224 */ /* 0x000fe200078e0016 */
[----:B------:R-:W-:Y:S01]  /*7d9b0*/  STL.64 [R1+0x3940], R20 ;  /* 0x0039401401007387 */ /* 0x000fe20000100a00 */
[----:B-1----:R-:W-:-:S03]  /*7d9c0*/  IMAD.MOV.U32 R2, RZ, RZ, R18 ;  /* 0x000000ffff027224 */ /* 0x002fc600078e0012 */
[----:B------:R-:W-:Y:S01]  /*7d9d0*/  STL [R1+0x38cc], R3 ;  /* 0x0038cc0301007387 */ /* 0x000fe20000100800 */
[----:B------:R-:W-:-:S03]  /*7d9e0*/  IMAD.MOV.U32 R0, RZ, RZ, R19 ;  /* 0x000000ffff007224 */ /* 0x000fc600078e0013 */
[----:B------:R-:W-:Y:S04]  /*7d9f0*/  STL [R1+0x38c8], R28 ;  /* 0x0038c81c01007387 */ /* 0x000fe80000100800 */
[----:B------:R-:W-:Y:S04]  /*7da00*/  STL.64 [R1+0x140], R16 ;  /* 0x0001401001007387 */ /* 0x000fe80000100a00 */
[----:B------:R-:W0:Y:S04]  /*7da10*/  LDSM.16.M88.4 R16, [R29+0x8100] ;  /* 0x008100001d10783b */ /* 0x000e280000000200 */
[----:B------:R-:W1:Y:S04]  /*7da20*/  LDSM.16.M88.4 R20, [R29+0x10100] ;  /* 0x010100001d14783b */ /* 0x000e680000000200 */
[----:B------:R-:W-:Y:S04]  /*7da30*/  STL [R1+0x38d4], R0 ;  /* 0x0038d40001007387 */ /* 0x000fe80000100800 */
[----:B------:R-:W-:Y:S04]  /*7da40*/  STL [R1+0x38d0], R2 ;  /* 0x0038d00201007387 */ /* 0x000fe80000100800 */
[----:B---3--:R-:W-:Y:S04]  /*7da50*/  STL.64 [R1+0x160], R24 ;  /* 0x0001601801007387 */ /* 0x008fe80000100a00 */
[----:B------:R-:W-:Y:S01]  /*7da60*/  STL.64 [R1+0x168], R26 ;  /* 0x0001681a01007387 */ /* 0x000fe20000100a00 */
[----:B--2---:R-:W-:Y:S03]  /*7da70*/  HMMA.16816.F32 R4, R12, R10, R4 ;  /* 0x0000000a0c04723c */ /* 0x004fe60000001804 */
[----:B------:R-:W-:Y:S04]  /*7da80*/  LDSM.16.M88.4 R24, [R29+0x14100] ;  /* 0x014100001d18783b */ /* 0x000fe80000000200 */
[----:B------:R-:W-:Y:S04]  /*7da90*/  LDSM.16.M88.4 R8, [R29+0x24100] ;  /* 0x024100001d08783b */ /* 0x000fe80000000200 */
[----:B0-----:R-:W-:Y:S04]  /*7daa0*/  STL.64 [R1+0x158], R18 ;  /* 0x0001581201007387 */ /* 0x001fe80000100a00 */
[----:B-1----:R-:W-:Y:S04]  /*7dab0*/  STL.64 [R1+0x170], R20 ;  /* 0x0001701401007387 */ /* 0x002fe80000100a00 */
[----:B------:R-:W-:Y:S04]  /*7dac0*/  STL.64 [R1+0x178], R22 ;  /* 0x0001781601007387 */ /* 0x000fe80000100a00 */
[----:B------:R-:W0:Y:S04]  /*7dad0*/  LDSM.16.M88.4 R20, [R29+0x18100] ;  /* 0x018100001d14783b */ /* 0x000e280000000200 */
[----:B------:R0:W-:Y:S02]  /*7dae0*/  STL.64 [R1+0x38c0], R16 ;  /* 0x0038c01001007387 */ /* 0x0001e40000100a00 */
[----:B0-----:R-:W-:-:S02]  /*7daf0*/  IMAD.MOV.U32 R16, RZ, RZ, R21 ;  /* 0x000000ffff107224 */ /* 0x001fc400078e0015 */
[----:B------:R-:W-:Y:S01]  /*7db00*/  IMAD.MOV.U32 R17, RZ, RZ, R20 ;  /* 0x000000ffff117224 */ /* 0x000fe200078e0014 */
[----:B------:R-:W-:Y:S04]  /*7db10*/  STL.64 [R1+0x198], R22 ;  /* 0x0001981601007387 */ /* 0x000fe80000100a00 */
[----:B------:R-:W-:Y:S04]  /*7db20*/  STL [R1+0x38ec], R16 ;  /* 0x0038ec1001007387 */ /* 0x000fe80000100800 */
[----:B------:R-:W-:Y:S04]  /*7db30*/  STL [R1+0x38e8], R17 ;  /* 0x0038e81101007387 */ /* 0x000fe80000100800 */
[----:B------:R-:W0:Y:S04]  /*7db40*/  LDSM.16.M88.4 R16, [R29+0x1c100] ;  /* 0x01c100001d10783b */ /* 0x000e280000000200 */
[----:B0-----:R0:W-:Y:S04]  /*7db50*/  STL.64 [R1+0x1a0], R16 ;  /* 0x0001a01001007387 */ /* 0x0011e80000100a00 */
[----:B------:R1:W-:Y:S04]  /*7db60*/  STL.64 [R1+0x1a8], R18 ;  /* 0x0001a81201007387 */ /* 0x0003e80000100a00 */
[----:B------:R-:W2:Y:S04]  /*7db70*/  LDL.LU R22, [R1+0x238] ;  /* 0x0002380001167983 */ /* 0x000ea80000300800 */
[----:B------:R-:W2:Y:S01]  /*7db80*/  LDL.LU R23, [R1+0x23c] ;  /* 0x00023c0001177983 */ /* 0x000ea20000300800 */
[----:B------:R-:W-:-:S02]  /*7db90*/  IMAD.MOV.U32 R0, RZ, RZ, R4 ;  /* 0x000000ffff007224 */ /* 0x000fc400078e0004 */
[----:B------:R-:W-:Y:S02]  /*7dba0*/  IMAD.MOV.U32 R2, RZ, RZ, R5 ;  /* 0x000000ffff027224 */ /* 0x000fe400078e0005 */
[----:B------:R-:W-:Y:S02]  /*7dbb0*/  IMAD.MOV.U32 R3, RZ, RZ, R6 ;  /* 0x000000ffff037224 */ /* 0x000fe400078e0006 */
[----:B------:R-:W-:Y:S02]  /*7dbc0*/  IMAD.MOV.U32 R28, RZ, RZ, R7 ;  /* 0x000000ffff1c7224 */ /* 0x000fe400078e0007 */
[----:B------:R-:W3:Y:S04]  /*7dbd0*/  LDSM.16.M88.4 R4, [R29+0x20100] ;  /* 0x020100001d04783b */ /* 0x000ee80000000200 */
[----:B--2---:R2:W-:Y:S04]  /*7dbe0*/  STL.64 [R1+0x3988], R22 ;  /* 0x0039881601007387 */ /* 0x0045e80000100a00 */
[----:B0-----:R-:W4:Y:S04]  /*7dbf0*/  LDL.LU R16, [R1+0xd0] ;  /* 0x0000d00001107983 */ /* 0x001f280000300800 */
[----:B------:R-:W4:Y:S04]  /*7dc00*/  LDL.LU R17, [R1+0xd4] ;  /* 0x0000d40001117983 */ /* 0x000f280000300800 */
[----:B-1----:R-:W2:Y:S04]  /*7dc10*/  LDL.LU R18, [R1+0xd8] ;  /* 0x0000d80001127983 */ /* 0x002ea80000300800 */
[----:B------:R-:W2:Y:S04]  /*7dc20*/  LDL.LU R19, [R1+0xdc] ;  /* 0x0000dc0001137983 */ /* 0x000ea80000300800 */
[----:B--2---:R-:W-:Y:S04]  /*7dc30*/  STL.64 [R1+0x3998], R18 ;  /* 0x0039981201007387 */ /* 0x004fe80000100a00 */
[----:B----4-:R0:W-:Y:S04]  /*7dc40*/  STL.64 [R1+0x3990], R16 ;  /* 0x0039901001007387 */ /* 0x0101e80000100a00 */
[----:B------:R-:W2:Y:S04]  /*7dc50*/  LDL.LU R22, [R1+0x1c8] ;  /* 0x0001c80001167983 */ /* 0x000ea80000300800 */
[----:B------:R-:W2:Y:S04]  /*7dc60*/  LDL.LU R23, [R1+0x1cc] ;  /* 0x0001cc0001177983 */ /* 0x000ea80000300800 */
[----:B0-----:R-:W2:Y:S04]  /*7dc70*/  LDL.LU R16, [R1+0x120] ;  /* 0x0001200001107983 */ /* 0x001ea80000300800 */
[----:B------:R-:W2:Y:S04]  /*7dc80*/  LDL.LU R17, [R1+0x124] ;  /* 0x0001240001117983 */ /* 0x000ea80000300800 */
[----:B------:R-:W2:Y:S04]  /*7dc90*/  LDL.LU R18, [R1+0x128] ;  /* 0x0001280001127983 */ /* 0x000ea80000300800 */
[----:B------:R-:W2:Y:S04]  /*7dca0*/  LDL.LU R19, [R1+0x12c] ;  /* 0x00012c0001137983 */ /* 0x000ea80000300800 */
[----:B------:R-:W-:Y:S04]  /*7dcb0*/  STL [R1+0x38e4], R2 ;  /* 0x0038e40201007387 */ /* 0x000fe80000100800 */
[----:B------:R-:W-:Y:S04]  /*7dcc0*/  STL [R1+0x38e0], R0 ;  /* 0x0038e00001007387 */ /* 0x000fe80000100800 */
[----:B------:R-:W-:Y:S04]  /*7dcd0*/  STL [R1+0x38dc], R3 ;  /* 0x0038dc0301007387 */ /* 0x000fe80000100800 */
[----:B------:R-:W-:Y:S04]  /*7dce0*/  STL [R1+0x38d8], R28 ;  /* 0x0038d81c01007387 */ /* 0x000fe80000100800 */
[----:B------:R-:W-:Y:S04]  /*7dcf0*/  STL.64 [R1+0x188], R26 ;  /* 0x0001881a01007387 */ /* 0x000fe80000100a00 */
[----:B------:R0:W-:Y:S04]  /*7dd00*/  STL.64 [R1+0x3898], R24 ;  /* 0x0038981801007387 */ /* 0x0001e80000100a00 */
[----:B---3--:R-:W-:Y:S01]  /*7dd10*/  STL.64 [R1+0x1b8], R6 ;  /* 0x0001b80601007387 */ /* 0x008fe20000100a00 */
[----:B0-----:R-:W-:-:S02]  /*7dd20*/  IMAD.MOV.U32 R24, RZ, RZ, R5 ;  /* 0x000000ffff187224 */ /* 0x001fc400078e0005 */
[----:B------:R-:W-:Y:S02]  /*7dd30*/  IMAD.MOV.U32 R25, RZ, RZ, R4 ;  /* 0x000000ffff197224 */ /* 0x000fe400078e0004 */
[----:B------:R-:W0:Y:S04]  /*7dd40*/  LDSM.16.M88.4 R4, [R29+0x28100] ;  /* 0x028100001d04783b */ /* 0x000e280000000200 */
[----:B------:R-:W-:Y:S04]  /*7dd50*/  STL [R1+0x38f4], R24 ;  /* 0x0038f41801007387 */ /* 0x000fe80000100800 */
[----:B------:R-:W-:Y:S04]  /*7dd60*/  STL [R1+0x38f0], R25 ;  /* 0x0038f01901007387 */ /* 0x000fe80000100800 */
[----:B------:R-:W3:Y:S04]  /*7dd70*/  LDL.LU R26, [R1+0x1f8] ;  /* 0x0001f800011a7983 */ /* 0x000ee80000300800 */
[----:B------:R-:W3:Y:S04]  /*7dd80*/  LDL.LU R27, [R1+0x1fc] ;  /* 0x0001fc00011b7983 */ /* 0x000ee80000300800 */
[----:B------:R-:W-:Y:S04]  /*7dd90*/  STL.64 [R1+0x1d0], R8 ;  /* 0x0001d00801007387 */ /* 0x000fe80000100a00 */
[----:B------:R-:W-:Y:S04]  /*7dda0*/  STL.64 [R1+0x1d8], R10 ;  /* 0x0001d80a01007387 */ /* 0x000fe80000100a00 */
[----:B------:R-:W1:Y:S04]  /*7ddb0*/  LDSM.16.M88.4 R8, [R29+0x2c100] ;  /* 0x02c100001d08783b */ /* 0x000e680000000200 */
[----:B0-----:R-:W-:Y:S04]  /*7ddc0*/  STL.64 [R1+0x1e0], R4 ;  /* 0x0001e00401007387 */ /* 0x001fe80000100a00 */
[----:B------:R-:W-:Y:S04]  /*7ddd0*/  STL.64 [R1+0x1e8], R6 ;  /* 0x0001e80601007387 */ /* 0x000fe80000100a00 */
[----:B------:R-:W0:Y:S04]  /*7dde0*/  LDSM.16.M88.4 R4, [R29+0x30100] ;  /* 0x030100001d04783b */ /* 0x000e280000000200 */
[----:B-1----:R-:W-:Y:S04]  /*7ddf0*/  STL.64 [R1+0x210], R8 ;  /* 0x0002100801007387 */ /* 0x002fe80000100a00 */
        /* <DEDUP_REMOVED lines=10> */
[----:B-1----:R-:W-:Y:S04]  /*7dea0*/  STL.64 [R1+0x2c8], R10 ;  /* 0x0002c80a01007387 */ /* 0x002fe80000100a00 */
[----:B------:R0:W-:Y:S04]  /*7deb0*/  STL [R1+0x3508], R29 ;  /* 0x0035081d01007387 */ /* 0x0001e80000100800 */
[----:B0-----:R-:W4:Y:S01]  /*7dec0*/  LDL R29, [R1+0x328] ;  /* 0x00032800011d7983 */ /* 0x001f220000100800 */
[----:B------:R-:W-:-:S02]  /*7ded0*/  IMAD.MOV.U32 R5, RZ, RZ, R8 ;  /* 0x000000ffff057224 */ /* 0x000fc400078e0008 */
[----:B------:R-:W-:Y:S02]  /*7dee0*/  IMAD.MOV.U32 R4, RZ, RZ, R9 ;  /* 0x000000ffff047224 */ /* 0x000fe400078e0009 */
[----:B----4-:R-:W0:Y:S04]  /*7def0*/  LDSM.16.MT88.4 R8, [R29+0x41200] ;  /* 0x041200001d08783b */ /* 0x010e280000004200 */
[----:B0-----:R-:W-:Y:S04]  /*7df00*/  STL.64 [R1+0x37a0], R10 ;  /* 0x0037a00a01007387 */ /* 0x001fe80000100a00 */
[----:B------:R0:W-:Y:S04]  /*7df10*/  STL.64 [R1+0x3798], R8 ;  /* 0x0037980801007387 */ /* 0x0001e80000100a00 */
[----:B0-----:R-:W3:Y:S04]  /*7df20*/  LDL.LU R8, [R1+0x110] ;  /* 0x0001100001087983 */ /* 0x001ee80000300800 */
[----:B------:R-:W3:Y:S04]  /*7df30*/  LDL.LU R9, [R1+0x114] ;  /* 0x0001140001097983 */ /* 0x000ee80000300800 */
[----:B------:R-:W3:Y:S04]  /*7df40*/  LDL.LU R10, [R1+0x118] ;  /* 0x00011800010a7983 */ /* 0x000ee80000300800 */
[----:B------:R-:W3:Y:S01]  /*7df50*/  LDL.LU R11, [R1+0x11c] ;  /* 0x00011c00010b7983 */ /* 0x000ee20000300800 */
[----:B--2---:R-:W-:Y:S03]  /*7df60*/  HMMA.16816.F32 R20, R12, R22, R16 ;  /* 0x000000160c14723c */ /* 0x004fe60000001810 */
[----:B------:R0:W-:Y:S04]  /*7df70*/  STL [R1+0x3778], R29 ;  /* 0x0037781d01007387 */ /* 0x0001e80000100800 */
[----:B------:R-:W2:Y:S04]  /*7df80*/  LDL.LU.64 R18, [R1+0x3998] ;  /* 0x0039980001127983 */ /* 0x000ea80000300a00 */
[----:B------:R-:W2:Y:S11]  /*7df90*/  LDL.LU.64 R16, [R1+0x3990] ;  /* 0x0039900001107983 */ /* 0x000eb60000300a00 */
[----:B------:R-:W-:Y:S02]  /*7dfa0*/  @!UPT UIADD3 URZ, URZ, URZ, URZ ;  /* 0x0000003f3f3ff290 */ /* 0x000fe4000fffe03f */
[----:B0-----:R-:W-:Y:S02]  /*7dfb0*/  IMAD.MOV.U32 R29, RZ, RZ, R23 ;  /* 0x000000ffff1d7224 */ /* 0x001fe400078e0017 */
[----:B------:R-:W-:Y:S01]  /*7dfc0*/  IMAD.MOV.U32 R28, RZ, RZ, R21 ;  /* 0x000000ffff1c7224 */ /* 0x000fe200078e0015 */
[----:B------:R0:W-:Y:S01]  /*7dfd0*/  STL [R1+0xb8], R22 ;  /* 0x0000b81601007387 */ /* 0x0001e20000100800 */
[----:B------:R-:W-:-:S03]  /*7dfe0*/  IMAD.MOV.U32 R3, RZ, RZ, R20 ;  /* 0x000000ffff037224 */ /* 0x000fc600078e0014 */
[----:B0-----:R-:W2:Y:S04]  /*7dff0*/  LDL.LU.64 R22, [R1+0x3988] ;  /* 0x0039880001167983 */ /* 0x001ea80000300a00 */
[----:B------:R-:W-:Y:S04]  /*7e000*/  STL [R1+0x3900], R29 ;  /* 0x0039001d01007387 */ /* 0x000fe80000100800 */
[----:B------:R-:W-:Y:S04]  /*7e010*/  STL [R1+0x38fc], R28 ;  /* 0x0038fc1c01007387 */ /* 0x000fe80000100800 */
[----:B------:R-:W-:Y:S01]  /*7e020*/  STL [R1+0x38f8], R3 ;  /* 0x0038f80301007387 */ /* 0x000fe20000100800 */
[C---:B---3--:R-:W-:Y:S11]  /*7e030*/  HMMA.16816.F32 R8, R12.reuse, R26, R8 ;  /* 0x0000001a0c08723c */ /* 0x048ff60000001808 */
[----:B------:R-:W-:Y:S11]  /*7e040*/  @!UPT UIADD3 URZ, URZ, URZ, URZ ;  /* 0x0000003f3f3ff290 */ /* 0x000ff6000fffe03f */
[----:B------:R-:W-:Y:S02]  /*7e050*/  @!UPT UIADD3 URZ, URZ, URZ, URZ ;  /* 0x0000003f3f3ff290 */ /* 0x000fe4000fffe03f */
[----:B------:R-:W-:Y:S02]  /*7e060*/  IMAD.MOV.U32 R0, RZ, RZ, R11 ;  /* 0x000000ffff007224 */ /* 0x000fe400078e000b */
[----:B------:R-:W-:Y:S01]  /*7e070*/  IMAD.MOV.U32 R2, RZ, RZ, R10 ;  /* 0x000000ffff027224 */ /* 0x000fe200078e000a */
[----:B------:R-:W-:Y:S04]  /*7e080*/  STL.64 [R1+0x110], R8 ;  /* 0x0001100801007387 */ /* 0x000fe80000100a00 */
[----:B------:R-:W-:Y:S04]  /*7e090*/  STL [R1+0x3908], R0 ;  /* 0x0039080001007387 */ /* 0x000fe80000100800 */
[----:B------:R-:W-:Y:S04]  /*7e0a0*/  STL [R1+0x3904], R2 ;  /* 0x0039040201007387 */ /* 0x000fe80000100800 */
[----:B------:R-:W3:Y:S04]  /*7e0b0*/  LDL.LU R6, [R1+0x298] ;  /* 0x0002980001067983 */ /* 0x000ee80000300800 */
[----:B------:R-:W3:Y:S04]  /*7e0c0*/  LDL.LU R7, [R1+0x29c] ;  /* 0x00029c0001077983 */ /* 0x000ee80000300800 */
[----:B------:R-:W4:Y:S04]  /*7e0d0*/  LDL.LU R26, [R1+0x248] ;  /* 0x00024800011a7983 */ /* 0x000f280000300800 */
[----:B------:R-:W4:Y:S04]  /*7e0e0*/  LDL.LU R27, [R1+0x24c] ;  /* 0x00024c00011b7983 */ /* 0x000f280000300800 */
[----:B---3--:R0:W-:Y:S04]  /*7e0f0*/  STL.64 [R1+0x3948], R6 ;  /* 0x0039480601007387 */ /* 0x0081e80000100a00 */
[----:B0-----:R-:W3:Y:S04]  /*7e100*/  LDL.LU R6, [R1+0x288] ;  /* 0x0002880001067983 */ /* 0x001ee80000300800 */
[----:B------:R-:W3:Y:S04]  /*7e110*/  LDL.LU R7, [R1+0x28c] ;  /* 0x00028c0001077983 */ /* 0x000ee80000300800 */
[----:B---3--:R-:W-:Y:S04]  /*7e120*/  STL.64 [R1+0x3958], R6 ;  /* 0x0039580601007387 */ /* 0x008fe80000100a00 */
[----:B------:R0:W-:Y:S04]  /*7e130*/  STL.64 [R1+0x3950], R4 ;  /* 0x0039500401007387 */ /* 0x0001e80000100a00 */
[----:B0-----:R-:W3:Y:S04]  /*7e140*/  LDL.LU R4, [R1+0xe0] ;  /* 0x0000e00001047983 */ /* 0x001ee80000300800 */
[----:B------:R-:W3:Y:S04]  /*7e150*/  LDL.LU R5, [R1+0xe4] ;  /* 0x0000e40001057983 */ /* 0x000ee80000300800 */
[----:B------:R-:W3:Y:S04]  /*7e160*/  LDL.LU R6, [R1+0xe8] ;  /* 0x0000e80001067983 */ /* 0x000ee80000300800 */
[----:B------:R-:W3:Y:S01]  /*7e170*/  LDL.LU R7, [R1+0xec] ;  /* 0x0000ec0001077983 */ /* 0x000ee20000300800 */
[----:B--2---:R-:W-:Y:S03]  /*7e180*/  HMMA.16816.F32 R20, R12, R22, R16 ;  /* 0x000000160c14723c */ /* 0x004fe60000001810 */
[----:B---3--:R0:W-:Y:S04]  /*7e190*/  STL.64 [R1+0x3968], R6 ;  /* 0x0039680601007387 */ /* 0x0081e80000100a00 */
[----:B------:R1:W-:Y:S04]  /*7e1a0*/  STL.64 [R1+0x3960], R4 ;  /* 0x0039600401007387 */ /* 0x0003e80000100a00 */
[----:B0-----:R-:W2:Y:S04]  /*7e1b0*/  LDL.LU R6, [R1+0x258] ;  /* 0x0002580001067983 */ /* 0x001ea80000300800 */
[----:B------:R-:W2:Y:S09]  /*7e1c0*/  LDL.LU R7, [R1+0x25c] ;  /* 0x00025c0001077983 */ /* 0x000eb20000300800 */
[----:B------:R-:W-:-:S02]  /*7e1d0*/  IMAD.MOV.U32 R19, RZ, RZ, R20 ;  /* 0x000000ffff137224 */ /* 0x000fc400078e0014 */
[----:B------:R-:W-:Y:S02]  /*7e1e0*/  IMAD.MOV.U32 R18, RZ, RZ, R21 ;  /* 0x000000ffff127224 */ /* 0x000fe400078e0015 */
[----:B------:R-:W-:Y:S02]  /*7e1f0*/  IMAD.MOV.U32 R11, RZ, RZ, R22 ;  /* 0x000000ffff0b7224 */ /* 0x000fe400078e0016 */
[----:B------:R-:W-:Y:S01]  /*7e200*/  IMAD.MOV.U32 R10, RZ, RZ, R23 ;  /* 0x000000ffff0a7224 */ /* 0x000fe200078e0017 */
[----:B--2---:R0:W-:Y:S04]  /*7e210*/  STL.64 [R1+0x3980], R6 ;  /* 0x0039800601007387 */ /* 0x0041e80000100a00 */
[----:B-1----:R-:W4:Y:S04]  /*7e220*/  LDL.LU R4, [R1+0x100] ;  /* 0x0001000001047983 */ /* 0x002f280000300800 */
[----:B------:R-:W4:Y:S04]  /*7e230*/  LDL.LU R5, [R1+0x104] ;  /* 0x0001040001057983 */ /* 0x000f280000300800 */
[----:B0-----:R-:W4:Y:S04]  /*7e240*/  LDL.LU R6, [R1+0x108] ;  /* 0x0001080001067983 */ /* 0x001f280000300800 */
[----:B------:R-:W4:Y:S04]  /*7e250*/  LDL.LU R7, [R1+0x10c] ;  /* 0x00010c0001077983 */ /* 0x000f280000300800 */
[----:B------:R-:W2:Y:S04]  /*7e260*/  LDL.LU R20, [R1+0x60] ;  /* 0x0000600001147983 */ /* 0x000ea80000300800 */
[----:B------:R-:W2:Y:S04]  /*7e270*/  LDL.LU R21, [R1+0x64] ;  /* 0x0000640001157983 */ /* 0x000ea80000300800 */
[----:B------:R-:W3:Y:S04]  /*7e280*/  LDL.LU R22, [R1+0x68] ;  /* 0x0000680001167983 */ /* 0x000ee80000300800 */
[----:B------:R-:W3:Y:S01]  /*7e290*/  LDL.LU R23, [R1+0x6c] ;  /* 0x00006c0001177983 */ /* 0x000ee20000300800 */
[----:B----4-:R-:W-:Y:S03]  /*7e2a0*/  HMMA.16816.F32 R4, R12, R26, R4 ;  /* 0x0000001a0c04723c */ /* 0x010fe60000001804 */
[----:B---3--:R-:W-:Y:S04]  /*7e2b0*/  STL.64 [R1+0x3978], R22 ;  /* 0x0039781601007387 */ /* 0x008fe80000100a00 */
[----:B--2---:R0:W-:Y:S04]  /*7e2c0*/  STL.64 [R1+0x3970], R20 ;  /* 0x0039701401007387 */ /* 0x0041e80000100a00 */
[----:B0-----:R-:W2:Y:S04]  /*7e2d0*/  LDL.LU R20, [R1+0xf0] ;  /* 0x0000f00001147983 */ /* 0x001ea80000300800 */
[----:B------:R-:W2:Y:S04]  /*7e2e0*/  LDL.LU R21, [R1+0xf4] ;  /* 0x0000f40001157983 */ /* 0x000ea80000300800 */
[----:B------:R-:W2:Y:S04]  /*7e2f0*/  LDL.LU R22, [R1+0xf8] ;  /* 0x0000f80001167983 */ /* 0x000ea80000300800 */
[----:B------:R-:W2:Y:S04]  /*7e300*/  LDL.LU R23, [R1+0xfc] ;  /* 0x0000fc0001177983 */ /* 0x000ea80000300800 */
[----:B------:R0:W-:Y:S04]  /*7e310*/  STL [R1+0x3918], R10 ;  /* 0x0039180a01007387 */ /* 0x0001e80000100800 */
[----:B------:R1:W-:Y:S01]  /*7e320*/  STL [R1+0x3914], R11 ;  /* 0x0039140b01007387 */ /* 0x0003e20000100800 */
[----:B------:R-:W-:-:S02]  /*7e330*/  IMAD.MOV.U32 R27, RZ, RZ, R6 ;  /* 0x000000ffff1b7224 */ /* 0x000fc400078e0006 */
[----:B------:R-:W-:Y:S01]  /*7e340*/  IMAD.MOV.U32 R26, RZ, RZ, R7 ;  /* 0x000000ffff1a7224 */ /* 0x000fe200078e0007 */
[----:B0-----:R-:W3:Y:S04]  /*7e350*/  LDL.LU R10, [R1+0x278] ;  /* 0x00027800010a7983 */ /* 0x001ee80000300800 */
[----:B-1----:R-:W3:Y:S04]  /*7e360*/  LDL.LU R11, [R1+0x27c] ;  /* 0x00027c00010b7983 */ /* 0x002ee80000300800 */
[----:B------:R-:W-:Y:S04]  /*7e370*/  STL [R1+0x3910], R18 ;  /* 0x0039101201007387 */ /* 0x000fe80000100800 */
[----:B------:R-:W-:Y:S04]  /*7e380*/  STL [R1+0x390c], R19 ;  /* 0x00390c1301007387 */ /* 0x000fe80000100800 */
[----:B------:R-:W2:Y:S01]  /*7e390*/  LDL.LU.64 R6, [R1+0x3980] ;  /* 0x0039800001067983 */ /* 0x000ea20000300a00 */
[----:B------:R-:W-:-:S02]  /*7e3a0*/  IMAD.MOV.U32 R16, RZ, RZ, R4 ;  /* 0x000000ffff107224 */ /* 0x000fc400078e0004 */
[----:B------:R-:W-:-:S03]  /*7e3b0*/  IMAD.MOV.U32 R17, RZ, RZ, R5 ;  /* 0x000000ffff117224 */ /* 0x000fc600078e0005 */
[----:B------:R-:W-:Y:S01]  /*7e3c0*/  STL [R1+0x391c], R16 ;  /* 0x00391c1001007387 */ /* 0x000fe20000100800 */
[----:B--2---:R-:W-:Y:S03]  /*7e3d0*/  HMMA.16816.F32 R4, R12, R6, R20 ;  /* 0x000000060c04723c */ /* 0x004fe60000001814 */
[----:B------:R-:W2:Y:S04]  /*7e3e0*/  LDL.LU.64 R22, [R1+0x3978] ;  /* 0x0039780001167983 */ /* 0x000ea80000300a00 */
[----:B------:R-:W2:Y:S11]  /*7e3f0*/  LDL.LU.64 R20, [R1+0x3970] ;  /* 0x0039700001147983 */ /* 0x000eb60000300a00 */
[----:B------:R-:W-:Y:S06]  /*7e400*/  @!UPT UIADD3 URZ, URZ, URZ, URZ ;  /* 0x0000003f3f3ff290 */ /* 0x000fec000fffe03f */
[----:B------:R-:W-:Y:S02]  /*7e410*/  IMAD.MOV.U32 R24, RZ, RZ, R6 ;  /* 0x000000ffff187224 */ /* 0x000fe400078e0006 */
[----:B------:R-:W-:Y:S02]  /*7e420*/  IMAD.MOV.U32 R25, RZ, RZ, R7 ;  /* 0x000000ffff197224 */ /* 0x000fe400078e0007 */
[----:B------:R-:W-:Y:S01]  /*7e430*/  IMAD.MOV.U32 R28, RZ, RZ, R4 ;  /* 0x000000ffff1c7224 */ /* 0x000fe200078e0004 */
[----:B------:R-:W3:Y:S01]  /*7e440*/  LDL.LU.64 R6, [R1+0x3968] ;  /* 0x0039680001067983 */ /* 0x000ee20000300a00 */
[----:B------:R-:W-:-:S03]  /*7e450*/  IMAD.MOV.U32 R3, RZ, RZ, R5 ;  /* 0x000000ffff037224 */ /* 0x000fc600078e0005 */
[----:B------:R-:W3:Y:S04]  /*7e460*/  LDL.LU.64 R4, [R1+0x3960] ;  /* 0x0039600001047983 */ /* 0x000ee80000300a00 */
[----:B------:R-:W-:Y:S04]  /*7e470*/  STL.64 [R1+0x3928], R26 ;  /* 0x0039281a01007387 */ /* 0x000fe80000100a00 */
[----:B------:R0:W-:Y:S04]  /*7e480*/  STL.64 [R1+0x3920], R24 ;  /* 0x0039201801007387 */ /* 0x0001e80000100a00 */
[----:B0-----:R-:W4:Y:S04]  /*7e490*/  LDL.LU R24, [R1+0x10] ;  /* 0x0000100001187983 */ /* 0x001f280000300800 */
[----:B------:R-:W4:Y:S04]  /*7e4a0*/  LDL.LU R25, [R1+0x14] ;  /* 0x0000140001197983 */ /* 0x000f280000300800 */
[----:B------:R-:W4:Y:S04]  /*7e4b0*/  LDL.LU R26, [R1+0x18] ;  /* 0x00001800011a7983 */ /* 0x000f280000300800 */
[----:B------:R-:W4:Y:S01]  /*7e4c0*/  LDL.LU R27, [R1+0x1c] ;  /* 0x00001c00011b7983 */ /* 0x000f220000300800 */
[----:B---3--:R-:W-:Y:S03]  /*7e4d0*/  HMMA.16816.F32 R8, R12, R10, R4 ;  /* 0x0000000a0c08723c */ /* 0x008fe60000001804 */
[----:B------:R-:W3:Y:S04]  /*7e4e0*/  LDL.LU.64 R6, [R1+0x3958] ;  /* 0x0039580001067983 */ /* 0x000ee80000300a00 */
[----:B------:R-:W2:Y:S11]  /*7e4f0*/  LDL.LU.64 R4, [R1+0x3950] ;  /* 0x0039500001047983 */ /* 0x000eb60000300a00 */
[----:B------:R-:W-:Y:S06]  /*7e500*/  @!UPT UIADD3 URZ, URZ, URZ, URZ ;  /* 0x0000003f3f3ff290 */ /* 0x000fec000fffe03f */
[----:B------:R-:W-:Y:S02]  /*7e510*/  IMAD.MOV.U32 R19, RZ, RZ, R8 ;  /* 0x000000ffff137224 */ /* 0x000fe400078e0008 */
[----:B------:R-:W-:Y:S02]  /*7e520*/  IMAD.MOV.U32 R0, RZ, RZ, R9 ;  /* 0x000000ffff007224 */ /* 0x000fe400078e0009 */
[----:B------:R-:W-:Y:S02]  /*7e530*/  IMAD.MOV.U32 R2, RZ, RZ, R10 ;  /* 0x000000ffff027224 */ /* 0x000fe400078e000a */
[----:B------:R-:W-:Y:S02]  /*7e540*/  IMAD.MOV.U32 R29, RZ, RZ, R11 ;  /* 0x000000ffff1d7224 */ /* 0x000fe400078e000b */
[----:B--2---:R-:W-:Y:S02]  /*7e550*/  IMAD.MOV.U32 R8, RZ, RZ, R5 ;  /* 0x000000ffff087224 */ /* 0x004fe400078e0005 */
[----:B------:R-:W-:-:S05]  /*7e560*/  IMAD.MOV.U32 R9, RZ, RZ, R4 ;  /* 0x000000ffff097224 */ /* 0x000fca00078e0004 */
[----:B------:R0:W-:Y:S04]  /*7e570*/  STL.64 [R1+0x37b8], R8 ;  /* 0x0037b80801007387 */ /* 0x0001e80000100a00 */
[----:B0-----:R-:W3:Y:S04]  /*7e580*/  LDL.LU R8, [R1+0xc0] ;  /* 0x0000c00001087983 */ /* 0x001ee80000300800 */
[----:B------:R-:W3:Y:S04]  /*7e590*/  LDL.LU R9, [R1+0xc4] ;  /* 0x0000c40001097983 */ /* 0x000ee80000300800 */
[----:B------:R-:W3:Y:S04]  /*7e5a0*/  LDL.LU R10, [R1+0xc8] ;  /* 0x0000c800010a7983 */ /* 0x000ee80000300800 */
[----:B------:R-:W3:Y:S02]  /*7e5b0*/  LDL.LU R11, [R1+0xcc] ;  /* 0x0000cc00010b7983 */ /* 0x000ee40000300800 */
        /* <DEDUP_REMOVED lines=9> */
[----:B------:R-:W4:Y:S11]  /*7e650*/  LDL.LU.64 R20, [R1+0x3940] ;  /* 0x0039400001147983 */ /* 0x000f360000300a00 */
[----:B------:R-:W-:Y:S11]  /*7e660*/  @!UPT UIADD3 URZ, URZ, URZ, URZ ;  /* 0x0000003f3f3ff290 */ /* 0x000ff6000fffe03f */
[----:B------:R-:W-:Y:S01]  /*7e670*/  @!UPT UIADD3 URZ, URZ, URZ, URZ ;  /* 0x0000003f3f3ff290 */ /* 0x000fe2000fffe03f */
[----:B------:R-:W-:Y:S02]  /*7e680*/  IMAD.MOV.U32 R13, RZ, RZ, R6 ;  /* 0x000000ffff0d7224 */ /* 0x000fe400078e0006 */
[----:B------:R-:W-:Y:S02]  /*7e690*/  IMAD.MOV.U32 R12, RZ, RZ, R7 ;  /* 0x000000ffff0c7224 */ /* 0x000fe400078e0007 */
[----:B------:R-:W-:Y:S01]  /*7e6a0*/  IMAD.MOV.U32 R15, RZ, RZ, R4 ;  /* 0x000000ffff0f7224 */ /* 0x000fe200078e0004 */
[----:B------:R-:W4:Y:S01]  /*7e6b0*/  LDL.LU.64 R6, [R1+0x3938] ;  /* 0x0039380001067983 */ /* 0x000f220000300a00 */
[----:B------:R-:W-:-:S03]  /*7e6c0*/  IMAD.MOV.U32 R14, RZ, RZ, R5 ;  /* 0x000000ffff0e7224 */ /* 0x000fc600078e0005 */
[----:B------:R-:W4:Y:S02]  /*7e6d0*/  LDL.LU.64 R4, [R1+0x3930] ;  /* 0x0039300001047983 */ /* 0x000f240000300a00 */
[----:B----4-:R-:W-:Y:S02]  /*7e6e0*/  HMMA.16816.F32 R20, R4, R20, R24 ;  /* 0x000000140414723c */ /* 0x010fe40000001818 */
[----:B------:R-:W2:Y:S04]  /*7e6f0*/  LDL.LU.64 R26, [R1+0x3928] ;  /* 0x00392800011a7983 */ /* 0x000ea80000300a00 */
[----:B------:R-:W3:Y:S04]  /*7e700*/  LDL.LU.64 R24, [R1+0x3920] ;  /* 0x0039200001187983 */ /* 0x000ee80000300a00 */
[----:B------:R-:W4:Y:S04]  /*7e710*/  LDL.LU R8, [R1+0x2b0] ;  /* 0x0002b00001087983 */ /* 0x000f280000300800 */
[----:B------:R-:W4:Y:S04]  /*7e720*/  LDL.LU R9, [R1+0x2b4] ;  /* 0x0002b40001097983 */ /* 0x000f280000300800 */
[----:B----4-:R0:W-:Y:S05]  /*7e730*/  STL.64 [R1+0x37d0], R8 ;  /* 0x0037d00801007387 */ /* 0x0101ea0000100a00 */
[----:B------:R1:W-:Y:S04]  /*7e740*/  STL.64 [R1+0x37b0], R22 ;  /* 0x0037b01601007387 */ /* 0x0003e80000100a00 */
[----:B------:R4:W-:Y:S04]  /*7e750*/  STL.64 [R1+0x37a8], R20 ;  /* 0x0037a81401007387 */ /* 0x0009e80000100a00 */
[----:B0-----:R-:W2:Y:S04]  /*7e760*/  LDL.LU R8, [R1+0x2a0] ;  /* 0x0002a00001087983 */ /* 0x001ea80000300800 */
[----:B------:R-:W2:Y:S01]  /*7e770*/  LDL.LU R9, [R1+0x2a4] ;  /* 0x0002a40001097983 */ /* 0x000ea20000300800 */
[----:B-1----:R-:W-:-:S02]  /*7e780*/  IMAD.MOV.U32 R22, RZ, RZ, R13 ;  /* 0x000000ffff167224 */ /* 0x002fc400078e000d */
[----:B------:R-:W-:Y:S02]  /*7e790*/  IMAD.MOV.U32 R23, RZ, RZ, R12 ;  /* 0x000000ffff177224 */ /* 0x000fe400078e000c */
[----:B----4-:R-:W-:Y:S02]  /*7e7a0*/  IMAD.MOV.U32 R20, RZ, RZ, R15 ;  /* 0x000000ffff147224 */ /* 0x010fe400078e000f */
[----:B------:R-:W-:Y:S01]  /*7e7b0*/  IMAD.MOV.U32 R21, RZ, RZ, R14 ;  /* 0x000000ffff157224 */ /* 0x000fe200078e000e */
[----:B--2---:R-:W-:Y:S04]  /*7e7c0*/  STL.64 [R1+0x37e8], R8 ;  /* 0x0037e80801007387 */ /* 0x004fe80000100a00 */
[----:B------:R0:W-:Y:S04]  /*7e7d0*/  STL.64 [R1+0x37c8], R22 ;  /* 0x0037c81601007387 */ /* 0x0001e80000100a00 */
[----:B------:R1:W-:Y:S01]  /*7e7e0*/  STL.64 [R1+0x37c0], R20 ;  /* 0x0037c01401007387 */ /* 0x0003e20000100a00 */
[----:B0-----:R-:W-:-:S02]  /*7e7f0*/  IMAD.MOV.U32 R22, RZ, RZ, R11 ;  /* 0x000000ffff167224 */ /* 0x001fc400078e000b */
[----:B-1----:R-:W-:Y:S02]  /*7e800*/  IMAD.MOV.U32 R20, RZ, RZ, R16 ;  /* 0x000000ffff147224 */ /* 0x002fe400078e0010 */
[----:B------:R-:W2:Y:S01]  /*7e810*/  LDL.LU R16, [R1+0x391c] ;  /* 0x00391c0001107983 */ /* 0x000ea20000300800 */
[----:B------:R-:W-:Y:S02]  /*7e820*/  IMAD.MOV.U32 R21, RZ, RZ, R10 ;  /* 0x000000ffff157224 */ /* 0x000fe400078e000a */
[----:B------:R-:W-:Y:S01]  /*7e830*/  IMAD.MOV.U32 R23, RZ, RZ, R18 ;  /* 0x000000ffff177224 */ /* 0x000fe200078e0012 */
        /* <DEDUP_REMOVED lines=34> */
[----:B--2---:R0:W-:Y:S04]  /*7ea60*/  STL.64 [R1+0x3848], R8 ;  /* 0x0038480801007387 */ /* 0x0041e80000100a00 */
[----:B------:R-:W-:Y:S04]  /*7ea70*/  STL.64 [R1+0x3810], R22 ;  /* 0x0038101601007387 */ /* 0x000fe80000100a00 */
[----:B------:R1:W-:Y:S01]  /*7ea80*/  STL.64 [R1+0x3808], R20 ;  /* 0x0038081401007387 */ /* 0x0003e20000100a00 */
[----:B0-----:R-:W-:-:S02]  /*7ea90*/  IMAD.MOV.U32 R8, RZ, RZ, R25 ;  /* 0x000000ffff087224 */ /* 0x001fc400078e0019 */
[----:B------:R-:W-:Y:S02]  /*7eaa0*/  IMAD.MOV.U32 R9, RZ, RZ, R24 ;  /* 0x000000ffff097224 */ /* 0x000fe400078e0018 */
[----:B-1----:R-:W-:Y:S02]  /*7eab0*/  IMAD.MOV.U32 R20, RZ, RZ, R16 ;  /* 0x000000ffff147224 */ /* 0x002fe400078e0010 */
[----:B------:R-:W2:Y:S01]  /*7eac0*/  LDL.LU R16, [R1+0x38ec] ;  /* 0x0038ec0001107983 */ /* 0x000ea20000300800 */
[----:B------:R-:W-:-:S03]  /*7ead0*/  IMAD.MOV.U32 R21, RZ, RZ, R17 ;  /* 0x000000ffff157224 */ /* 0x000fc600078e0011 */
[----:B------:R-:W2:Y:S04]  /*7eae0*/  LDL.LU R17, [R1+0x38e8] ;  /* 0x0038e80001117983 */ /* 0x000ea80000300800 */
[----:B------:R0:W-:Y:S04]  /*7eaf0*/  STL.64 [R1+0x3860], R8 ;  /* 0x0038600801007387 */ /* 0x0001e80000100a00 */
[----:B0-----:R-:W2:Y:S04]  /*7eb00*/  LDL.LU R8, [R1+0x1a0] ;  /* 0x0001a00001087983 */ /* 0x001ea80000300800 */
[----:B------:R-:W2:Y:S01]  /*7eb10*/  LDL.LU R9, [R1+0x1a4] ;  /* 0x0001a40001097983 */ /* 0x000ea20000300800 */
[----:B------:R-:W-:-:S02]  /*7eb20*/  IMAD.MOV.U32 R22, RZ, RZ, R27 ;  /* 0x000000ffff167224 */ /* 0x000fc400078e001b */
[----:B------:R-:W-:Y:S01]  /*7eb30*/  IMAD.MOV.U32 R23, RZ, RZ, R26 ;  /* 0x000000ffff177224 */ /* 0x000fe200078e001a */
[----:B--2---:R0:W-:Y:S04]  /*7eb40*/  STL.64 [R1+0x3878], R8 ;  /* 0x0038780801007387 */ /* 0x0041e80000100a00 */
[----:B------:R-:W-:Y:S04]  /*7eb50*/  STL.64 [R1+0x3828], R22 ;  /* 0x0038281601007387 */ /* 0x000fe80000100a00 */
[----:B------:R-:W-:Y:S04]  /*7eb60*/  STL.64 [R1+0x3820], R20 ;  /* 0x0038201401007387 */ /* 0x000fe80000100a00 */
[----:B------:R-:W2:Y:S04]  /*7eb70*/  LDL.LU R24, [R1+0x170] ;  /* 0x0001700001187983 */ /* 0x000ea80000300800 */
[----:B------:R-:W2:Y:S01]  /*7eb80*/  LDL.LU R25, [R1+0x174] ;  /* 0x0001740001197983 */ /* 0x000ea20000300800 */
[----:B0-----:R-:W-:-:S03]  /*7eb90*/  IMAD.MOV.U32 R9, RZ, RZ, R16 ;  /* 0x000000ffff097224 */ /* 0x001fc600078e0010 */
[----:B--2---:R0:W-:Y:S04]  /*7eba0*/  STL.64 [R1+0x38a0], R24 ;  /* 0x0038a01801007387 */ /* 0x0041e80000100a00 */
[----:B0-----:R-:W2:Y:S04]  /*7ebb0*/  LDL.LU R24, [R1+0x160] ;  /* 0x0001600001187983 */ /* 0x001ea80000300800 */
[----:B------:R-:W2:Y:S01]  /*7ebc0*/  LDL.LU R25, [R1+0x164] ;  /* 0x0001640001197983 */ /* 0x000ea20000300800 */
[----:B------:R-:W-:-:S03]  /*7ebd0*/  IMAD.MOV.U32 R8, RZ, RZ, R17 ;  /* 0x000000ffff087224 */ /* 0x000fc600078e0011 */
[----:B------:R-:W3:Y:S01]  /*7ebe0*/  LDL.LU R12, [R1+0x140] ;  /* 0x00014000010c7983 */ /* 0x000ee20000300800 */
[----:B------:R-:W-:-:S03]  /*7ebf0*/  IMAD.MOV.U32 R21, RZ, RZ, R18 ;  /* 0x000000ffff157224 */ /* 0x000fc600078e0012 */
[----:B------:R-:W3:Y:S01]  /*7ec00*/  LDL.LU R13, [R1+0x144] ;  /* 0x00014400010d7983 */ /* 0x000ee20000300800 */
[----:B------:R-:W-:-:S03]  /*7ec10*/  IMAD.MOV.U32 R20, RZ, RZ, R19 ;  /* 0x000000ffff147224 */ /* 0x000fc600078e0013 */
[----:B------:R-:W3:Y:S04]  /*7ec20*/  LDL.LU R16, [R1+0x50] ;  /* 0x0000500001107983 */ /* 0x000ee80000300800 */
[----:B------:R-:W3:Y:S04]  /*7ec30*/  LDL.LU R17, [R1+0x54] ;  /* 0x0000540001117983 */ /* 0x000ee80000300800 */
[----:B------:R-:W3:Y:S04]  /*7ec40*/  LDL.LU R18, [R1+0x58] ;  /* 0x0000580001127983 */ /* 0x000ee80000300800 */
[----:B------:R-:W3:Y:S01]  /*7ec50*/  LDL.LU R19, [R1+0x5c] ;  /* 0x00005c0001137983 */ /* 0x000ee20000300800 */
[----:B----4-:R-:W-:-:S02]  /*7ec60*/  IMAD.MOV.U32 R23, RZ, RZ, R10 ;  /* 0x000000ffff177224 */ /* 0x010fc400078e000a */
[----:B------:R-:W-:Y:S01]  /*7ec70*/  IMAD.MOV.U32 R22, RZ, RZ, R11 ;  /* 0x000000ffff167224 */ /* 0x000fe200078e000b */
[----:B--2---:R0:W-:Y:S04]  /*7ec80*/  STL.64 [R1+0x38b8], R24 ;  /* 0x0038b81801007387 */ /* 0x0041e80000100a00 */
[----:B0-----:R-:W2:Y:S04]  /*7ec90*/  LDL.LU R24, [R1+0x40] ;  /* 0x0000400001187983 */ /* 0x001ea80000300800 */
[----:B------:R-:W2:Y:S04]  /*7eca0*/  LDL.LU R25, [R1+0x44] ;  /* 0x0000440001197983 */ /* 0x000ea80000300800 */
[----:B------:R-:W2:Y:S04]  /*7ecb0*/  LDL.LU R26, [R1+0x48] ;  /* 0x00004800011a7983 */ /* 0x000ea80000300800 */
[----:B------:R-:W2:Y:S04]  /*7ecc0*/  LDL.LU R27, [R1+0x4c] ;  /* 0x00004c00011b7983 */ /* 0x000ea80000300800 */
[----:B------:R0:W-:Y:S04]  /*7ecd0*/  STL.64 [R1+0x3890], R8 ;  /* 0x0038900801007387 */ /* 0x0001e80000100a00 */
[----:B0-----:R-:W4:Y:S04]  /*7ece0*/  LDL.LU R8, [R1] ;  /* 0x0000000001087983 */ /* 0x001f280000300800 */
[----:B------:R-:W4:Y:S04]  /*7ecf0*/  LDL.LU R9, [R1+0x4] ;  /* 0x0000040001097983 */ /* 0x000f280000300800 */
[----:B------:R-:W2:Y:S04]  /*7ed00*/  LDL.LU R10, [R1+0x8] ;  /* 0x00000800010a7983 */ /* 0x000ea80000300800 */
[----:B------:R-:W2:Y:S04]  /*7ed10*/  LDL.LU R11, [R1+0xc] ;  /* 0x00000c00010b7983 */ /* 0x000ea80000300800 */
[----:B--2---:R-:W-:Y:S04]  /*7ed20*/  STL.64 [R1+0x38b0], R10 ;  /* 0x0038b00a01007387 */ /* 0x004fe80000100a00 */
[----:B----4-:R0:W-:Y:S04]  /*7ed30*/  STL.64 [R1+0x38a8], R8 ;  /* 0x0038a80801007387 */ /* 0x0101e80000100a00 */
[----:B0-----:R-:W2:Y:S04]  /*7ed40*/  LDL.LU R8, [R1+0x30] ;  /* 0x0000300001087983 */ /* 0x001ea80000300800 */
[----:B------:R-:W2:Y:S04]  /*7ed50*/  LDL.LU R9, [R1+0x34] ;  /* 0x0000340001097983 */ /* 0x000ea80000300800 */
[----:B------:R-:W2:Y:S04]  /*7ed60*/  LDL.LU R10, [R1+0x38] ;  /* 0x00003800010a7983 */ /* 0x000ea80000300800 */
[----:B------:R-:W2:Y:S04]  /*7ed70*/  LDL.LU R11, [R1+0x3c] ;  /* 0x00003c00010b7983 */ /* 0x000ea80000300800 */
[----:B------:R-:W-:Y:S04]  /*7ed80*/  STL.64 [R1+0x3840], R22 ;  /* 0x0038401601007387 */ /* 0x000fe80000100a00 */
[----:B------:R0:W-:Y:S04]  /*7ed90*/  STL.64 [R1+0x3838], R20 ;  /* 0x0038381401007387 */ /* 0x0001e80000100a00 */
[----:B0-----:R-:W4:Y:S04]  /*7eda0*/  LDL.LU R20, [R1+0x110] ;  /* 0x0001100001147983 */ /* 0x001f280000300800 */
[----:B------:R-:W4:Y:S01]  /*7edb0*/  LDL.LU R21, [R1+0x114] ;  /* 0x0001140001157983 */ /* 0x000f220000300800 */
[----:B------:R-:W-:-:S02]  /*7edc0*/  IMAD.MOV.U32 R22, RZ, RZ, R2 ;  /* 0x000000ffff167224 */ /* 0x000fc400078e0002 */
[----:B------:R-:W-:Y:S01]  /*7edd0*/  IMAD.MOV.U32 R23, RZ, RZ, R0 ;  /* 0x000000ffff177224 */ /* 0x000fe200078e0000 */
[----:B------:R-:W2:Y:S04]  /*7ede0*/  LDL.LU R2, [R1+0x38e4] ;  /* 0x0038e40001027983 */ /* 0x000ea80000300800 */
[----:B------:R-:W2:Y:S04]  /*7edf0*/  LDL.LU R0, [R1+0x38e0] ;  /* 0x0038e00001007983 */ /* 0x000ea80000300800 */
[----:B------:R-:W-:Y:S04]  /*7ee00*/  STL.64 [R1+0x3858], R22 ;  /* 0x0038581601007387 */ /* 0x000fe80000100a00 */
[----:B----4-:R3:W-:Y:S02]  /*7ee10*/  STL.64 [R1+0x3850], R20 ;  /* 0x0038501401007387 */ /* 0x0107e40000100a00 */
[----:B---3--:R-:W-:-:S02]  /*7ee20*/  IMAD.MOV.U32 R20, RZ, RZ, R3 ;  /* 0x000000ffff147224 */ /* 0x008fc400078e0003 */
[----:B------:R-:W3:Y:S01]  /*7ee30*/  LDL.LU R3, [R1+0x38dc] ;  /* 0x0038dc0001037983 */ /* 0x000ee20000300800 */
[----:B------:R-:W-:-:S03]  /*7ee40*/  IMAD.MOV.U32 R21, RZ, RZ, R28 ;  /* 0x000000ffff157224 */ /* 0x000fc600078e001c */
[----:B------:R-:W4:Y:S04]  /*7ee50*/  LDL.LU R28, [R1+0x38d8] ;  /* 0x0038d800011c7983 */ /* 0x000f280000300800 */
[----:B------:R-:W2:Y:S01]  /*7ee60*/  LDL.LU R22, [R1+0xb8] ;  /* 0x0000b80001167983 */ /* 0x000ea20000300800 */
[----:B------:R-:W-:Y:S01]  /*7ee70*/  IMAD.MOV.U32 R23, RZ, RZ, R29 ;  /* 0x000000ffff177224 */ /* 0x000fe200078e001d */
[----:B------:R-:W-:Y:S04]  /*7ee80*/  HMMA.16816.F32 R12, R4, R12, R16 ;  /* 0x0000000c040c723c */ /* 0x000fe80000001810 */
[----:B--2---:R3:W-:Y:S04]  /*7ee90*/  STL.64 [R1+0x3870], R22 ;  /* 0x0038701601007387 */ /* 0x0047e80000100a00 */
[----:B------:R0:W-:Y:S01]  /*7eea0*/  STL.64 [R1+0x3868], R20 ;  /* 0x0038681401007387 */ /* 0x0001e20000100a00 */
[----:B---3--:R-:W-:-:S02]  /*7eeb0*/  IMAD.MOV.U32 R22, RZ, RZ, R3 ;  /* 0x000000ffff167224 */ /* 0x008fc400078e0003 */
[----:B0-----:R-:W-:Y:S02]  /*7eec0*/  IMAD.MOV.U32 R20, RZ, RZ, R0 ;  /* 0x000000ffff147224 */ /* 0x001fe400078e0000 */
[----:B------:R-:W2:Y:S01]  /*7eed0*/  LDL.LU R0, [R1+0x38d4] ;  /* 0x0038d40001007983 */ /* 0x000ea20000300800 */
[----:B------:R-:W-:Y:S02]  /*7eee0*/  IMAD.MOV.U32 R21, RZ, RZ, R2 ;  /* 0x000000ffff157224 */ /* 0x000fe400078e0002 */
[----:B----4-:R-:W-:Y:S01]  /*7eef0*/  IMAD.MOV.U32 R23, RZ, RZ, R28 ;  /* 0x000000ffff177224 */ /* 0x010fe200078e001c */
[----:B------:R-:W3:Y:S04]  /*7ef00*/  LDL.LU R2, [R1+0x38d0] ;  /* 0x0038d00001027983 */ /* 0x000ee80000300800 */
[----:B------:R-:W4:Y:S04]  /*7ef10*/  LDL.LU R3, [R1+0x38cc] ;  /* 0x0038cc0001037983 */ /* 0x000f280000300800 */
[----:B------:R-:W2:Y:S04]  /*7ef20*/  LDL.LU R28, [R1+0x38c8] ;  /* 0x0038c800011c7983 */ /* 0x000ea80000300800 */
[----:B------:R-:W2:Y:S02]  /*7ef30*/  LDL.LU.64 R16, [R1+0x38c0] ;  /* 0x0038c00001107983 */ /* 0x000ea40000300a00 */
[C---:B--2---:R-:W-:Y:S02]  /*7ef40*/  HMMA.16816.F32 R16, R4.reuse, R16, R24 ;  /* 0x000000100410723c */ /* 0x044fe40000001818 */
[----:B------:R-:W2:Y:S11]  /*7ef50*/  LDL.LU.64 R24, [R1+0x38b8] ;  /* 0x0038b80001187983 */ /* 0x000eb60000300a00 */
[----:B------:R-:W-:Y:S10]  /*7ef60*/  @!UPT UIADD3 URZ, URZ, URZ, URZ ;  /* 0x0000003f3f3ff290 */ /* 0x000ff4000fffe03f */
[----:B------:R0:W-:Y:S04]  /*7ef70*/  STL [R1+0x3794], R16 ;  /* 0x0037941001007387 */ /* 0x0001e80000100800 */
[----:B------:R1:W-:Y:S04]  /*7ef80*/  STL [R1+0x3790], R17 ;  /* 0x0037901101007387 */ /* 0x0003e80000100800 */
[----:B------:R1:W-:Y:S04]  /*7ef90*/  STL [R1+0x378c], R18 ;  /* 0x00378c1201007387 */ /* 0x0003e80000100800 */
[----:B------:R3:W-:Y:S04]  /*7efa0*/  STL [R1+0x3788], R19 ;  /* 0x0037881301007387 */ /* 0x0007e80000100800 */
[----:B0-----:R-:W4:Y:S04]  /*7efb0*/  LDL.LU R16, [R1+0x20] ;  /* 0x0000200001107983 */ /* 0x001f280000300800 */
[----:B-1----:R-:W4:Y:S04]  /*7efc0*/  LDL.LU R17, [R1+0x24] ;  /* 0x0000240001117983 */ /* 0x002f280000300800 */
[----:B------:R-:W4:Y:S04]  /*7efd0*/  LDL.LU R18, [R1+0x28] ;  /* 0x0000280001127983 */ /* 0x000f280000300800 */
[----:B---3--:R-:W4:Y:S01]  /*7efe0*/  LDL.LU R19, [R1+0x2c] ;  /* 0x00002c0001137983 */ /* 0x008f220000300800 */
[C---:B--2---:R-:W-:Y:S03]  /*7eff0*/  HMMA.16816.F32 R24, R4.reuse, R24, R8 ;  /* 0x000000180418723c */ /* 0x044fe60000001808 */
[----:B------:R-:W2:Y:S04]  /*7f000*/  LDL.LU.64 R10, [R1+0x38b0] ;  /* 0x0038b000010a7983 */ /* 0x000ea80000300a00 */
[----:B------:R-:W2:Y:S11]  /*7f010*/  LDL.LU.64 R8, [R1+0x38a8] ;  /* 0x0038a80001087983 */ /* 0x000eb60000300a00 */
[----:B------:R-:W-:Y:S05]  /*7f020*/  @!UPT UIADD3 URZ, URZ, URZ, URZ ;  /* 0x0000003f3f3ff290 */ /* 0x000fea000fffe03f */
[----:B------:R0:W-:Y:S04]  /*7f030*/  STL.64 [R1+0x30], R24 ;  /* 0x0000301801007387 */ /* 0x0001e80000100a00 */
[----:B------:R4:W-:Y:S04]  /*7f040*/  STL.64 [R1+0x38], R26 ;  /* 0x0000381a01007387 */ /* 0x0009e80000100a00 */
[----:B0-----:R-:W4:Y:S02]  /*7f050*/  LDL.LU.64 R24, [R1+0x38a0] ;  /* 0x0038a00001187983 */ /* 0x001f240000300a00 */
[C---:B----4-:R-:W-:Y:S11]  /*7f060*/  HMMA.16816.F32 R24, R4.reuse, R24, R16 ;  /* 0x000000180418723c */ /* 0x050ff60000001810 */
        /* <DEDUP_REMOVED lines=10> */
[----:B------:R-:W-:Y:S04]  /*7f110*/  STL.64 [R1+0x10], R24 ;  /* 0x0000101801007387 */ /* 0x000fe80000100a00 */
[----:B------:R0:W-:Y:S04]  /*7f120*/  STL.64 [R1+0x18], R26 ;  /* 0x0000181a01007387 */ /* 0x0001e80000100a00 */
[----:B0-----:R-:W2:Y:S04]  /*7f130*/  LDL.LU.64 R26, [R1+0x3888] ;  /* 0x00388800011a7983 */ /* 0x001ea80000300a00 */
[----:B------:R-:W2:Y:S02]  /*7f140*/  LDL.LU.64 R24, [R1+0x3880] ;  /* 0x0038800001187983 */ /* 0x000ea40000300a00 */
[C---:B--2---:R-:W-:Y:S02]  /*7f150*/  HMMA.16816.F32 R24, R4.reuse, R8, R24 ;  /* 0x000000080418723c */ /* 0x044fe40000001818 */
[----:B------:R-:W2:Y:S11]  /*7f160*/  LDL.LU.64 R8, [R1+0x3878] ;  /* 0x0038780001087983 */ /* 0x000eb60000300a00 */
[----:B------:R-:W-:Y:S10]  /*7f170*/  @!UPT UIADD3 URZ, URZ, URZ, URZ ;  /* 0x0000003f3f3ff290 */ /* 0x000ff4000fffe03f */
[----:B------:R-:W-:Y:S04]  /*7f180*/  STL.64 [R1], R24 ;  /* 0x0000001801007387 */ /* 0x000fe80000100a00 */
[----:B------:R-:W-:Y:S01]  /*7f190*/  STL [R1+0x8], R26 ;  /* 0x0000081a01007387 */ /* 0x000fe20000100800 */
[C---:B--2---:R-:W-:Y:S03]  /*7f1a0*/  HMMA.16816.F32 R8, R4.reuse, R8, R20 ;  /* 0x000000080408723c */ /* 0x044fe60000001814 */
[----:B------:R-:W2:Y:S04]  /*7f1b0*/  LDL.LU.64 R22, [R1+0x3870] ;  /* 0x0038700001167983 */ /* 0x000ea80000300a00 */
[----:B------:R-:W2:Y:S11]  /*7f1c0*/  LDL.LU.64 R20, [R1+0x3868] ;  /* 0x0038680001147983 */ /* 0x000eb60000300a00 */
[----:B------:R-:W-:Y:S05]  /*7f1d0*/  @!UPT UIADD3 URZ, URZ, URZ, URZ ;  /* 0x0000003f3f3ff290 */ /* 0x000fea000fffe03f */
        /* <DEDUP_REMOVED lines=8> */
[----:B0-----:R-:W2:Y:S01]  /*7f260*/  LDL.LU.64 R8, [R1+0x3848] ;  /* 0x0038480001087983 */ /* 0x001ea20000300a00 */
[----:B------:R-:W-:Y:S02]  /*7f270*/  IMAD.MOV.U32 R29, RZ, RZ, R27 ;  /* 0x000000ffff1d7224 */ /* 0x000fe400078e001b */
[----:B------:R-:W-:Y:S02]  /*7f280*/  IMAD.MOV.U32 R26, RZ, RZ, R2 ;  /* 0x000000ffff1a7224 */ /* 0x000fe400078e0002 */
[----:B------:R-:W-:Y:S02]  /*7f290*/  IMAD.MOV.U32 R27, RZ, RZ, R0 ;  /* 0x000000ffff1b7224 */ /* 0x000fe400078e0000 */
[----:B------:R-:W-:-:S02]  /*7f2a0*/  IMAD.MOV.U32 R2, RZ, RZ, R10 ;  /* 0x000000ffff027224 */ /* 0x000fc400078e000a */
        /* <DEDUP_REMOVED lines=45> */
[----:B------:R-:W2:Y:S04]  /*7f580*/  LDL.LU.64 R20, [R1+0x37a8] ;  /* 0x0037a80001147983 */ /* 0x000ea80000300a00 */
[----:B-1----:R-:W2:Y:S04]  /*7f590*/  LDL.LU.64 R10, [R1+0x37a0] ;  /* 0x0037a000010a7983 */ /* 0x002ea80000300a00 */
[----:B------:R-:W2:Y:S09]  /*7f5a0*/  LDL.LU.64 R8, [R1+0x3798] ;  /* 0x0037980001087983 */ /* 0x000eb20000300a00 */
[----:B------:R-:W-:Y:S04]  /*7f5b0*/  STL.64 [R1+0x60], R4 ;  /* 0x0000600401007387 */ /* 0x000fe80000100a00 */
[----:B------:R0:W-:Y:S04]  /*7f5c0*/  STL.64 [R1+0x68], R6 ;  /* 0x0000680601007387 */ /* 0x0001e80000100a00 */
[----:B0-----:R-:W3:Y:S04]  /*7f5d0*/  LDL.LU R6, [R1+0x1a8] ;  /* 0x0001a80001067983 */ /* 0x001ee80000300800 */
[----:B------:R-:W3:Y:S04]  /*7f5e0*/  LDL.LU R7, [R1+0x1ac] ;  /* 0x0001ac0001077983 */ /* 0x000ee80000300800 */
[----:B---3--:R0:W-:Y:S04]  /*7f5f0*/  STL.64 [R1+0x3750], R6 ;  /* 0x0037500601007387 */ /* 0x0081e80000100a00 */
[----:B0-----:R-:W3:Y:S04]  /*7f600*/  LDL.LU R6, [R1+0x188] ;  /* 0x0001880001067983 */ /* 0x001ee80000300800 */
[----:B------:R-:W3:Y:S04]  /*7f610*/  LDL.LU R7, [R1+0x18c] ;  /* 0x00018c0001077983 */ /* 0x000ee80000300800 */
[----:B---3--:R0:W-:Y:S02]  /*7f620*/  STL.64 [R1+0x3760], R6 ;  /* 0x0037600601007387 */ /* 0x0081e40000100a00 */
[----:B0-----:R-:W-:-:S02]  /*7f630*/  IMAD.MOV.U32 R6, RZ, RZ, R28 ;  /* 0x000000ffff067224 */ /* 0x001fc400078e001c */
[----:B------:R-:W-:-:S07]  /*7f640*/  IMAD.MOV.U32 R7, RZ, RZ, R3 ;  /* 0x000000ffff077224 */ /* 0x000fce00078e0003 */
[C---:B--2---:R-:W-:Y:S11]  /*7f650*/  HMMA.16816.F32 R20, R8.reuse, R6, R20 ;  /* 0x000000060814723c */ /* 0x044ff60000001814 */
[----:B------:R-:W-:Y:S11]  /*7f660*/  @!UPT UIADD3 URZ, URZ, URZ, URZ ;  /* 0x0000003f3f3ff290 */ /* 0x000ff6000fffe03f */
[----:B------:R-:W-:Y:S01]  /*7f670*/  @!UPT UIADD3 URZ, URZ, URZ, URZ ;  /* 0x0000003f3f3ff290 */ /* 0x000fe2000fffe03f */
[----:B------:R-:W-:Y:S01]  /*7f680*/  STL.64 [R1+0x50], R20 ;  /* 0x0000501401007387 */ /* 0x000fe20000100a00 */
[----:B------:R-:W-:Y:S02]  /*7f690*/  IMAD.MOV.U32 R28, RZ, RZ, R22 ;  /* 0x000000ffff1c7224 */ /* 0x000fe400078e0016 */
[----:B------:R-:W-:Y:S01]  /*7f6a0*/  IMAD.MOV.U32 R3, RZ, RZ, R23 ;  /* 0x000000ffff037224 */ /* 0x000fe200078e0017 */
[----:B------:R-:W2:Y:S04]  /*7f6b0*/  LDL.LU R22, [R1+0x168] ;  /* 0x0001680001167983 */ /* 0x000ea80000300800 */
[----:B------:R-:W2:Y:S01]  /*7f6c0*/  LDL.LU R23, [R1+0x16c] ;  /* 0x00016c0001177983 */ /* 0x000ea20000300800 */
[----:B------:R-:W-:Y:S03]  /*7f6d0*/  HMMA.16816.F32 R24, R8, R26, R12 ;  /* 0x0000001a0818723c */ /* 0x000fe6000000180c */
[----:B--2---:R0:W-:Y:S04]  /*7f6e0*/  STL.64 [R1+0x3780], R22 ;  /* 0x0037801601007387 */ /* 0x0041e80000100a00 */
[----:B0-----:R-:W2:Y:S04]  /*7f6f0*/  LDL.LU R22, [R1+0x158] ;  /* 0x0001580001167983 */ /* 0x001ea80000300800 */
[----:B------:R-:W2:Y:S04]  /*7f700*/  LDL.LU R23, [R1+0x15c] ;  /* 0x00015c0001177983 */ /* 0x000ea80000300800 */
[----:B------:R-:W3:Y:S04]  /*7f710*/  LDL.LU R6, [R1+0x178] ;  /* 0x0001780001067983 */ /* 0x000ee80000300800 */
[----:B------:R-:W3:Y:S04]  /*7f720*/  LDL.LU R7, [R1+0x17c] ;  /* 0x00017c0001077983 */ /* 0x000ee80000300800 */
[----:B------:R-:W4:Y:S04]  /*7f730*/  LDL R15, [R1+0x2f34] ;  /* 0x002f3400010f7983 */ /* 0x000f280000100800 */
[----:B----4-:R0:W-:Y:S04]  /*7f740*/  STL [R1+0x3758], R15 ;  /* 0x0037580f01007387 */ /* 0x0101e80000100800 */
[----:B------:R-:W4:Y:S04]  /*7f750*/  LDL.LU R12, [R1+0x10] ;  /* 0x00001000010c7983 */ /* 0x000f280000300800 */
[----:B------:R-:W4:Y:S04]  /*7f760*/  LDL.LU R13, [R1+0x14] ;  /* 0x00001400010d7983 */ /* 0x000f280000300800 */
[----:B------:R-:W2:Y:S04]  /*7f770*/  LDL.LU R14, [R1+0x18] ;  /* 0x00001800010e7983 */ /* 0x000ea80000300800 */
[----:B0-----:R-:W2:Y:S04]  /*7f780*/  LDL.LU R15, [R1+0x1c] ;  /* 0x00001c00010f7983 */ /* 0x001ea80000300800 */
[----:B--2---:R0:W-:Y:S04]  /*7f790*/  STL.64 [R1+0x3770], R14 ;  /* 0x0037700e01007387 */ /* 0x0041e80000100a00 */
[----:B----4-:R1:W-:Y:S01]  /*7f7a0*/  STL.64 [R1+0x3768], R12 ;  /* 0x0037680c01007387 */ /* 0x0103e20000100a00 */
        /* <DEDUP_REMOVED lines=8> */
[----:B------:R-:W-:Y:S04]  /*7f830*/  STL.64 [R1+0x3670], R26 ;  /* 0x0036701a01007387 */ /* 0x000fe80000100a00 */
[----:B------:R0:W-:Y:S04]  /*7f840*/  STL.64 [R1+0x3668], R24 ;  /* 0x0036681801007387 */ /* 0x0001e80000100a00 */
[----:B0-----:R-:W4:Y:S04]  /*7f850*/  LDL.LU R24, [R1+0x40] ;  /* 0x0000400001187983 */ /* 0x001f280000300800 */
[----:B------:R-:W4:Y:S04]  /*7f860*/  LDL.LU R25, [R1+0x44] ;  /* 0x0000440001197983 */ /* 0x000f280000300800 */
[----:B------:R-:W4:Y:S04]  /*7f870*/  LDL.LU R26, [R1+0x48] ;  /* 0x00004800011a7983 */ /* 0x000f280000300800 */
[----:B------:R-:W4:Y:S01]  /*7f880*/  LDL.LU R27, [R1+0x4c] ;  /* 0x00004c00011b7983 */ /* 0x000f220000300800 */
[C---:B--2---:R-:W-:Y:S03]  /*7f890*/  HMMA.16816.F32 R16, R8.reuse, R22, R16 ;  /* 0x000000160810723c */ /* 0x044fe60000001810 */
[----:B------:R-:W2:Y:S11]  /*7f8a0*/  LDL.LU.64 R22, [R1+0x3780] ;  /* 0x0037800001167983 */ /* 0x000eb60000300a00 */
[----:B------:R-:W-:Y:S09]  /*7f8b0*/  @!UPT UIADD3 URZ, URZ, URZ, URZ ;  /* 0x0000003f3f3ff290 */ /* 0x000ff2000fffe03f */
[----:B------:R-:W-:Y:S04]  /*7f8c0*/  STL.64 [R1+0x3680], R18 ;  /* 0x0036801201007387 */ /* 0x000fe80000100a00 */
[----:B------:R0:W-:Y:S04]  /*7f8d0*/  STL.64 [R1+0x3678], R16 ;  /* 0x0036781001007387 */ /* 0x0001e80000100a00 */
[----:B0-----:R-:W2:Y:S04]  /*7f8e0*/  LDL.LU R16, [R1+0x30] ;  /* 0x0000300001107983 */ /* 0x001ea80000300800 */
[----:B------:R-:W2:Y:S04]  /*7f8f0*/  LDL.LU R17, [R1+0x34] ;  /* 0x0000340001117983 */ /* 0x000ea80000300800 */
[----:B------:R-:W2:Y:S04]  /*7f900*/  LDL.LU R18, [R1+0x38] ;  /* 0x0000380001127983 */ /* 0x000ea80000300800 */
[----:B------:R-:W2:Y:S01]  /*7f910*/  LDL.LU R19, [R1+0x3c] ;  /* 0x00003c0001137983 */ /* 0x000ea20000300800 */
[C---:B---3--:R-:W-:Y:S08]  /*7f920*/  HMMA.16816.F32 R4, R8.reuse, R6, R12 ;  /* 0x000000060804723c */ /* 0x048ff0000000180c */
[----:B--2---:R-:W-:Y:S01]  /*7f930*/  HMMA.16816.F32 R20, R8, R22, R16 ;  /* 0x000000160814723c */ /* 0x004fe20000001810 */
[----:B------:R-:W2:Y:S04]  /*7f940*/  LDL.LU R18, [R1+0x1b8] ;  /* 0x0001b80001127983 */ /* 0x000ea80000300800 */
[----:B------:R-:W2:Y:S04]  /*7f950*/  LDL.LU R19, [R1+0x1bc] ;  /* 0x0001bc0001137983 */ /* 0x000ea80000300800 */
[----:B--2---:R0:W-:Y:S04]  /*7f960*/  STL.64 [R1+0x3748], R18 ;  /* 0x0037481201007387 */ /* 0x0041e80000100a00 */
[----:B0-----:R-:W2:Y:S04]  /*7f970*/  LDL.LU R18, [R1+0x198] ;  /* 0x0001980001127983 */ /* 0x001ea80000300800 */
[----:B------:R-:W2:Y:S06]  /*7f980*/  LDL.LU R19, [R1+0x19c] ;  /* 0x00019c0001137983 */ /* 0x000eac0000300800 */
[----:B------:R0:W-:Y:S04]  /*7f990*/  STL [R1+0x368c], R20 ;  /* 0x00368c1401007387 */ /* 0x0001e80000100800 */
[----:B------:R1:W-:Y:S04]  /*7f9a0*/  STL [R1+0x3688], R21 ;  /* 0x0036881501007387 */ /* 0x0003e80000100800 */
[----:B------:R-:W-:Y:S04]  /*7f9b0*/  STL [R1+0x3664], R22 ;  /* 0x0036641601007387 */ /* 0x000fe80000100800 */
[----:B------:R3:W-:Y:S04]  /*7f9c0*/  STL [R1+0x3660], R23 ;  /* 0x0036601701007387 */ /* 0x0007e80000100800 */
[----:B0-----:R-:W2:Y:S04]  /*7f9d0*/  LDL.LU R20, [R1] ;  /* 0x0000000001147983 */ /* 0x001ea80000300800 */
[----:B-1----:R-:W2:Y:S01]  /*7f9e0*/  LDL.LU R21, [R1+0x4] ;  /* 0x0000040001157983 */ /* 0x002ea20000300800 */
[----:B---3--:R-:W-:-:S03]  /*7f9f0*/  IMAD.MOV.U32 R23, RZ, RZ, R29 ;  /* 0x000000ffff177224 */ /* 0x008fc600078e001d */
[----:B------:R-:W2:Y:S04]  /*7fa00*/  LDL.LU R22, [R1+0x8] ;  /* 0x0000080001167983 */ /* 0x000ea80000300800 */
[----:B------:R-:W3:Y:S04]  /*7fa10*/  LDL.LU R29, [R1+0x3778] ;  /* 0x00377800011d7983 */ /* 0x000ee80000300800 */
[----:B------:R-:W2:Y:S04]  /*7fa20*/  LDL.LU.64 R14, [R1+0x3770] ;  /* 0x00377000010e7983 */ /* 0x000ea80000300a00 */
[----:B------:R-:W2:Y:S04]  /*7fa30*/  LDL.LU.64 R12, [R1+0x3768] ;  /* 0x00376800010c7983 */ /* 0x000ea80000300a00 */
[----:B------:R-:W-:Y:S04]  /*7fa40*/  STL.64 [R1+0x20], R4 ;  /* 0x0000200401007387 */ /* 0x000fe80000100a00 */
[----:B------:R0:W-:Y:S04]  /*7fa50*/  STL.64 [R1+0x28], R6 ;  /* 0x0000280601007387 */ /* 0x0001e80000100a00 */
[----:B0-----:R-:W2:Y:S02]  /*7fa60*/  LDL.LU.64 R6, [R1+0x3760] ;  /* 0x0037600001067983 */ /* 0x001ea40000300a00 */
[C---:B--2---:R-:W-:Y:S02]  /*7fa70*/  HMMA.16816.F32 R4, R8.reuse, R6, R12 ;  /* 0x000000060804723c */ /* 0x044fe4000000180c */
[----:B------:R-:W2:Y:S11]  /*7fa80*/  LDL.LU R15, [R1+0x3758] ;  /* 0x00375800010f7983 */ /* 0x000eb60000300800 */
[----:B------:R-:W-:Y:S10]  /*7fa90*/  @!UPT UIADD3 URZ, URZ, URZ, URZ ;  /* 0x0000003f3f3ff290 */ /* 0x000ff4000fffe03f */
[----:B------:R-:W-:Y:S04]  /*7faa0*/  STL.64 [R1+0x10], R4 ;  /* 0x0000100401007387 */ /* 0x000fe80000100a00 */
[----:B------:R0:W-:Y:S04]  /*7fab0*/  STL.64 [R1+0x18], R6 ;  /* 0x0000180601007387 */ /* 0x0001e80000100a00 */
[----:B0-----:R-:W4:Y:S01]  /*7fac0*/  LDL.LU.64 R6, [R1+0x3750] ;  /* 0x0037500001067983 */ /* 0x001f220000300a00 */
[C---:B------:R-:W-:Y:S11]  /*7fad0*/  HMMA.16816.F32 R20, R8.reuse, R18, R20 ;  /* 0x000000120814723c */ /* 0x040ff60000001814 */
[----:B------:R-:W-:Y:S11]  /*7fae0*/  @!UPT UIADD3 URZ, URZ, URZ, URZ ;  /* 0x0000003f3f3ff290 */ /* 0x000ff6000fffe03f */
[----:B------:R-:W-:Y:S01]  /*7faf0*/  @!UPT UIADD3 URZ, URZ, URZ, URZ ;  /* 0x0000003f3f3ff290 */ /* 0x000fe2000fffe03f */
[----:B------:R-:W-:Y:S04]  /*7fb00*/  STL.64 [R1], R20 ;  /* 0x0000001401007387 */ /* 0x000fe80000100a00 */
[----:B------:R-:W-:Y:S01]  /*7fb10*/  STL.64 [R1+0x8], R22 ;  /* 0x0000081601007387 */ /* 0x000fe20000100a00 */
[----:B----4-:R-:W-:Y:S03]  /*7fb20*/  HMMA.16816.F32 R16, R8, R6, R24 ;  /* 0x000000060810723c */ /* 0x010fe60000001818 */
[----:B---3--:R-:W0:Y:S04]  /*7fb30*/  LDSM.16.MT88.4 R4, [R29+0x41400] ;  /* 0x041400001d04783b */ /* 0x008e280000004200 */
[----:B--2---:R-:W-:Y:S04]  /*7fb40*/  LDSM.16.M88.4 R24, [R15+0x100] ;  /* 0x000100000f18783b */ /* 0x004fe80000000200 */
[----:B0-----:R-:W-:Y:S11]  /*7fb50*/  STL.64 [R1+0x3698], R6 ;  /* 0x0036980601007387 */ /* 0x001ff60000100a00 */
[----:B------:R-:W-:Y:S01]  /*7fb60*/  @!UPT UIADD3 URZ, URZ, URZ, URZ ;  /* 0x0000003f3f3ff290 */ /* 0x000fe2000fffe03f */
[----:B------:R-:W-:Y:S04]  /*7fb70*/  STL.64 [R1+0x30], R16 ;  /* 0x0000301001007387 */ /* 0x000fe80000100a00 */
[----:B------:R-:W-:Y:S04]  /*7fb80*/  STL.64 [R1+0x38], R18 ;  /* 0x0000381201007387 */ /* 0x000fe80000100a00 */
[----:B------:R-:W0:Y:S04]  /*7fb90*/  LDSM.16.M88.4 R16, [R15+0x4100] ;  /* 0x004100000f10783b */ /* 0x000e280000000200 */
[----:B------:R1:W-:Y:S04]  /*7fba0*/  STL.64 [R1+0x3690], R4 ;  /* 0x0036900401007387 */ /* 0x0003e80000100a00 */
[----:B-1----:R-:W2:Y:S04]  /*7fbb0*/  LDL.LU R4, [R1+0xb0] ;  /* 0x0000b00001047983 */ /* 0x002ea80000300800 */
[----:B------:R-:W2:Y:S01]  /*7fbc0*/  LDL.LU R5, [R1+0xb4] ;  /* 0x0000b40001057983 */ /* 0x000ea20000300800 */
[----:B0-----:R-:W-:-:S03]  /*7fbd0*/  IMAD.MOV.U32 R20, RZ, RZ, R16 ;  /* 0x000000ffff147224 */ /* 0x001fc600078e0010 */
[----:B------:R-:W-:Y:S01]  /*7fbe0*/  STL.64 [R1+0x118], R18 ;  /* 0x0001181201007387 */ /* 0x000fe20000100a00 */
[----:B------:R-:W-:-:S03]  /*7fbf0*/  IMAD.MOV.U32 R21, RZ, RZ, R17 ;  /* 0x000000ffff157224 */ /* 0x000fc600078e0011 */
[----:B------:R-:W0:Y:S01]  /*7fc00*/  LDSM.16.M88.4 R16, [R15+0x8100] ;  /* 0x008100000f10783b */ /* 0x000e220000000200 */
[----:B------:R-:W-:Y:S02]  /*7fc10*/  IMAD.MOV.U32 R6, RZ, RZ, R2 ;  /* 0x000000ffff067224 */ /* 0x000fe400078e0002 */
[----:B------:R-:W-:Y:S02]  /*7fc20*/  IMAD.MOV.U32 R7, RZ, RZ, R0 ;  /* 0x000000ffff077224 */ /* 0x000fe400078e0000 */
[----:B0-----:R-:W-:Y:S01]  /*7fc30*/  IMAD.MOV.U32 R2, RZ, RZ, R16 ;  /* 0x000000ffff027224 */ /* 0x001fe200078e0010 */
[----:B------:R-:W-:Y:S01]  /*7fc40*/  STL.64 [R1+0x128], R18 ;  /* 0x0001281201007387 */ /* 0x000fe20000100a00 */
[----:B------:R-:W-:-:S03]  /*7fc50*/  IMAD.MOV.U32 R0, RZ, RZ, R17 ;  /* 0x000000ffff007224 */ /* 0x000fc600078e0011 */
[----:B------:R-:W0:Y:S04]  /*7fc60*/  LDSM.16.M88.4 R16, [R15+0xc100] ;  /* 0x00c100000f10783b */ /* 0x000e280000000200 */
[----:B0-----:R0:W-:Y:S04]  /*7fc70*/  STL.64 [R1+0x138], R18 ;  /* 0x0001381201007387 */ /* 0x0011e80000100a00 */
[----:B0-----:R-:W2:Y:S01]  /*7fc80*/  LDL.LU.64 R18, [R1+0x3748] ;  /* 0x0037480001127983 */ /* 0x001ea20000300a00 */
[----:B------:R-:W-:Y:S02]  /*7fc90*/  IMAD.MOV.U32 R22, RZ, RZ, R16 ;  /* 0x000000ffff167224 */ /* 0x000fe400078e0010 */
[----:B------:R-:W-:-:S05]  /*7fca0*/  IMAD.MOV.U32 R23, RZ, RZ, R17 ;  /* 0x000000ffff177224 */ /* 0x000fca00078e0011 */
[----:B------:R-:W-:Y:S04]  /*7fcb0*/  STL.64 [R1+0x36a8], R22 ;  /* 0x0036a81601007387 */ /* 0x000fe80000100a00 */
[----:B------:R-:W-:Y:S04]  /*7fcc0*/  STL.64 [R1+0x36a0], R20 ;  /* 0x0036a01401007387 */ /* 0x000fe80000100a00 */
[----:B------:R-:W-:Y:S04]  /*7fcd0*/  STL.64 [R1+0x108], R26 ;  /* 0x0001081a01007387 */ /* 0x000fe80000100a00 */
[----:B------:R-:W-:Y:S04]  /*7fce0*/  STL.64 [R1+0x36b0], R24 ;  /* 0x0036b01801007387 */ /* 0x000fe80000100a00 */
[----:B------:R-:W0:Y:S04]  /*7fcf0*/  LDSM.16.M88.4 R24, [R15+0x10100] ;  /* 0x010100000f18783b */ /* 0x000e280000000200 */
        /* <DEDUP_REMOVED lines=15> */
[----:B------:R-:W-:Y:S04]  /*7fdf0*/  STL.64 [R1+0x3740], R10 ;  /* 0x0037400a01007387 */ /* 0x000fe80000100a00 */
[----:B-1----:R-:W-:Y:S04]  /*7fe00*/  STL.64 [R1+0x190], R20 ;  /* 0x0001901401007387 */ /* 0x002fe80000100a00 */
[----:B------:R-:W-:Y:S04]  /*7fe10*/  STL.64 [R1+0x198], R22 ;  /* 0x0001981601007387 */ /* 0x000fe80000100a00 */
[----:B------:R-:W-:Y:S01]  /*7fe20*/  STL.64 [R1+0x3738], R8 ;  /* 0x0037380801007387 */ /* 0x000fe20000100a00 */
[----:B--2---:R-:W-:Y:S03]  /*7fe30*/  HMMA.16816.F32 R4, R8, R18, R4 ;  /* 0x000000120804723c */ /* 0x004fe60000001804 */
[----:B------:R-:W0:Y:S11]  /*7fe40*/  LDSM.16.M88.4 R8, [R15+0x28100] ;  /* 0x028100000f08783b */ /* 0x000e360000000200 */
[----:B------:R-:W-:Y:S09]  /*7fe50*/  @!UPT UIADD3 URZ, URZ, URZ, URZ ;  /* 0x0000003f3f3ff290 */ /* 0x000ff2000fffe03f */
[----:B------:R-:W-:Y:S04]  /*7fe60*/  STL.64 [R1+0xa0], R4 ;  /* 0x0000a00401007387 */ /* 0x000fe80000100a00 */
[----:B------:R1:W-:Y:S04]  /*7fe70*/  STL.64 [R1+0xa8], R6 ;  /* 0x0000a80601007387 */ /* 0x0003e80000100a00 */
[----:B-1----:R-:W2:Y:S04]  /*7fe80*/  LDL.LU R6, [R1+0x2c8] ;  /* 0x0002c80001067983 */ /* 0x002ea80000300800 */
[----:B------:R-:W2:Y:S04]  /*7fe90*/  LDL.LU R7, [R1+0x2cc] ;  /* 0x0002cc0001077983 */ /* 0x000ea80000300800 */
[----:B--2---:R1:W-:Y:S04]  /*7fea0*/  STL.64 [R1+0x36b8], R6 ;  /* 0x0036b80601007387 */ /* 0x0043e80000100a00 */
[----:B------:R-:W2:Y:S04]  /*7feb0*/  LDL.LU R20, [R1+0x60] ;  /* 0x0000600001147983 */ /* 0x000ea80000300800 */
[----:B------:R-:W2:Y:S04]  /*7fec0*/  LDL.LU R21, [R1+0x64] ;  /* 0x0000640001157983 */ /* 0x000ea80000300800 */
[----:B------:R-:W3:Y:S04]  /*7fed0*/  LDL.LU R22, [R1+0x68] ;  /* 0x0000680001167983 */ /* 0x000ee80000300800 */
[----:B------:R-:W3:Y:S04]  /*7fee0*/  LDL.LU R23, [R1+0x6c] ;  /* 0x00006c0001177983 */ /* 0x000ee80000300800 */
[----:B---3--:R3:W-:Y:S04]  /*7fef0*/  STL.64 [R1+0x36c8], R22 ;  /* 0x0036c81601007387 */ /* 0x0087e80000100a00 */
[----:B--2---:R-:W-:Y:S04]  /*7ff00*/  STL.64 [R1+0x36c0], R20 ;  /* 0x0036c01401007387 */ /* 0x004fe80000100a00 */
[----:B------:R-:W2:Y:S04]  /*7ff10*/  LDL.LU R26, [R1+0x2b8] ;  /* 0x0002b800011a7983 */ /* 0x000ea80000300800 */
[----:B------:R-:W2:Y:S04]  /*7ff20*/  LDL.LU R27, [R1+0x2bc] ;  /* 0x0002bc00011b7983 */ /* 0x000ea80000300800 */
[----:B--2---:R-:W-:Y:S04]  /*7ff30*/  STL.64 [R1+0x36d0], R26 ;  /* 0x0036d01a01007387 */ /* 0x004fe80000100a00 */
[----:B------:R-:W2:Y:S04]  /*7ff40*/  LDL.LU R4, [R1+0xc0] ;  /* 0x0000c00001047983 */ /* 0x000ea80000300800 */
[----:B------:R-:W2:Y:S04]  /*7ff50*/  LDL.LU R5, [R1+0xc4] ;  /* 0x0000c40001057983 */ /* 0x000ea80000300800 */
[----:B-1----:R-:W4:Y:S04]  /*7ff60*/  LDL.LU R6, [R1+0xc8] ;  /* 0x0000c80001067983 */ /* 0x002f280000300800 */
[----:B------:R-:W4:Y:S04]  /*7ff70*/  LDL.LU R7, [R1+0xcc] ;  /* 0x0000cc0001077983 */ /* 0x000f280000300800 */
[----:B----4-:R1:W-:Y:S04]  /*7ff80*/  STL.64 [R1+0x36e0], R6 ;  /* 0x0036e00601007387 */ /* 0x0103e80000100a00 */
[----:B--2---:R-:W-:Y:S04]  /*7ff90*/  STL.64 [R1+0x36d8], R4 ;  /* 0x0036d80401007387 */ /* 0x004fe80000100a00 */
[----:B---3--:R-:W2:Y:S04]  /*7ffa0*/  LDL.LU R22, [R1+0x2a8] ;  /* 0x0002a80001167983 */ /* 0x008ea80000300800 */
[----:B------:R-:W2:Y:S04]  /*7ffb0*/  LDL.LU R23, [R1+0x2ac] ;  /* 0x0002ac0001177983 */ /* 0x000ea80000300800 */
[----:B--2---:R2:W-:Y:S04]  /*7ffc0*/  STL.64 [R1+0x36e8], R22 ;  /* 0x0036e81601007387 */ /* 0x0045e80000100a00 */
[----:B-1----:R-:W3:Y:S04]  /*7ffd0*/  LDL.LU R6, [R1+0x268] ;  /* 0x0002680001067983 */ /* 0x002ee80000300800 */
[----:B------:R-:W3:Y:S04]  /*7ffe0*/  LDL.LU R7, [R1+0x26c] ;  /* 0x00026c0001077983 */ /* 0x000ee80000300800 */
[----:B---3--:R1:W-:Y:S04]  /*7fff0*/  STL.64 [R1+0x36f0], R6 ;  /* 0x0036f00601007387 */ /* 0x0083e80000100a00 */
[----:B------:R-:W3:Y:S04]  /*80000*/  LDL.LU R20, [R1+0x80] ;  /* 0x0000800001147983 */ /* 0x000ee80000300800 */
[----:B------:R-:W3:Y:S04]  /*80010*/  LDL.LU R21, [R1+0x84] ;  /* 0x0000840001157983 */ /* 0x000ee80000300800 */
[----:B--2---:R-:W2:Y:S04]  /*80020*/  LDL.LU R22, [R1+0x88] ;  /* 0x0000880001167983 */ /* 0x004ea80000300800 */
[----:B------:R-:W2:Y:S04]  /*80030*/  LDL.LU R23, [R1+0x8c] ;  /* 0x00008c0001177983 */ /* 0x000ea80000300800 */
[----:B--2---:R-:W-:Y:S04]  /*80040*/  STL.64 [R1+0x3700], R22 ;  /* 0x0037001601007387 */ /* 0x004fe80000100a00 */
[----:B---3--:R-:W-:Y:S04]  /*80050*/  STL.64 [R1+0x36f8], R20 ;  /* 0x0036f81401007387 */ /* 0x008fe80000100a00 */
[----:B-1----:R-:W2:Y:S04]  /*80060*/  LDL.LU R6, [R1+0x218] ;  /* 0x0002180001067983 */ /* 0x002ea80000300800 */
[----:B------:R-:W2:Y:S04]  /*80070*/  LDL.LU R7, [R1+0x21c] ;  /* 0x00021c0001077983 */ /* 0x000ea80000300800 */
[----:B--2---:R1:W-:Y:S04]  /*80080*/  STL.64 [R1+0x3708], R6 ;  /* 0x0037080601007387 */ /* 0x0043e80000100a00 */
[----:B-1----:R-:W2:Y:S04]  /*80090*/  LDL.LU R6, [R1+0x1e8] ;  /* 0x0001e80001067983 */ /* 0x002ea80000300800 */
[----:B------:R-:W2:Y:S04]  /*800a0*/  LDL.LU R7, [R1+0x1ec] ;  /* 0x0001ec0001077983 */ /* 0x000ea80000300800 */
[----:B--2---:R1:W-:Y:S04]  /*800b0*/  STL.64 [R1+0x3720], R6 ;  /* 0x0037200601007387 */ /* 0x0043e80000100a00 */
[----:B-1----:R-:W2:Y:S04]  /*800c0*/  LDL.LU R6, [R1+0x1d8] ;  /* 0x0001d80001067983 */ /* 0x002ea80000300800 */
[----:B------:R-:W2:Y:S04]  /*800d0*/  LDL.LU R7, [R1+0x1dc] ;  /* 0x0001dc0001077983 */ /* 0x000ea80000300800 */
[----:B------:R-:W3:Y:S04]  /*800e0*/  LDL.LU R20, [R1+0x90] ;  /* 0x0000900001147983 */ /* 0x000ee80000300800 */
[----:B------:R-:W3:Y:S04]  /*800f0*/  LDL.LU R21, [R1+0x94] ;  /* 0x0000940001157983 */ /* 0x000ee80000300800 */
[----:B------:R-:W4:Y:S04]  /*80100*/  LDL.LU R22, [R1+0x98] ;  /* 0x0000980001167983 */ /* 0x000f280000300800 */
[----:B------:R-:W4:Y:S04]  /*80110*/  LDL.LU R23, [R1+0x9c] ;  /* 0x00009c0001177983 */ /* 0x000f280000300800 */
[----:B----4-:R-:W-:Y:S04]  /*80120*/  STL.64 [R1+0x3718], R22 ;  /* 0x0037181601007387 */ /* 0x010fe80000100a00 */
[----:B---3--:R1:W-:Y:S04]  /*80130*/  STL.64 [R1+0x3710], R20 ;  /* 0x0037101401007387 */ /* 0x0083e80000100a00 */
[----:B-1----:R-:W3:Y:S04]  /*80140*/  LDL.LU R20, [R1+0xe0] ;  /* 0x0000e00001147983 */ /* 0x002ee80000300800 */
[----:B------:R-:W3:Y:S04]  /*80150*/  LDL.LU R21, [R1+0xe4] ;  /* 0x0000e40001157983 */ /* 0x000ee80000300800 */
[----:B------:R-:W4:Y:S04]  /*80160*/  LDL.LU R22, [R1+0xe8] ;  /* 0x0000e80001167983 */ /* 0x000f280000300800 */
[----:B------:R-:W4:Y:S01]  /*80170*/  LDL.LU R23, [R1+0xec] ;  /* 0x0000ec0001177983 */ /* 0x000f220000300800 */
[----:B------:R-:W-:-:S02]  /*80180*/  IMAD.MOV.U32 R18, RZ, RZ, R28 ;  /* 0x000000ffff127224 */ /* 0x000fc400078e001c */
[----:B------:R-:W-:Y:S02]  /*80190*/  IMAD.MOV.U32 R19, RZ, RZ, R3 ;  /* 0x000000ffff137224 */ /* 0x000fe400078e0003 */
[----:B0-----:R-:W-:Y:S02]  /*801a0*/  IMAD.MOV.U32 R28, RZ, RZ, R8 ;  /* 0x000000ffff1c7224 */ /* 0x001fe400078e0008 */
[----:B------:R-:W-:Y:S01]  /*801b0*/  IMAD.MOV.U32 R3, RZ, RZ, R9 ;  /* 0x000000ffff037224 */ /* 0x000fe200078e0009 */
[----:B----4-:R-:W-:Y:S04]  /*801c0*/  STL.64 [R1+0x3730], R22 ;  /* 0x0037301601007387 */ /* 0x010fe80000100a00 */
[----:B---3--:R0:W-:Y:S04]  /*801d0*/  STL.64 [R1+0x3728], R20 ;  /* 0x0037281401007387 */ /* 0x0081e80000100a00 */
        /* <DEDUP_REMOVED lines=8> */
[----:B------:R-:W4:Y:S04]  /*80260*/  LDL.LU R16, [R1+0x50] ;  /* 0x0000500001107983 */ /* 0x000f280000300800 */
[----:B------:R-:W4:Y:S04]  /*80270*/  LDL.LU R17, [R1+0x54] ;  /* 0x0000540001117983 */ /* 0x000f280000300800 */
[----:B------:R-:W-:Y:S04]  /*80280*/  STL.64 [R1+0x1b8], R10 ;  /* 0x0001b80a01007387 */ /* 0x000fe80000100a00 */
        /* <DEDUP_REMOVED lines=12> */
[----:B------:R-:W1:Y:S04]  /*80350*/  LDSM.16.M88.4 R12, [R15+0x3c100] ;  /* 0x03c100000f0c783b */ /* 0x000e680000000200 */
[----:B0-----:R-:W-:Y:S04]  /*80360*/  STL.64 [R1+0x240], R8 ;  /* 0x0002400801007387 */ /* 0x001fe80000100a00 */
[----:B------:R0:W-:Y:S04]  /*80370*/  STL.64 [R1+0x248], R10 ;  /* 0x0002480a01007387 */ /* 0x0001e80000100a00 */
[----:B0-----:R-:W2:Y:S04]  /*80380*/  LDL.LU.64 R10, [R1+0x3740] ;  /* 0x00374000010a7983 */ /* 0x001ea80000300a00 */
[----:B------:R-:W2:Y:S04]  /*80390*/  LDL.LU.64 R8, [R1+0x3738] ;  /* 0x0037380001087983 */ /* 0x000ea80000300a00 */
[----:B-1----:R-:W-:Y:S04]  /*803a0*/  STL.64 [R1+0x270], R12 ;  /* 0x0002700c01007387 */ /* 0x002fe80000100a00 */
[----:B------:R-:W-:Y:S04]  /*803b0*/  STL.64 [R1+0x278], R14 ;  /* 0x0002780e01007387 */ /* 0x000fe80000100a00 */
[----:B------:R-:W0:Y:S04]  /*803c0*/  LDSM.16.MT88.4 R12, [R29+0x41600] ;  /* 0x041600001d0c783b */ /* 0x000e280000004200 */
[----:B0-----:R0:W-:Y:S01]  /*803d0*/  STL [R1+0x3590], R15 ;  /* 0x0035900f01007387 */ /* 0x0011e20000100800 */
[C---:B--2---:R-:W-:Y:S03]  /*803e0*/  HMMA.16816.F32 R4, R8.reuse, R6, R20 ;  /* 0x000000060804723c */ /* 0x044fe60000001814 */
[----:B------:R-:W2:Y:S04]  /*803f0*/  LDL.LU.64 R22, [R1+0x3730] ;  /* 0x0037300001167983 */ /* 0x000ea80000300a00 */
[----:B------:R-:W2:Y:S11]  /*80400*/  LDL.LU.64 R20, [R1+0x3728] ;  /* 0x0037280001147983 */ /* 0x000eb60000300a00 */
[----:B------:R-:W-:Y:S06]  /*80410*/  @!UPT UIADD3 URZ, URZ, URZ, URZ ;  /* 0x0000003f3f3ff290 */ /* 0x000fec000fffe03f */
[----:B------:R-:W-:Y:S02]  /*80420*/  IMAD.MOV.U32 R29, RZ, RZ, R6 ;  /* 0x000000ffff1d7224 */ /* 0x000fe400078e0006 */
[----:B0-----:R-:W-:Y:S02]  /*80430*/  IMAD.MOV.U32 R15, RZ, RZ, R7 ;  /* 0x000000ffff0f7224 */ /* 0x001fe400078e0007 */
[----:B------:R-:W2:Y:S01]  /*80440*/  LDL.LU.64 R6, [R1+0x3720] ;  /* 0x0037200001067983 */ /* 0x000ea20000300a00 */
[----:B------:R-:W-:Y:S02]  /*80450*/  IMAD.MOV.U32 R3, RZ, RZ, R4 ;  /* 0x000000ffff037224 */ /* 0x000fe400078e0004 */
[----:B------:R-:W-:Y:S01]  /*80460*/  IMAD.MOV.U32 R28, RZ, RZ, R5 ;  /* 0x000000ffff1c7224 */ /* 0x000fe200078e0005 */
[----:B------:R-:W-:Y:S04]  /*80470*/  STL.64 [R1+0x3648], R14 ;  /* 0x0036480e01007387 */ /* 0x000fe80000100a00 */
[----:B------:R-:W-:Y:S01]  /*80480*/  STL.64 [R1+0x3640], R12 ;  /* 0x0036400c01007387 */ /* 0x000fe20000100a00 */
[C---:B--2---:R-:W-:Y:S03]  /*80490*/  HMMA.16816.F32 R4, R8.reuse, R6, R20 ;  /* 0x000000060804723c */ /* 0x044fe60000001814 */
[----:B------:R-:W2:Y:S04]  /*804a0*/  LDL.LU.64 R22, [R1+0x3718] ;  /* 0x0037180001167983 */ /* 0x000ea80000300a00 */
[----:B------:R-:W2:Y:S11]  /*804b0*/  LDL.LU.64 R20, [R1+0x3710] ;  /* 0x0037100001147983 */ /* 0x000eb60000300a00 */
[----:B------:R-:W-:Y:S05]  /*804c0*/  @!UPT UIADD3 URZ, URZ, URZ, URZ ;  /* 0x0000003f3f3ff290 */ /* 0x000fea000fffe03f */
[----:B------:R-:W-:Y:S04]  /*804d0*/  STL.64 [R1+0xf0], R4 ;  /* 0x0000f00401007387 */ /* 0x000fe80000100a00 */
[----:B------:R0:W-:Y:S04]  /*804e0*/  STL.64 [R1+0xf8], R6 ;  /* 0x0000f80601007387 */ /* 0x0001e80000100a00 */
[----:B0-----:R-:W2:Y:S01]  /*804f0*/  LDL.LU.64 R6, [R1+0x3708] ;  /* 0x0037080001067983 */ /* 0x001ea20000300a00 */
[----:B------:R-:W-:Y:S02]  /*80500*/  IMAD.MOV.U32 R12, RZ, RZ, R2 ;  /* 0x000000ffff0c7224 */ /* 0x000fe400078e0002 */
[----:B------:R-:W-:Y:S01]  /*80510*/  IMAD.MOV.U32 R13, RZ, RZ, R0 ;  /* 0x000000ffff0d7224 */ /* 0x000fe200078e0000 */
[C---:B--2---:R-:W-:Y:S01]  /*80520*/  HMMA.16816.F32 R4, R8.reuse, R6, R20 ;  /* 0x000000060804723c */ /* 0x044fe20000001814 */
[----:B------:R-:W2:Y:S04]  /*80530*/  LDL.LU.64 R22, [R1+0x3700] ;  /* 0x0037000001167983 */ /* 0x000ea80000300a00 */
[----:B------:R-:W2:Y:S11]  /*80540*/  LDL.LU.64 R20, [R1+0x36f8] ;  /* 0x0036f80001147983 */ /* 0x000eb60000300a00 */
[----:B------:R-:W-:Y:S07]  /*80550*/  @!UPT UIADD3 URZ, URZ, URZ, URZ ;  /* 0x0000003f3f3ff290 */ /* 0x000fee000fffe03f */
[----:B------:R2:W-:Y:S01]  /*80560*/  STL.64 [R1+0xe0], R4 ;  /* 0x0000e00401007387 */ /* 0x0005e20000100a00 */
[----:B------:R-:W-:Y:S02]  /*80570*/  IMAD.MOV.U32 R2, RZ, RZ, R6 ;  /* 0x000000ffff027224 */ /* 0x000fe400078e0006 */
[----:B------:R-:W-:Y:S02]  /*80580*/  IMAD.MOV.U32 R0, RZ, RZ, R7 ;  /* 0x000000ffff007224 */ /* 0x000fe400078e0007 */
[----:B------:R-:W2:Y:S02]  /*80590*/  LDL.LU.64 R6, [R1+0x36f0] ;  /* 0x0036f00001067983 */ /* 0x000ea40000300a00 */
[C---:B--2---:R-:W-:Y:S02]  /*805a0*/  HMMA.16816.F32 R4, R8.reuse, R6, R20 ;  /* 0x000000060804723c */ /* 0x044fe40000001814 */
[----:B------:R-:W3:Y:S11]  /*805b0*/  LDL.LU.64 R22, [R1+0x36e8] ;  /* 0x0036e80001167983 */ /* 0x000ef60000300a00 */
[----:B------:R-:W-:Y:S10]  /*805c0*/  @!UPT UIADD3 URZ, URZ, URZ, URZ ;  /* 0x0000003f3f3ff290 */ /* 0x000ff4000fffe03f */
[----:B------:R-:W-:Y:S04]  /*805d0*/  STL.64 [R1+0xd0], R4 ;  /* 0x0000d00401007387 */ /* 0x000fe80000100a00 */
[----:B------:R0:W-:Y:S04]  /*805e0*/  STL.64 [R1+0xd8], R6 ;  /* 0x0000d80601007387 */ /* 0x0001e80000100a00 */
[----:B0-----:R-:W2:Y:S04]  /*805f0*/  LDL.LU.64 R6, [R1+0x36e0] ;  /* 0x0036e00001067983 */ /* 0x001ea80000300a00 */
[----:B------:R-:W2:Y:S01]  /*80600*/  LDL.LU.64 R4, [R1+0x36d8] ;  /* 0x0036d80001047983 */ /* 0x000ea20000300a00 */
[C---:B---3--:R-:W-:Y:S03]  /*80610*/  HMMA.16816.F32 R20, R8.reuse, R22, R24 ;  /* 0x000000160814723c */ /* 0x048fe60000001818 */
[----:B------:R-:W2:Y:S11]  /*80620*/  LDL.LU.64 R26, [R1+0x36d0] ;  /* 0x0036d000011a7983 */ /* 0x000eb60000300a00 */
[----:B------:R-:W-:Y:S09]  /*80630*/  @!UPT UIADD3 URZ, URZ, URZ, URZ ;  /* 0x0000003f3f3ff290 */ /* 0x000ff2000fffe03f */
[----:B------:R-:W-:Y:S04]  /*80640*/  STL.64 [R1+0x90], R20 ;  /* 0x0000901401007387 */ /* 0x000fe80000100a00 */
[----:B------:R0:W-:Y:S04]  /*80650*/  STL.64 [R1+0x98], R22 ;  /* 0x0000981601007387 */ /* 0x0001e80000100a00 */
[----:B0-----:R-:W3:Y:S04]  /*80660*/  LDL.LU.64 R22, [R1+0x36c8] ;  /* 0x0036c80001167983 */ /* 0x001ee80000300a00 */
[----:B------:R-:W3:Y:S01]  /*80670*/  LDL.LU.64 R20, [R1+0x36c0] ;  /* 0x0036c00001147983 */ /* 0x000ee20000300a00 */
[C---:B--2---:R-:W-:Y:S03]  /*80680*/  HMMA.16816.F32 R24, R8.reuse, R26, R4 ;  /* 0x0000001a0818723c */ /* 0x044fe60000001804 */
[----:B------:R-:W3:Y:S11]  /*80690*/  LDL.LU.64 R6, [R1+0x36b8] ;  /* 0x0036b80001067983 */ /* 0x000ef60000300a00 */
[----:B------:R-:W-:Y:S09]  /*806a0*/  @!UPT UIADD3 URZ, URZ, URZ, URZ ;  /* 0x0000003f3f3ff290 */ /* 0x000ff2000fffe03f */
[----:B------:R0:W-:Y:S04]  /*806b0*/  STL.64 [R1+0x70], R24 ;  /* 0x0000701801007387 */ /* 0x0001e80000100a00 */
[----:B------:R4:W-:Y:S04]  /*806c0*/  STL.64 [R1+0x78], R26 ;  /* 0x0000781a01007387 */ /* 0x0009e80000100a00 */
[----:B0-----:R-:W4:Y:S01]  /*806d0*/  LDL.LU.64 R24, [R1+0x36b0] ;  /* 0x0036b00001187983 */ /* 0x001f220000300a00 */
[----:B---3--:R-:W-:Y:S03]  /*806e0*/  HMMA.16816.F32 R8, R8, R6, R20 ;  /* 0x000000060808723c */ /* 0x008fe60000001814 */
[----:B------:R-:W2:Y:S04]  /*806f0*/  LDL.LU.64 R22, [R1+0x36a8] ;  /* 0x0036a80001167983 */ /* 0x000ea80000300a00 */
[----:B------:R-:W3:Y:S04]  /*80700*/  LDL.LU.64 R20, [R1+0x36a0] ;  /* 0x0036a00001147983 */ /* 0x000ee80000300a00 */
[----:B------:R-:W4:Y:S04]  /*80710*/  LDL.LU.64 R6, [R1+0x3698] ;  /* 0x0036980001067983 */ /* 0x000f280000300a00 */
[----:B------:R-:W4:Y:S08]  /*80720*/  LDL.LU.64 R4, [R1+0x3690] ;  /* 0x0036900001047983 */ /* 0x000f300000300a00 */
[----:B------:R3:W-:Y:S04]  /*80730*/  STL.64 [R1+0x60], R8 ;  /* 0x0000600801007387 */ /* 0x0007e80000100a00 */
[----:B------:R-:W-:Y:S01]  /*80740*/  STL.64 [R1+0x68], R10 ;  /* 0x0000680a01007387 */ /* 0x000fe20000100a00 */
[----:B----4-:R-:W-:Y:S01]  /*80750*/  HMMA.16816.F32 R24, R4, R24, R16 ;  /* 0x000000180418723c */ /* 0x010fe20000001810 */
[----:B---3--:R-:W-:-:S02]  /*80760*/  IMAD.MOV.U32 R8, RZ, RZ, R20 ;  /* 0x000000ffff087224 */ /* 0x008fc400078e0014 */
[----:B------:R-:W3:Y:S01]  /*80770*/  LDL.LU R20, [R1+0x368c] ;  /* 0x00368c0001147983 */ /* 0x000ee20000300800 */
[----:B------:R-:W-:-:S03]  /*80780*/  IMAD.MOV.U32 R9, RZ, RZ, R21 ;  /* 0x000000ffff097224 */ /* 0x000fc600078e0015 */
[----:B------:R-:W3:Y:S04]  /*80790*/  LDL.LU R21, [R1+0x3688] ;  /* 0x0036880001157983 */ /* 0x000ee80000300800 */
[----:B------:R-:W4:Y:S04]  /*807a0*/  LDL.LU.64 R18, [R1+0x3680] ;  /* 0x0036800001127983 */ /* 0x000f280000300a00 */
[----:B------:R-:W4:Y:S08]  /*807b0*/  LDL.LU.64 R16, [R1+0x3678] ;  /* 0x0036780001107983 */ /* 0x000f300000300a00 */
[----:B------:R-:W-:Y:S04]  /*807c0*/  STL.64 [R1+0x50], R24 ;  /* 0x0000501801007387 */ /* 0x000fe80000100a00 */
[----:B------:R0:W-:Y:S04]  /*807d0*/  STL.64 [R1+0x58], R26 ;  /* 0x0000581a01007387 */ /* 0x0001e80000100a00 */
[----:B0-----:R-:W2:Y:S04]  /*807e0*/  LDL.LU.64 R26, [R1+0x3670] ;  /* 0x00367000011a7983 */ /* 0x001ea80000300a00 */
[----:B------:R-:W2:Y:S02]  /*807f0*/  LDL.LU.64 R24, [R1+0x3668] ;  /* 0x0036680001187983 */ /* 0x000ea40000300a00 */
[C---:B--2---:R-:W-:Y:S08]  /*80800*/  HMMA.16816.F32 R8, R4.reuse, R8, R24 ;  /* 0x000000080408723c */ /* 0x044ff00000001818 */
[----:B----4-:R-:W-:Y:S07]  /*80810*/  HMMA.16816.F32 R24, R4, R12, R16 ;  /* 0x0000000c0418723c */ /* 0x010fee0000001810 */
[----:B------:R-:W-:-:S02]  /*80820*/  IMAD.MOV.U32 R16, RZ, RZ, R22 ;  /* 0x000000ffff107224 */ /* 0x000fc400078e0016 */
[----:B------:R-:W-:-:S06]  /*80830*/  IMAD.MOV.U32 R17, RZ, RZ, R23 ;  /* 0x000000ffff117224 */ /* 0x000fcc00078e0017 */
[----:B------:R0:W-:Y:S04]  /*80840*/  STL.64 [R1+0x40], R8 ;  /* 0x0000400801007387 */ /* 0x0001e80000100a00 */
[----:B------:R-:W-:Y:S04]  /*80850*/  STL.64 [R1+0x48], R10 ;  /* 0x0000480a01007387 */ /* 0x000fe80000100a00 */
[----:B------:R-:W3:Y:S04]  /*80860*/  LDL.LU R22, [R1+0x3664] ;  /* 0x0036640001167983 */ /* 0x000ee80000300800 */
[----:B------:R-:W3:Y:S04]  /*80870*/  LDL.LU R23, [R1+0x3660] ;  /* 0x0036600001177983 */ /* 0x000ee80000300800 */
[----:B------:R-:W2:Y:S04]  /*80880*/  LDL.LU R12, [R1+0x160] ;  /* 0x00016000010c7983 */ /* 0x000ea80000300800 */
[----:B------:R-:W2:Y:S04]  /*80890*/  LDL.LU R13, [R1+0x164] ;  /* 0x00016400010d7983 */ /* 0x000ea80000300800 */
[----:B0-----:R-:W4:Y:S04]  /*808a0*/  LDL.LU R8, [R1+0x140] ;  /* 0x0001400001087983 */ /* 0x001f280000300800 */
[----:B------:R-:W4:Y:S01]  /*808b0*/  LDL.LU R9, [R1+0x144] ;  /* 0x0001440001097983 */ /* 0x000f220000300800 */
[C---:B---3--:R-:W-:Y:S03]  /*808c0*/  HMMA.16816.F32 R20, R4.reuse, R16, R20 ;  /* 0x000000100414723c */ /* 0x048fe60000001814 */
[----:B--2---:R-:W-:Y:S04]  /*808d0*/  STL.64 [R1+0x3650], R12 ;  /* 0x0036500c01007387 */ /* 0x004fe80000100a00 */
[----:B------:R-:W-:Y:S04]  /*808e0*/  STL.64 [R1+0x3568], R26 ;  /* 0x0035681a01007387 */ /* 0x000fe80000100a00 */
[----:B------:R-:W-:Y:S04]  /*808f0*/  STL.64 [R1+0x3560], R24 ;  /* 0x0035601801007387 */ /* 0x000fe80000100a00 */
[----:B------:R-:W2:Y:S04]  /*80900*/  LDL.LU R16, [R1+0x150] ;  /* 0x0001500001107983 */ /* 0x000ea80000300800 */
[----:B------:R-:W2:Y:S04]  /*80910*/  LDL.LU R17, [R1+0x154] ;  /* 0x0001540001117983 */ /* 0x000ea80000300800 */
[----:B--2---:R0:W-:Y:S04]  /*80920*/  STL.64 [R1+0x3658], R16 ;  /* 0x0036581001007387 */ /* 0x0041e80000100a00 */
[----:B0-----:R-:W4:Y:S04]  /*80930*/  LDL.LU R16, [R1+0x20] ;  /* 0x0000200001107983 */ /* 0x001f280000300800 */
[----:B------:R-:W4:Y:S04]  /*80940*/  LDL.LU R17, [R1+0x24] ;  /* 0x0000240001117983 */ /* 0x000f280000300800 */
[----:B------:R-:W4:Y:S04]  /*80950*/  LDL.LU R18, [R1+0x28] ;  /* 0x0000280001127983 */ /* 0x000f280000300800 */
[----:B------:R-:W4:Y:S04]  /*80960*/  LDL.LU R19, [R1+0x2c] ;  /* 0x00002c0001137983 */ /* 0x000f280000300800 */
[----:B------:R-:W2:Y:S04]  /*80970*/  LDL.LU R12, [R1+0x10] ;  /* 0x00001000010c7983 */ /* 0x000ea80000300800 */
[----:B------:R-:W2:Y:S04]  /*80980*/  LDL.LU R13, [R1+0x14] ;  /* 0x00001400010d7983 */ /* 0x000ea80000300800 */
[----:B------:R-:W2:Y:S04]  /*80990*/  LDL.LU R14, [R1+0x18] ;  /* 0x00001800010e7983 */ /* 0x000ea80000300800 */
[----:B------:R-:W2:Y:S04]  /*809a0*/  LDL.LU R15, [R1+0x1c] ;  /* 0x00001c00010f7983 */ /* 0x000ea80000300800 */
[----:B------:R-:W-:Y:S04]  /*809b0*/  STL.64 [R1+0x3558], R22 ;  /* 0x0035581601007387 */ /* 0x000fe80000100a00 */
[----:B------:R0:W-:Y:S04]  /*809c0*/  STL.64 [R1+0x3550], R20 ;  /* 0x0035501401007387 */ /* 0x0001e80000100a00 */
[----:B0-----:R-:W3:Y:S04]  /*809d0*/  LDL.LU R20, [R1+0x1c0] ;  /* 0x0001c00001147983 */ /* 0x001ee80000300800 */
[----:B------:R-:W3:Y:S04]  /*809e0*/  LDL.LU R21, [R1+0x1c4] ;  /* 0x0001c40001157983 */ /* 0x000ee80000300800 */
[----:B------:R-:W2:Y:S04]  /*809f0*/  LDL.LU R24, [R1+0x170] ;  /* 0x0001700001187983 */ /* 0x000ea80000300800 */
[----:B------:R-:W2:Y:S04]  /*80a00*/  LDL.LU R25, [R1+0x174] ;  /* 0x0001740001197983 */ /* 0x000ea80000300800 */
[----:B---3--:R0:W-:Y:S04]  /*80a10*/  STL.64 [R1+0x3600], R20 ;  /* 0x0036001401007387 */ /* 0x0081e80000100a00 */
[----:B0-----:R-:W3:Y:S04]  /*80a20*/  LDL.LU R20, [R1+0xf0] ;  /* 0x0000f00001147983 */ /* 0x001ee80000300800 */
[----:B------:R-:W3:Y:S04]  /*80a30*/  LDL.LU R21, [R1+0xf4] ;  /* 0x0000f40001157983 */ /* 0x000ee80000300800 */
[----:B------:R-:W2:Y:S04]  /*80a40*/  LDL.LU R22, [R1+0xf8] ;  /* 0x0000f80001167983 */ /* 0x000ea80000300800 */
[----:B------:R-:W2:Y:S04]  /*80a50*/  LDL.LU R23, [R1+0xfc] ;  /* 0x0000fc0001177983 */ /* 0x000ea80000300800 */
[----:B--2---:R-:W-:Y:S04]  /*80a60*/  STL.64 [R1+0x3610], R22 ;  /* 0x0036101601007387 */ /* 0x004fe80000100a00 */
[----:B---3--:R0:W-:Y:S04]  /*80a70*/  STL.64 [R1+0x3608], R20 ;  /* 0x0036081401007387 */ /* 0x0081e80000100a00 */
[----:B0-----:R-:W2:Y:S04]  /*80a80*/  LDL.LU R20, [R1+0x190] ;  /* 0x0001900001147983 */ /* 0x001ea80000300800 */
[----:B------:R-:W2:Y:S04]  /*80a90*/  LDL.LU R21, [R1+0x194] ;  /* 0x0001940001157983 */ /* 0x000ea80000300800 */
[----:B--2---:R0:W-:Y:S04]  /*80aa0*/  STL.64 [R1+0x3620], R20 ;  /* 0x0036201401007387 */ /* 0x0041e80000100a00 */
[----:B0-----:R-:W2:Y:S04]  /*80ab0*/  LDL.LU R20, [R1+0x180] ;  /* 0x0001800001147983 */ /* 0x001ea80000300800 */
[----:B------:R-:W2:Y:S01]  /*80ac0*/  LDL.LU R21, [R1+0x184] ;  /* 0x0001840001157983 */ /* 0x000ea20000300800 */
[C---:B----4-:R-:W-:Y:S03]  /*80ad0*/  HMMA.16816.F32 R8, R4.reuse, R8, R16 ;  /* 0x000000080408723c */ /* 0x050fe60000001810 */
[----:B--2---:R0:W-:Y:S04]  /*80ae0*/  STL.64 [R1+0x3630], R20 ;  /* 0x0036301401007387 */ /* 0x0041e80000100a00 */
[----:B0-----:R-:W2:Y:S04]  /*80af0*/  LDL.LU R20, [R1+0x30] ;  /* 0x0000300001147983 */ /* 0x001ea80000300800 */
[----:B------:R-:W2:Y:S04]  /*80b00*/  LDL.LU R21, [R1+0x34] ;  /* 0x0000340001157983 */ /* 0x000ea80000300800 */
[----:B------:R-:W2:Y:S04]  /*80b10*/  LDL.LU R22, [R1+0x38] ;  /* 0x0000380001167983 */ /* 0x000ea80000300800 */
[----:B------:R-:W2:Y:S04]  /*80b20*/  LDL.LU R23, [R1+0x3c] ;  /* 0x00003c0001177983 */ /* 0x000ea80000300800 */
[----:B------:R-:W3:Y:S04]  /*80b30*/  LDL.LU.64 R16, [R1+0x3658] ;  /* 0x0036580001107983 */ /* 0x000ee80000300a00 */
[----:B------:R-:W-:Y:S04]  /*80b40*/  STL.64 [R1+0x3548], R10 ;  /* 0x0035480a01007387 */ /* 0x000fe80000100a00 */
[----:B------:R0:W-:Y:S04]  /*80b50*/  STL.64 [R1+0x3540], R8 ;  /* 0x0035400801007387 */ /* 0x0001e80000100a00 */
[----:B0-----:R-:W4:Y:S04]  /*80b60*/  LDL.LU R8, [R1] ;  /* 0x0000000001087983 */ /* 0x001f280000300800 */
[----:B------:R-:W4:Y:S04]  /*80b70*/  LDL.LU R9, [R1+0x4] ;  /* 0x0000040001097983 */ /* 0x000f280000300800 */
[----:B------:R-:W4:Y:S04]  /*80b80*/  LDL.LU R10, [R1+0x8] ;  /* 0x00000800010a7983 */ /* 0x000f280000300800 */
[----:B------:R-:W4:Y:S01]  /*80b90*/  LDL.LU R11, [R1+0xc] ;  /* 0x00000c00010b7983 */ /* 0x000f220000300800 */
[C---:B---3--:R-:W-:Y:S03]  /*80ba0*/  HMMA.16816.F32 R16, R4.reuse, R16, R12 ;  /* 0x000000100410723c */ /* 0x048fe6000000180c */
[----:B------:R-:W4:Y:S11]  /*80bb0*/  LDL.LU.64 R12, [R1+0x3650] ;  /* 0x00365000010c7983 */ /* 0x000f360000300a00 */
[----:B------:R-:W-:Y:S09]  /*80bc0*/  @!UPT UIADD3 URZ, URZ, URZ, URZ ;  /* 0x0000003f3f3ff290 */ /* 0x000ff2000fffe03f */
[----:B------:R-:W-:Y:S04]  /*80bd0*/  STL.64 [R1+0x3538], R18 ;  /* 0x0035381201007387 */ /* 0x000fe80000100a00 */
[----:B------:R0:W-:Y:S01]  /*80be0*/  STL.64 [R1+0x3530], R16 ;  /* 0x0035301001007387 */ /* 0x0001e20000100a00 */
[C---:B----4-:R-:W-:Y:S11]  /*80bf0*/  HMMA.16816.F32 R12, R4.reuse, R12, R8 ;  /* 0x0000000c040c723c */ /* 0x050ff60000001808 */
[----:B------:R-:W-:Y:S11]  /*80c00*/  @!UPT UIADD3 URZ, URZ, URZ, URZ ;  /* 0x0000003f3f3ff290 */ /* 0x000ff6000fffe03f */
[----:B------:R-:W-:Y:S02]  /*80c10*/  @!UPT UIADD3 URZ, URZ, URZ, URZ ;  /* 0x0000003f3f3ff290 */ /* 0x000fe4000fffe03f */
[----:B------:R-:W-:Y:S02]  /*80c20*/  IMAD.MOV.U32 R9, RZ, RZ, R14 ;  /* 0x000000ffff097224 */ /* 0x000fe400078e000e */
[----:B------:R-:W-:Y:S02]  /*80c30*/  IMAD.MOV.U32 R8, RZ, RZ, R15 ;  /* 0x000000ffff087224 */ /* 0x000fe400078e000f */
[----:B------:R-:W3:Y:S01]  /*80c40*/  LDL.LU.64 R14, [R1+0x3648] ;  /* 0x00364800010e7983 */ /* 0x000ee20000300a00 */
[----:B--2---:R-:W-:Y:S01]  /*80c50*/  HMMA.16816.F32 R20, R4, R24, R20 ;  /* 0x000000180414723c */ /* 0x004fe20000001814 */
[----:B0-----:R-:W-:Y:S02]  /*80c60*/  IMAD.MOV.U32 R17, RZ, RZ, R12 ;  /* 0x000000ffff117224 */ /* 0x001fe400078e000c */
[----:B------:R-:W-:Y:S02]  /*80c70*/  IMAD.MOV.U32 R16, RZ, RZ, R13 ;  /* 0x000000ffff107224 */ /* 0x000fe400078e000d */
[----:B------:R-:W2:Y:S04]  /*80c80*/  LDL.LU.64 R12, [R1+0x3640] ;  /* 0x00364000010c7983 */ /* 0x000ea80000300a00 */
[----:B------:R0:W-:Y:S04]  /*80c90*/  STL.64 [R1+0x3628], R8 ;  /* 0x0036280801007387 */ /* 0x0001e80000100a00 */
[----:B0-----:R-:W4:Y:S04]  /*80ca0*/  LDL.LU R8, [R1+0xa0] ;  /* 0x0000a00001087983 */ /* 0x001f280000300800 */
[----:B------:R-:W4:Y:S04]  /*80cb0*/  LDL.LU R9, [R1+0xa4] ;  /* 0x0000a40001097983 */ /* 0x000f280000300800 */
[----:B------:R-:W4:Y:S04]  /*80cc0*/  LDL.LU R10, [R1+0xa8] ;  /* 0x0000a800010a7983 */ /* 0x000f280000300800 */
[----:B------:R-:W4:Y:S04]  /*80cd0*/  LDL.LU R11, [R1+0xac] ;  /* 0x0000ac00010b7983 */ /* 0x000f280000300800 */
[----:B------:R0:W-:Y:S02]  /*80ce0*/  STL.64 [R1+0x3618], R16 ;  /* 0x0036181001007387 */ /* 0x0001e40000100a00 */
[----:B0-----:R-:W-:-:S02]  /*80cf0*/  IMAD.MOV.U32 R16, RZ, RZ, R3 ;  /* 0x000000ffff107224 */ /* 0x001fc400078e0003 */
[----:B------:R-:W4:Y:S01]  /*80d00*/  LDL.LU R3, [R1+0x363c] ;  /* 0x00363c0001037983 */ /* 0x000f220000300800 */
[----:B------:R-:W-:-:S03]  /*80d10*/  IMAD.MOV.U32 R17, RZ, RZ, R28 ;  /* 0x000000ffff117224 */ /* 0x000fc600078e001c */
[----:B------:R-:W4:Y:S04]  /*80d20*/  LDL.LU R28, [R1+0x3638] ;  /* 0x00363800011c7983 */ /* 0x000f280000300800 */
[----:B------:R0:W-:Y:S01]  /*80d30*/  STL [R1+0x24], R21 ;  /* 0x0000241501007387 */ /* 0x0001e20000100800 */
[----:B---3--:R-:W-:Y:S02]  /*80d40*/  IMAD.MOV.U32 R19, RZ, RZ, R15 ;  /* 0x000000ffff137224 */ /* 0x008fe400078e000f */
[----:B------:R-:W-:Y:S02]  /*80d50*/  IMAD.MOV.U32 R15, RZ, RZ, R20 ;  /* 0x000000ffff0f7224 */ /* 0x000fe400078e0014 */
[----:B0-----:R-:W4:Y:S01]  /*80d60*/  LDL.LU.64 R20, [R1+0x3630] ;  /* 0x0036300001147983 */ /* 0x001f220000300a00 */
[----:B------:R-:W-:-:S02]  /*80d70*/  IMAD.MOV.U32 R25, RZ, RZ, R22 ;  /* 0x000000ffff197224 */ /* 0x000fc400078e0016 */
[----:B------:R-:W-:Y:S01]  /*80d80*/  IMAD.MOV.U32 R24, RZ, RZ, R23 ;  /* 0x000000ffff187224 */ /* 0x000fe200078e0017 */
[----:B------:R-:W-:Y:S01]  /*80d90*/  STL.64 [R1+0x35a0], R14 ;  /* 0x0035a00e01007387 */ /* 0x000fe20000100a00 */
[----:B------:R-:W-:-:S03]  /*80da0*/  IMAD.MOV.U32 R18, RZ, RZ, R29 ;  /* 0x000000ffff127224 */ /* 0x000fc600078e001d */
[----:B--2---:R-:W-:Y:S01]  /*80db0*/  STL.64 [R1+0x3598], R12 ;  /* 0x0035980c01007387 */ /* 0x004fe20000100a00 */
[----:B----4-:R-:W-:Y:S03]  /*80dc0*/  HMMA.16816.F32 R20, R4, R20, R8 ;  /* 0x000000140414723c */ /* 0x010fe60000001808 */
[----:B------:R-:W2:Y:S11]  /*80dd0*/  LDL.LU.64 R8, [R1+0x3628] ;  /* 0x0036280001087983 */ /* 0x000eb60000300a00 */
[----:B------:R-:W-:Y:S09]  /*80de0*/  @!UPT UIADD3 URZ, URZ, URZ, URZ ;  /* 0x0000003f3f3ff290 */ /* 0x000ff2000fffe03f */
[----:B------:R0:W-:Y:S01]  /*80df0*/  STL [R1+0x30], R20 ;  /* 0x0000301401007387 */ /* 0x0001e20000100800 */
[----:B------:R-:W-:-:S03]  /*80e00*/  IMAD.MOV.U32 R29, RZ, RZ, R21 ;  /* 0x000000ffff1d7224 */ /* 0x000fc600078e0015 */
[----:B0-----:R-:W3:Y:S01]  /*80e10*/  LDL.LU.64 R20, [R1+0x3620] ;  /* 0x0036200001147983 */ /* 0x001ee20000300a00 */
[----:B------:R-:W-:Y:S02]  /*80e20*/  IMAD.MOV.U32 R12, RZ, RZ, R28 ;  /* 0x000000ffff0c7224 */ /* 0x000fe400078e001c */
[----:B------:R-:W-:Y:S02]  /*80e30*/  IMAD.MOV.U32 R13, RZ, RZ, R3 ;  /* 0x000000ffff0d7224 */ /* 0x000fe400078e0003 */
[----:B------:R-:W-:Y:S02]  /*80e40*/  IMAD.MOV.U32 R28, RZ, RZ, R22 ;  /* 0x000000ffff1c7224 */ /* 0x000fe400078e0016 */
[----:B------:R-:W-:Y:S02]  /*80e50*/  IMAD.MOV.U32 R3, RZ, RZ, R23 ;  /* 0x000000ffff037224 */ /* 0x000fe400078e0017 */
[C---:B---3--:R-:W-:Y:S01]  /*80e60*/  HMMA.16816.F32 R20, R4.reuse, R20, R16 ;  /* 0x000000140414723c */ /* 0x048fe20000001810 */
[----:B------:R-:W3:Y:S11]  /*80e70*/  LDL.LU.64 R16, [R1+0x3618] ;  /* 0x0036180001107983 */ /* 0x000ef60000300a00 */
[----:B------:R-:W-:Y:S11]  /*80e80*/  @!UPT UIADD3 URZ, URZ, URZ, URZ ;  /* 0x0000003f3f3ff290 */ /* 0x000ff6000fffe03f */
[----:B------:R-:W-:Y:S04]  /*80e90*/  STL.64 [R1+0x80], R20 ;  /* 0x0000801401007387 */ /* 0x000fe80000100a00 */
[----:B------:R0:W-:Y:S04]  /*80ea0*/  STL.64 [R1+0x88], R22 ;  /* 0x0000881601007387 */ /* 0x0001e80000100a00 */
[----:B0-----:R-:W4:Y:S04]  /*80eb0*/  LDL.LU.64 R22, [R1+0x3610] ;  /* 0x0036100001167983 */ /* 0x001f280000300a00 */
[----:B------:R-:W4:Y:S02]  /*80ec0*/  LDL.LU.64 R20, [R1+0x3608] ;  /* 0x0036080001147983 */ /* 0x000f240000300a00 */
[----:B----4-:R-:W-:Y:S02]  /*80ed0*/  HMMA.16816.F32 R12, R4, R12, R20 ;  /* 0x0000000c040c723c */ /* 0x010fe40000001814 */
[----:B------:R-:W4:Y:S11]  /*80ee0*/  LDL.LU.64 R20, [R1+0x3600] ;  /* 0x0036000001147983 */ /* 0x000f360000300a00 */
[----:B------:R-:W-:Y:S10]  /*80ef0*/  @!UPT UIADD3 URZ, URZ, URZ, URZ ;  /* 0x0000003f3f3ff290 */ /* 0x000ff4000fffe03f */
[----:B------:R0:W-:Y:S04]  /*80f00*/  STL.64 [R1+0xa0], R12 ;  /* 0x0000a00c01007387 */ /* 0x0001e80000100a00 */
[----:B------:R1:W-:Y:S04]  /*80f10*/  STL.64 [R1+0xa8], R14 ;  /* 0x0000a80e01007387 */ /* 0x0003e80000100a00 */
[----:B0-----:R-:W2:Y:S04]  /*80f20*/  LDL.LU R12, [R1+0x270] ;  /* 0x00027000010c7983 */ /* 0x001ea80000300800 */
[----:B------:R-:W2:Y:S01]  /*80f30*/  LDL.LU R13, [R1+0x274] ;  /* 0x00027400010d7983 */ /* 0x000ea20000300800 */
[----:B-1----:R-:W-:-:S02]  /*80f40*/  IMAD.MOV.U32 R14, RZ, RZ, R2 ;  /* 0x000000ffff0e7224 */ /* 0x002fc400078e0002 */
[----:B------:R-:W-:Y:S01]  /*80f50*/  IMAD.MOV.U32 R15, RZ, RZ, R0 ;  /* 0x000000ffff0f7224 */ /* 0x000fe200078e0000 */
[----:B--2---:R0:W-:Y:S04]  /*80f60*/  STL.64 [R1+0x35b8], R12 ;  /* 0x0035b80c01007387 */ /* 0x0041e80000100a00 */
[----:B0-----:R-:W4:Y:S04]  /*80f70*/  LDL.LU R12, [R1+0xe0] ;  /* 0x0000e000010c7983 */ /* 0x001f280000300800 */
[----:B------:R-:W4:Y:S02]  /*80f80*/  LDL.LU R13, [R1+0xe4] ;  /* 0x0000e400010d7983 */ /* 0x000f240000300800 */
[----:B----4-:R-:W-:Y:S11]  /*80f90*/  HMMA.16816.F32 R20, R4, R20, R12 ;  /* 0x000000140414723c */ /* 0x010ff6000000180c */
[----:B------:R-:W-:Y:S11]  /*80fa0*/  @!UPT UIADD3 URZ, URZ, URZ, URZ ;  /* 0x0000003f3f3ff290 */ /* 0x000ff6000fffe03f */
[----:B------:R-:W-:Y:S01]  /*80fb0*/  @!UPT UIADD3 URZ, URZ, URZ, URZ ;  /* 0x0000003f3f3ff290 */ /* 0x000fe2000fffe03f */
[----:B------:R-:W-:Y:S04]  /*80fc0*/  STL.64 [R1+0xb0], R20 ;  /* 0x0000b01401007387 */ /* 0x000fe80000100a00 */
[----:B------:R-:W2:Y:S04]  /*80fd0*/  LDL.LU R26, [R1+0x118] ;  /* 0x00011800011a7983 */ /* 0x000ea80000300800 */
[----:B------:R-:W2:Y:S04]  /*80fe0*/  LDL.LU R27, [R1+0x11c] ;  /* 0x00011c00011b7983 */ /* 0x000ea80000300800 */
[----:B------:R-:W4:Y:S04]  /*80ff0*/  LDL.LU R12, [R1+0x240] ;  /* 0x00024000010c7983 */ /* 0x000f280000300800 */
[----:B------:R-:W4:Y:S01]  /*81000*/  LDL.LU R13, [R1+0x244] ;  /* 0x00024400010d7983 */ /* 0x000f220000300800 */
[----:B------:R-:W-:-:S02]  /*81010*/  IMAD.MOV.U32 R2, RZ, RZ, R22 ;  /* 0x000000ffff027224 */ /* 0x000fc400078e0016 */
[----:B------:R-:W-:Y:S01]  /*81020*/  IMAD.MOV.U32 R0, RZ, RZ, R23 ;  /* 0x000000ffff007224 */ /* 0x000fe200078e0017 */
[----:B----4-:R-:W-:Y:S04]  /*81030*/  STL.64 [R1+0x35d0], R12 ;  /* 0x0035d00c01007387 */ /* 0x010fe80000100a00 */
[----:B--2---:R0:W-:Y:S04]  /*81040*/  STL.64 [R1+0x3578], R26 ;  /* 0x0035781a01007387 */ /* 0x0041e80000100a00 */
[----:B------:R-:W2:Y:S04]  /*81050*/  LDL.LU R22, [R1+0x128] ;  /* 0x0001280001167983 */ /* 0x000ea80000300800 */
[----:B------:R-:W2:Y:S04]  /*81060*/  LDL.LU R23, [R1+0x12c] ;  /* 0x00012c0001177983 */ /* 0x000ea80000300800 */
[----:B0-----:R-:W4:Y:S04]  /*81070*/  LDL.LU R26, [R1+0x108] ;  /* 0x00010800011a7983 */ /* 0x001f280000300800 */
[----:B------:R-:W4:Y:S04]  /*81080*/  LDL.LU R27, [R1+0x10c] ;  /* 0x00010c00011b7983 */ /* 0x000f280000300800 */
[----:B------:R-:W2:Y:S04]  /*81090*/  LDL.LU R12, [R1+0x220] ;  /* 0x00022000010c7983 */ /* 0x000ea80000300800 */
[----:B------:R-:W2:Y:S04]  /*810a0*/  LDL.LU R13, [R1+0x224] ;  /* 0x00022400010d7983 */ /* 0x000ea80000300800 */
[----:B--2---:R0:W-:Y:S04]  /*810b0*/  STL.64 [R1+0x35e8], R12 ;  /* 0x0035e80c01007387 */ /* 0x0041e80000100a00 */
[----:B0-----:R-:W2:Y:S04]  /*810c0*/  LDL.LU R12, [R1+0x200] ;  /* 0x00020000010c7983 */ /* 0x001ea80000300800 */
[----:B------:R-:W2:Y:S04]  /*810d0*/  LDL.LU R13, [R1+0x204] ;  /* 0x00020400010d7983 */ /* 0x000ea80000300800 */
[----:B----4-:R-:W-:Y:S04]  /*810e0*/  STL.64 [R1+0x35b0], R26 ;  /* 0x0035b01a01007387 */ /* 0x010fe80000100a00 */
        /* <DEDUP_REMOVED lines=23> */
[----:B------:R0:W-:Y:S04]  /*81260*/  STL.64 [R1+0x3570], R22 ;  /* 0x0035701601007387 */ /* 0x0001e80000100a00 */
[----:B------:R-:W4:Y:S04]  /*81270*/  LDL.LU R20, [R1+0x40] ;  /* 0x0000400001147983 */ /* 0x000f280000300800 */
[----:B------:R-:W4:Y:S04]  /*81280*/  LDL.LU R21, [R1+0x44] ;  /* 0x0000440001157983 */ /* 0x000f280000300800 */
[----:B0-----:R-:W3:Y:S04]  /*81290*/  LDL.LU R22, [R1+0x48] ;  /* 0x0000480001167983 */ /* 0x001ee80000300800 */
[----:B------:R-:W3:Y:S01]  /*812a0*/  LDL.LU R23, [R1+0x4c] ;  /* 0x00004c0001177983 */ /* 0x000ee20000300800 */
[C---:B--2---:R-:W-:Y:S03]  /*812b0*/  HMMA.16816.F32 R12, R4.reuse, R12, R24 ;  /* 0x0000000c040c723c */ /* 0x044fe60000001818 */
[----:B---3--:R-:W-:Y:S04]  /*812c0*/  STL.64 [R1+0x3588], R22 ;  /* 0x0035881601007387 */ /* 0x008fe80000100a00 */
[----:B----4-:R0:W-:Y:S04]  /*812d0*/  STL.64 [R1+0x3580], R20 ;  /* 0x0035801401007387 */ /* 0x0101e80000100a00 */
[----:B0-----:R-:W2:Y:S04]  /*812e0*/  LDL.LU R20, [R1+0x50] ;  /* 0x0000500001147983 */ /* 0x001ea80000300800 */
[----:B------:R-:W2:Y:S04]  /*812f0*/  LDL.LU R21, [R1+0x54] ;  /* 0x0000540001157983 */ /* 0x000ea80000300800 */
[----:B------:R-:W2:Y:S04]  /*81300*/  LDL.LU R22, [R1+0x58] ;  /* 0x0000580001167983 */ /* 0x000ea80000300800 */
[----:B------:R-:W2:Y:S04]  /*81310*/  LDL.LU R23, [R1+0x5c] ;  /* 0x00005c0001177983 */ /* 0x000ea80000300800 */
[----:B------:R-:W3:Y:S04]  /*81320*/  LDL.LU R10, [R1+0x138] ;  /* 0x00013800010a7983 */ /* 0x000ee80000300800 */
[----:B------:R-:W3:Y:S04]  /*81330*/  LDL.LU R11, [R1+0x13c] ;  /* 0x00013c00010b7983 */ /* 0x000ee80000300800 */
[----:B------:R-:W4:Y:S04]  /*81340*/  LDL.LU R18, [R1+0x148] ;  /* 0x0001480001127983 */ /* 0x000f280000300800 */
[----:B------:R-:W4:Y:S04]  /*81350*/  LDL.LU R19, [R1+0x14c] ;  /* 0x00014c0001137983 */ /* 0x000f280000300800 */
[----:B------:R-:W-:Y:S04]  /*81360*/  STL [R1+0x3504], R0 ;  /* 0x0035040001007387 */ /* 0x000fe80000100800 */
[----:B------:R-:W-:Y:S04]  /*81370*/  STL [R1+0x3500], R2 ;  /* 0x0035000201007387 */ /* 0x000fe80000100800 */
[----:B------:R-:W2:Y:S04]  /*81380*/  LDL.LU.64 R26, [R1+0x35f8] ;  /* 0x0035f800011a7983 */ /* 0x000ea80000300a00 */
[----:B------:R-:W2:Y:S04]  /*81390*/  LDL.LU.64 R24, [R1+0x35f0] ;  /* 0x0035f00001187983 */ /* 0x000ea80000300a00 */
        /* <DEDUP_REMOVED lines=8> */
[----:B0-----:R-:W2:Y:S01]  /*81420*/  LDL.LU.64 R12, [R1+0x35d0] ;  /* 0x0035d000010c7983 */ /* 0x001ea20000300a00 */
        /* <DEDUP_REMOVED lines=13> */
[----:B------:R0:W-:Y:S01]  /*81500*/  STL [R1+0x90], R12 ;  /* 0x0000900c01007387 */ /* 0x0001e20000100800 */
[----:B------:R-:W-:Y:S02]  /*81510*/  IMAD.MOV.U32 R5, RZ, RZ, R14 ;  /* 0x000000ffff057224 */ /* 0x000fe400078e000e */
[----:B------:R-:W-:Y:S02]  /*81520*/  IMAD.MOV.U32 R4, RZ, RZ, R15 ;  /* 0x000000ffff047224 */ /* 0x000fe400078e000f */
[----:B------:R-:W-:Y:S01]  /*81530*/  IMAD.MOV.U32 R6, RZ, RZ, R13 ;  /* 0x000000ffff067224 */ /* 0x000fe200078e000d */
[----:B------:R-:W2:Y:S04]  /*81540*/  LDL.LU.64 R14, [R1+0x35a0] ;  /* 0x0035a000010e7983 */ /* 0x000ea80000300a00 */
[----:B0-----:R-:W2:Y:S04]  /*81550*/  LDL.LU.64 R12, [R1+0x3598] ;  /* 0x00359800010c7983 */ /* 0x001ea80000300a00 */
[----:B------:R-:W2:Y:S04]  /*81560*/  LDL R7, [R1+0x328] ;  /* 0x0003280001077983 */ /* 0x000ea80000100800 */
[----:B--2---:R-:W-:Y:S04]  /*81570*/  STL.64 [R1+0x3518], R6 ;  /* 0x0035180601007387 */ /* 0x004fe80000100a00 */
[----:B------:R0:W-:Y:S02]  /*81580*/  STL.64 [R1+0x3510], R4 ;  /* 0x0035100401007387 */ /* 0x0001e40000100a00 */
[----:B0-----:R-:W-:-:S02]  /*81590*/  IMAD.MOV.U32 R4, RZ, RZ, R15 ;  /* 0x000000ffff047224 */ /* 0x001fc400078e000f */
[----:B------:R-:W2:Y:S04]  /*815a0*/  LDL.LU R15, [R1+0x3590] ;  /* 0x00359000010f7983 */ /* 0x000ea80000300800 */
[----:B------:R-:W3:Y:S01]  /*815b0*/  LDL.LU R5, [R1+0x24] ;  /* 0x0000240001057983 */ /* 0x000ee20000300800 */
[----:B------:R-:W-:Y:S02]  /*815c0*/  IMAD.MOV.U32 R6, RZ, RZ, R25 ;  /* 0x000000ffff067224 */ /* 0x000fe400078e0019 */
[----:B------:R-:W-:-:S05]  /*815d0*/  IMAD.MOV.U32 R7, RZ, RZ, R24 ;  /* 0x000000ffff077224 */ /* 0x000fca00078e0018 */
[----:B------:R-:W-:Y:S01]  /*815e0*/  STL.64 [R1+0x3528], R6 ;  /* 0x0035280601007387 */ /* 0x000fe20000100a00 */
[C---:B--2---:R-:W-:Y:S03]  /*815f0*/  HMMA.16816.F32 R24, R12.reuse, R26, R20 ;  /* 0x0000001a0c18723c */ /* 0x044fe60000001814 */
[----:B---3--:R-:W-:Y:S04]  /*81600*/  STL.64 [R1+0x3520], R4 ;  /* 0x0035200401007387 */ /* 0x008fe80000100a00 */
[----:B------:R-:W2:Y:S04]  /*81610*/  LDL.LU.64 R22, [R1+0x3588] ;  /* 0x0035880001167983 */ /* 0x000ea80000300a00 */
[----:B------:R-:W2:Y:S11]  /*81620*/  LDL.LU.64 R20, [R1+0x3580] ;  /* 0x0035800001147983 */ /* 0x000eb60000300a00 */
[----:B------:R-:W-:Y:S01]  /*81630*/  @!UPT UIADD3 URZ, URZ, URZ, URZ ;  /* 0x0000003f3f3ff290 */ /* 0x000fe2000fffe03f */
        /* <DEDUP_REMOVED lines=17> */
[----:B------:R0:W-:Y:S04]  /*81750*/  STL.64 [R1+0x58], R26 ;  /* 0x0000581a01007387 */ /* 0x0001e80000100a00 */
[----:B0-----:R-:W3:Y:S04]  /*81760*/  LDL.LU R26, [R1+0x158] ;  /* 0x00015800011a7983 */ /* 0x001ee80000300800 */
[----:B------:R-:W3:Y:S01]  /*81770*/  LDL.LU R27, [R1+0x15c] ;  /* 0x00015c00011b7983 */ /* 0x000ee20000300800 */
[----:B--2---:R-:W-:Y:S03]  /*81780*/  HMMA.16816.F32 R20, R12, R10, R20 ;  /* 0x0000000a0c14723c */ /* 0x004fe60000001814 */
[----:B------:R-:W4:Y:S04]  /*81790*/  LDL.LU.64 R10, [R1+0x3548] ;  /* 0x00354800010a7983 */ /* 0x000f280000300a00 */
[----:B------:R-:W4:Y:S01]  /*817a0*/  LDL.LU.64 R8, [R1+0x3540] ;  /* 0x0035400001087983 */ /* 0x000f220000300a00 */
[----:B------:R-:W-:-:S02]  /*817b0*/  IMAD.MOV.U32 R4, RZ, RZ, R17 ;  /* 0x000000ffff047224 */ /* 0x000fc400078e0011 */
[----:B------:R-:W-:Y:S11]  /*817c0*/  IMAD.MOV.U32 R5, RZ, RZ, R16 ;  /* 0x000000ffff057224 */ /* 0x000ff600078e0010 */
[----:B------:R-:W-:Y:S02]  /*817d0*/  @!UPT UIADD3 URZ, URZ, URZ, URZ ;  /* 0x0000003f3f3ff290 */ /* 0x000fe4000fffe03f */
[----:B------:R-:W-:Y:S04]  /*817e0*/  STL.64 [R1+0x40], R20 ;  /* 0x0000401401007387 */ /* 0x000fe80000100a00 */
[----:B------:R0:W-:Y:S04]  /*817f0*/  STL.64 [R1+0x48], R22 ;  /* 0x0000481601007387 */ /* 0x0001e80000100a00 */
[----:B0-----:R-:W2:Y:S04]  /*81800*/  LDL.LU R22, [R1+0x168] ;  /* 0x0001680001167983 */ /* 0x001ea80000300800 */
[----:B------:R-:W2:Y:S01]  /*81810*/  LDL.LU R23, [R1+0x16c] ;  /* 0x00016c0001177983 */ /* 0x000ea20000300800 */
[C---:B----4-:R-:W-:Y:S03]  /*81820*/  HMMA.16816.F32 R8, R12.reuse, R18, R8 ;  /* 0x000000120c08723c */ /* 0x050fe60000001808 */
[----:B------:R-:W3:Y:S04]  /*81830*/  LDL.LU.64 R18, [R1+0x3538] ;  /* 0x0035380001127983 */ /* 0x000ee80000300a00 */
[----:B------:R-:W3:Y:S11]  /*81840*/  LDL.LU.64 R16, [R1+0x3530] ;  /* 0x0035300001107983 */ /* 0x000ef60000300a00 */
[----:B------:R-:W-:Y:S05]  /*81850*/  @!UPT UIADD3 URZ, URZ, URZ, URZ ;  /* 0x0000003f3f3ff290 */ /* 0x000fea000fffe03f */
[----:B------:R-:W-:Y:S04]  /*81860*/  STL.64 [R1], R8 ;  /* 0x0000000801007387 */ /* 0x000fe80000100a00 */
[----:B------:R0:W-:Y:S04]  /*81870*/  STL.64 [R1+0x8], R10 ;  /* 0x0000080a01007387 */ /* 0x0001e80000100a00 */
[----:B0-----:R-:W4:Y:S04]  /*81880*/  LDL.LU R10, [R1+0x198] ;  /* 0x00019800010a7983 */ /* 0x001f280000300800 */
[----:B------:R-:W4:Y:S01]  /*81890*/  LDL.LU R11, [R1+0x19c] ;  /* 0x00019c00010b7983 */ /* 0x000f220000300800 */
[C---:B--2---:R-:W-:Y:S08]  /*818a0*/  HMMA.16816.F32 R20, R12.reuse, R22, R4 ;  /* 0x000000160c14723c */ /* 0x044ff00000001804 */
[C---:B---3--:R-:W-:Y:S01]  /*818b0*/  HMMA.16816.F32 R24, R12.reuse, R26, R16 ;  /* 0x0000001a0c18723c */ /* 0x048fe20000001810 */
[----:B------:R-:W2:Y:S04]  /*818c0*/  LDL.LU R18, [R1+0x178] ;  /* 0x0001780001127983 */ /* 0x000ea80000300800 */
[----:B------:R-:W2:Y:S11]  /*818d0*/  LDL.LU R19, [R1+0x17c] ;  /* 0x00017c0001137983 */ /* 0x000eb60000300800 */
[----:B------:R-:W-:Y:S07]  /*818e0*/  @!UPT UIADD3 URZ, URZ, URZ, URZ ;  /* 0x0000003f3f3ff290 */ /* 0x000fee000fffe03f */
[----:B------:R-:W-:Y:S04]  /*818f0*/  STL.64 [R1+0x3448], R26 ;  /* 0x0034481a01007387 */ /* 0x000fe80000100a00 */
[----:B------:R0:W-:Y:S04]  /*81900*/  STL.64 [R1+0x3440], R24 ;  /* 0x0034401801007387 */ /* 0x0001e80000100a00 */
[----:B0-----:R-:W4:Y:S04]  /*81910*/  LDL.LU R24, [R1+0x80] ;  /* 0x0000800001187983 */ /* 0x001f280000300800 */
[----:B------:R-:W4:Y:S04]  /*81920*/  LDL.LU R25, [R1+0x84] ;  /* 0x0000840001197983 */ /* 0x000f280000300800 */
[----:B------:R-:W4:Y:S04]  /*81930*/  LDL.LU R26, [R1+0x88] ;  /* 0x00008800011a7983 */ /* 0x000f280000300800 */
[----:B------:R-:W4:Y:S04]  /*81940*/  LDL.LU R27, [R1+0x8c] ;  /* 0x00008c00011b7983 */ /* 0x000f280000300800 */
[----:B------:R-:W2:Y:S04]  /*81950*/  LDL.LU.64 R6, [R1+0x3528] ;  /* 0x0035280001067983 */ /* 0x000ea80000300a00 */
[----:B------:R-:W2:Y:S04]  /*81960*/  LDL.LU.64 R4, [R1+0x3520] ;  /* 0x0035200001047983 */ /* 0x000ea80000300a00 */
[----:B------:R0:W-:Y:S04]  /*81970*/  STL.64 [R1+0x3458], R22 ;  /* 0x0034581601007387 */ /* 0x0001e80000100a00 */
[----:B------:R-:W-:Y:S04]  /*81980*/  STL.64 [R1+0x3450], R20 ;  /* 0x0034501401007387 */ /* 0x000fe80000100a00 */
[----:B0-----:R-:W3:Y:S04]  /*81990*/  LDL.LU R22, [R1+0x188] ;  /* 0x0001880001167983 */ /* 0x001ee80000300800 */
[----:B------:R-:W3:Y:S01]  /*819a0*/  LDL.LU R23, [R1+0x18c] ;  /* 0x00018c0001177983 */ /* 0x000ee20000300800 */
[----:B--2---:R-:W-:Y:S03]  /*819b0*/  HMMA.16816.F32 R16, R12, R18, R4 ;  /* 0x000000120c10723c */ /* 0x004fe60000001804 */
[----:B------:R-:W2:Y:S04]  /*819c0*/  LDL.LU.64 R6, [R1+0x3518] ;  /* 0x0035180001067983 */ /* 0x000ea80000300a00 */
[----:B------:R-:W2:Y:S11]  /*819d0*/  LDL.LU.64 R4, [R1+0x3510] ;  /* 0x0035100001047983 */ /* 0x000eb60000300a00 */
[----:B------:R-:W-:Y:S05]  /*819e0*/  @!UPT UIADD3 URZ, URZ, URZ, URZ ;  /* 0x0000003f3f3ff290 */ /* 0x000fea000fffe03f */
[----:B------:R-:W-:Y:S04]  /*819f0*/  STL.64 [R1+0x3438], R18 ;  /* 0x0034381201007387 */ /* 0x000fe80000100a00 */
[----:B------:R0:W-:Y:S04]  /*81a00*/  STL.64 [R1+0x3430], R16 ;  /* 0x0034301001007387 */ /* 0x0001e80000100a00 */
[----:B0-----:R-:W3:Y:S01]  /*81a10*/  LDL.LU R16, [R1+0x30] ;  /* 0x0000300001107983 */ /* 0x001ee20000300800 */
[----:B------:R-:W-:-:S03]  /*81a20*/  IMAD.MOV.U32 R17, RZ, RZ, R29 ;  /* 0x000000ffff117224 */ /* 0x000fc600078e001d */
[----:B------:R-:W2:Y:S01]  /*81a30*/  LDL.LU R29, [R1+0x3508] ;  /* 0x00350800011d7983 */ /* 0x000ea20000300800 */
[----:B------:R-:W-:Y:S02]  /*81a40*/  IMAD.MOV.U32 R18, RZ, RZ, R28 ;  /* 0x000000ffff127224 */ /* 0x000fe400078e001c */
[----:B------:R-:W-:Y:S01]  /*81a50*/  IMAD.MOV.U32 R19, RZ, RZ, R3 ;  /* 0x000000ffff137224 */ /* 0x000fe200078e0003 */
[C---:B----4-:R-:W-:Y:S01]  /*81a60*/  HMMA.16816.F32 R8, R12.reuse, R10, R24 ;  /* 0x0000000a0c08723c */ /* 0x050fe20000001818 */
[----:B------:R-:W-:Y:S07]  /*81a70*/  STL.64 [R1+0x34f8], R14 ;  /* 0x0034f80e01007387 */ /* 0x000fee0000100a00 */
[----:B---3--:R-:W-:Y:S01]  /*81a80*/  HMMA.16816.F32 R16, R12, R22, R16 ;  /* 0x000000160c10723c */ /* 0x008fe20000001810 */
[----:B--2---:R-:W-:Y:S04]  /*81a90*/  LDSM.16.M88.4 R20, [R29+0x180] ;  /* 0x000180001d14783b */ /* 0x004fe80000000200 */
[----:B------:R-:W-:Y:S11]  /*81aa0*/  LDSM.16.M88.4 R24, [R29+0x10180] ;  /* 0x010180001d18783b */ /* 0x000ff60000000200 */
[----:B------:R-:W-:Y:S07]  /*81ab0*/  @!UPT UIADD3 URZ, URZ, URZ, URZ ;  /* 0x0000003f3f3ff290 */ /* 0x000fee000fffe03f */
[----:B------:R-:W-:Y:S04]  /*81ac0*/  STL.64 [R1+0x20], R16 ;  /* 0x0000201001007387 */ /* 0x000fe80000100a00 */
[----:B------:R-:W-:Y:S04]  /*81ad0*/  STL.64 [R1+0x28], R18 ;  /* 0x0000281201007387 */ /* 0x000fe80000100a00 */
[----:B------:R-:W-:Y:S04]  /*81ae0*/  STL.64 [R1+0x34f0], R12 ;  /* 0x0034f00c01007387 */ /* 0x000fe80000100a00 */
[----:B------:R-:W-:Y:S04]  /*81af0*/  STL.64 [R1+0x30], R8 ;  /* 0x0000300801007387 */ /* 0x000fe80000100a00 */
[----:B------:R-:W-:Y:S04]  /*81b00*/  STL.64 [R1+0x38], R10 ;  /* 0x0000380a01007387 */ /* 0x000fe80000100a00 */
[----:B------:R-:W0:Y:S04]  /*81b10*/  LDSM.16.MT88.4 R8, [R7+0x41800] ;  /* 0x041800000708783b */ /* 0x000e280000004200 */
[----:B------:R-:W1:Y:S04]  /*81b20*/  LDSM.16.M88.4 R16, [R29+0x4180] ;  /* 0x004180001d10783b */ /* 0x000e680000000200 */
[----:B------:R-:W2:Y:S04]  /*81b30*/  LDSM.16.M88.4 R12, [R29+0x8180] ;  /* 0x008180001d0c783b */ /* 0x000ea80000000200 */
[----:B------:R-:W-:Y:S04]  /*81b40*/  STL [R1+0x34e8], R7 ;  /* 0x0034e80701007387 */ /* 0x000fe80000100800 */
[----:B0-----:R-:W-:Y:S04]  /*81b50*/  STL [R1+0x348c], R10 ;  /* 0x00348c0a01007387 */ /* 0x001fe80000100800 */
[----:B------:R-:W-:Y:S04]  /*81b60*/  STL [R1+0x3488], R11 ;  /* 0x0034880b01007387 */ /* 0x000fe80000100800 */
[----:B------:R2:W-:Y:S04]  /*81b70*/  STL [R1+0x34a4], R20 ;  /* 0x0034a41401007387 */ /* 0x0005e80000100800 */
[----:B------:R0:W-:Y:S04]  /*81b80*/  STL [R1+0x34a0], R21 ;  /* 0x0034a01501007387 */ /* 0x0001e80000100800 */
[----:B-1----:R-:W-:Y:S01]  /*81b90*/  STL.64 [R1+0xf0], R16 ;  /* 0x0000f01001007387 */ /* 0x002fe20000100a00 */
[----:B--2---:R-:W-:-:S03]  /*81ba0*/  IMAD.MOV.U32 R20, RZ, RZ, R12 ;  /* 0x000000ffff147224 */ /* 0x004fc600078e000c */
[----:B------:R-:W-:Y:S01]  /*81bb0*/  STL.64 [R1+0xf8], R18 ;  /* 0x0000f81201007387 */ /* 0x000fe20000100a00 */
[----:B0-----:R-:W-:-:S03]  /*81bc0*/  IMAD.MOV.U32 R21, RZ, RZ, R13 ;  /* 0x000000ffff157224 */ /* 0x001fc600078e000d */
[----:B------:R-:W-:Y:S04]  /*81bd0*/  STL.64 [R1+0x118], R14 ;  /* 0x0001180e01007387 */ /* 0x000fe80000100a00 */
[----:B------:R-:W0:Y:S04]  /*81be0*/  LDSM.16.M88.4 R12, [R29+0xc180] ;  /* 0x00c180001d0c783b */ /* 0x000e280000000200 */
[----:B------:R-:W-:Y:S01]  /*81bf0*/  LDSM.16.M88.4 R16, [R29+0x18180] ;  /* 0x018180001d10783b */ /* 0x000fe20000000200 */
[----:B0-----:R-:W-:Y:S02]  /*81c00*/  IMAD.MOV.U32 R10, RZ, RZ, R12 ;  /* 0x000000ffff0a7224 */ /* 0x001fe400078e000c */
[----:B------:R-:W-:Y:S01]  /*81c10*/  IMAD.MOV.U32 R11, RZ, RZ, R13 ;  /* 0x000000ffff0b7224 */ /* 0x000fe200078e000d */
[----:B------:R-:W-:Y:S04]  /*81c20*/  STL.64 [R1+0x128], R14 ;  /* 0x0001280e01007387 */ /* 0x000fe80000100a00 */
[----:B------:R-:W0:Y:S04]  /*81c30*/  LDSM.16.M88.4 R12, [R29+0x14180] ;  /* 0x014180001d0c783b */ /* 0x000e280000000200 */
[----:B------:R-:W-:Y:S04]  /*81c40*/  STL.64 [R1+0x3498], R10 ;  /* 0x0034980a01007387 */ /* 0x000fe80000100a00 */
[----:B------:R-:W-:Y:S04]  /*81c50*/  STL.64 [R1+0x3490], R8 ;  /* 0x0034900801007387 */ /* 0x000fe80000100a00 */
[----:B------:R-:W1:Y:S04]  /*81c60*/  LDSM.16.M88.4 R8, [R29+0x1c180] ;  /* 0x01c180001d08783b */ /* 0x000e680000000200 */
[----:B------:R-:W-:Y:S04]  /*81c70*/  STL.64 [R1+0x108], R22 ;  /* 0x0001081601007387 */ /* 0x000fe80000100a00 */
[----:B------:R-:W-:Y:S04]  /*81c80*/  STL.64 [R1+0x34a8], R20 ;  /* 0x0034a81401007387 */ /* 0x000fe80000100a00 */
[----:B0-----:R-:W-:Y:S04]  /*81c90*/  STL.64 [R1+0x140], R12 ;  /* 0x0001400c01007387 */ /* 0x001fe80000100a00 */
[----:B------:R-:W-:Y:S04]  /*81ca0*/  STL.64 [R1+0x148], R14 ;  /* 0x0001480e01007387 */ /* 0x000fe80000100a00 */
[----:B------:R-:W-:Y:S04]  /*81cb0*/  STL.64 [R1+0x138], R26 ;  /* 0x0001381a01007387 */ /* 0x000fe80000100a00 */
[----:B------:R-:W-:Y:S04]  /*81cc0*/  STL.64 [R1+0x3460], R24 ;  /* 0x0034601801007387 */ /* 0x000fe80000100a00 */
[----:B-1----:R-:W-:Y:S04]  /*81cd0*/  STL.64 [R1+0x160], R8 ;  /* 0x0001600801007387 */ /* 0x002fe80000100a00 */
[----:B------:R-:W-:Y:S04]  /*81ce0*/  STL.64 [R1+0x168], R10 ;  /* 0x0001680a01007387 */ /* 0x000fe80000100a00 */
[----:B------:R-:W0:Y:S04]  /*81cf0*/  LDSM.16.M88.4 R8, [R29+0x20180] ;  /* 0x020180001d08783b */ /* 0x000e280000000200 */
[----:B------:R-:W1:Y:S04]  /*81d00*/  LDSM.16.M88.4 R12, [R29+0x24180] ;  /* 0x024180001d0c783b */ /* 0x000e680000000200 */
[----:B0-----:R-:W-:Y:S04]  /*81d10*/  STL.64 [R1+0x170], R8 ;  /* 0x0001700801007387 */ /* 0x001fe80000100a00 */
[----:B------:R0:W-:Y:S04]  /*81d20*/  STL.64 [R1+0x158], R18 ;  /* 0x0001581201007387 */ /* 0x0001e80000100a00 */
[----:B------:R-:W-:Y:S04]  /*81d30*/  STL.64 [R1+0x3468], R16 ;  /* 0x0034681001007387 */ /* 0x000fe80000100a00 */
[----:B0-----:R-:W2:Y:S04]  /*81d40*/  LDL.LU R18, [R1+0x248] ;  /* 0x0002480001127983 */ /* 0x001ea80000300800 */
[----:B------:R-:W2:Y:S01]  /*81d50*/  LDL.LU R19, [R1+0x24c] ;  /* 0x00024c0001137983 */ /* 0x000ea20000300800 */
[----:B------:R-:W-:-:S02]  /*81d60*/  IMAD.MOV.U32 R28, RZ, RZ, R10 ;  /* 0x000000ffff1c7224 */ /* 0x000fc400078e000a */
[----:B------:R-:W-:Y:S01]  /*81d70*/  IMAD.MOV.U32 R3, RZ, RZ, R11 ;  /* 0x000000ffff037224 */ /* 0x000fe200078e000b */
[----:B--2---:R-:W-:Y:S04]  /*81d80*/  STL.64 [R1+0x34b0], R18 ;  /* 0x0034b01201007387 */ /* 0x004fe80000100a00 */
[----:B------:R-:W2:Y:S04]  /*81d90*/  LDL.LU R22, [R1+0x228] ;  /* 0x0002280001167983 */ /* 0x000ea80000300800 */
[----:B------:R-:W2:Y:S04]  /*81da0*/  LDL.LU R23, [R1+0x22c] ;  /* 0x00022c0001177983 */ /* 0x000ea80000300800 */
[----:B------:R-:W3:Y:S04]  /*81db0*/  LDL.LU R10, [R1+0x1b8] ;  /* 0x0001b800010a7983 */ /* 0x000ee80000300800 */
[----:B------:R-:W3:Y:S04]  /*81dc0*/  LDL.LU R11, [R1+0x1bc] ;  /* 0x0001bc00010b7983 */ /* 0x000ee80000300800 */
[----:B------:R-:W3:Y:S04]  /*81dd0*/  LDL.LU R24, [R1+0xa0] ;  /* 0x0000a00001187983 */ /* 0x000ee80000300800 */
[----:B------:R-:W3:Y:S04]  /*81de0*/  LDL.LU R25, [R1+0xa4] ;  /* 0x0000a40001197983 */ /* 0x000ee80000300800 */
[----:B------:R-:W3:Y:S04]  /*81df0*/  LDL.LU R26, [R1+0xa8] ;  /* 0x0000a800011a7983 */ /* 0x000ee80000300800 */
[----:B------:R-:W3:Y:S04]  /*81e00*/  LDL.LU R27, [R1+0xac] ;  /* 0x0000ac00011b7983 */ /* 0x000ee80000300800 */
[----:B--2---:R0:W-:Y:S04]  /*81e10*/  STL.64 [R1+0x34b8], R22 ;  /* 0x0034b81601007387 */ /* 0x0041e80000100a00 */
[----:B0-----:R-:W2:Y:S04]  /*81e20*/  LDL.LU R22, [R1+0x208] ;  /* 0x0002080001167983 */ /* 0x001ea80000300800 */
[----:B------:R-:W2:Y:S01]  /*81e30*/  LDL.LU R23, [R1+0x20c] ;  /* 0x00020c0001177983 */ /* 0x000ea20000300800 */
[----:B------:R-:W-:-:S02]  /*81e40*/  IMAD.MOV.U32 R18, RZ, RZ, R0 ;  /* 0x000000ffff127224 */ /* 0x000fc400078e0000 */
[----:B------:R-:W-:Y:S01]  /*81e50*/  IMAD.MOV.U32 R19, RZ, RZ, R2 ;  /* 0x000000ffff137224 */ /* 0x000fe200078e0002 */
[----:B--2---:R0:W-:Y:S04]  /*81e60*/  STL.64 [R1+0x34d0], R22 ;  /* 0x0034d01601007387 */ /* 0x0041e80000100a00 */
[----:B------:R-:W2:Y:S04]  /*81e70*/  LDL.LU R16, [R1+0xd0] ;  /* 0x0000d00001107983 */ /* 0x000ea80000300800 */
[----:B------:R-:W2:Y:S04]  /*81e80*/  LDL.LU R17, [R1+0xd4] ;  /* 0x0000d40001117983 */ /* 0x000ea80000300800 */
[----:B------:R-:W4:Y:S04]  /*81e90*/  LDL.LU R0, [R1+0x3504] ;  /* 0x0035040001007983 */ /* 0x000f280000300800 */
[----:B------:R-:W3:Y:S04]  /*81ea0*/  LDL.LU R2, [R1+0x3500] ;  /* 0x0035000001027983 */ /* 0x000ee80000300800 */
[----:B0-----:R-:W3:Y:S04]  /*81eb0*/  LDL.LU R22, [R1+0x1c8] ;  /* 0x0001c80001167983 */ /* 0x001ee80000300800 */
[----:B------:R-:W3:Y:S04]  /*81ec0*/  LDL.LU R23, [R1+0x1cc] ;  /* 0x0001cc0001177983 */ /* 0x000ee80000300800 */
[----:B------:R-:W-:Y:S04]  /*81ed0*/  STL.64 [R1+0x34c8], R18 ;  /* 0x0034c81201007387 */ /* 0x000fe80000100a00 */
[----:B--2---:R0:W-:Y:S04]  /*81ee0*/  STL.64 [R1+0x34c0], R16 ;  /* 0x0034c01001007387 */ /* 0x0041e80000100a00 */
[----:B0-----:R-:W2:Y:S04]  /*81ef0*/  LDL.LU R16, [R1+0xe0] ;  /* 0x0000e00001107983 */ /* 0x001ea80000300800 */
[----:B------:R-:W2:Y:S04]  /*81f00*/  LDL.LU R17, [R1+0xe4] ;  /* 0x0000e40001117983 */ /* 0x000ea80000300800 */
[----:B------:R-:W2:Y:S04]  /*81f10*/  LDL.LU R18, [R1+0xe8] ;  /* 0x0000e80001127983 */ /* 0x000ea80000300800 */
[----:B------:R-:W2:Y:S04]  /*81f20*/  LDL.LU R19, [R1+0xec] ;  /* 0x0000ec0001137983 */ /* 0x000ea80000300800 */
[----:B--2---:R-:W-:Y:S01]  /*81f30*/  STL.64 [R1+0x34e0], R18 ;  /* 0x0034e01201007387 */ /* 0x004fe20000100a00 */
[----:B------:R0:W-:Y:S03]  /*81f40*/  STL.64 [R1+0x34d8], R16 ;  /* 0x0034d81001007387 */ /* 0x0001e60000100a00 */
[----:B0-----:R-:W2:Y:S01]  /*81f50*/  LDL.LU R16, [R1+0xb0] ;  /* 0x0000b00001107983 */ /* 0x001ea20000300800 */
[----:B------:R-:W2:Y:S02]  /*81f60*/  LDL.LU R17, [R1+0xb4] ;  /* 0x0000b40001117983 */ /* 0x000ea40000300800 */
[----:B------:R-:W-:Y:S02]  /*81f70*/  STL [R1+0x33e0], R3 ;  /* 0x0033e00301007387 */ /* 0x000fe40000100800 */
[----:B---3--:R-:W-:-:S02]  /*81f80*/  IMAD.MOV.U32 R18, RZ, RZ, R2 ;  /* 0x000000ffff127224 */ /* 0x008fc400078e0002 */
[----:B----4-:R-:W-:Y:S01]  /*81f90*/  IMAD.MOV.U32 R19, RZ, RZ, R0 ;  /* 0x000000ffff137224 */ /* 0x010fe200078e0000 */
[----:B------:R-:W-:Y:S01]  /*81fa0*/  STL [R1+0x33dc], R28 ;  /* 0x0033dc1c01007387 */ /* 0x000fe20000100800 */
[----:B-1----:R-:W-:Y:S02]  /*81fb0*/  IMAD.MOV.U32 R2, RZ, RZ, R14 ;  /* 0x000000ffff027224 */ /* 0x002fe400078e000e */
[----:B------:R-:W-:Y:S02]  /*81fc0*/  STL.64 [R1+0x180], R12 ;  /* 0x0001800c01007387 */ /* 0x000fe40000100a00 */
[----:B------:R-:W-:Y:S02]  /*81fd0*/  IMAD.MOV.U32 R0, RZ, RZ, R15 ;  /* 0x000000ffff007224 */ /* 0x000fe400078e000f */
[----:B------:R-:W0:Y:S04]  /*81fe0*/  LDSM.16.M88.4 R12, [R29+0x28180] ;  /* 0x028180001d0c783b */ /* 0x000e280000000200 */
[----:B------:R-:W-:Y:S01]  /*81ff0*/  STL [R1+0x33e4], R0 ;  /* 0x0033e40001007387 */ /* 0x000fe20000100800 */
[----:B------:R-:W-:Y:S03]  /*82000*/  STL [R1+0x33d8], R2 ;  /* 0x0033d80201007387 */ /* 0x000fe60000100800 */
[----:B0-----:R-:W-:Y:S01]  /*82010*/  STL.64 [R1+0x190], R12 ;  /* 0x0001900c01007387 */ /* 0x001fe20000100a00 */
[----:B------:R-:W-:Y:S02]  /*82020*/  STL.64 [R1+0x198], R14 ;  /* 0x0001980e01007387 */ /* 0x000fe40000100a00 */
[----:B------:R-:W0:Y:S02]  /*82030*/  LDSM.16.M88.4 R12, [R29+0x2c180] ;  /* 0x02c180001d0c783b */ /* 0x000e240000000200 */
[----:B0-----:R-:W-:Y:S02]  /*82040*/  STL.64 [R1+0x1a0], R12 ;  /* 0x0001a00c01007387 */ /* 0x001fe40000100a00 */
[----:B------:R0:W-:Y:S02]  /*82050*/  STL.64 [R1+0x1a8], R14 ;  /* 0x0001a80e01007387 */ /* 0x0001e40000100a00 */
[----:B0-----:R-:W3:Y:S01]  /*82060*/  LDL.LU.64 R14, [R1+0x34f8] ;  /* 0x0034f800010e7983 */ /* 0x001ee20000300a00 */
[----:B------:R-:W3:Y:S02]  /*82070*/  LDL.LU.64 R12, [R1+0x34f0] ;  /* 0x0034f000010c7983 */ /* 0x000ee40000300a00 */
[----:B---3--:R-:W-:Y:S01]  /*82080*/  HMMA.16816.F32 R24, R12, R10, R24 ;  /* 0x0000000a0c18723c */ /* 0x008fe20000001818 */
[----:B------:R-:W0:Y:S11]  /*82090*/  LDSM.16.M88.4 R8, [R29+0x30180] ;  /* 0x030180001d08783b */ /* 0x000e360000000200 */
[----:B------:R-:W-:Y:S11]  /*820a0*/  @!UPT UIADD3 URZ, URZ, URZ, URZ ;  /* 0x0000003f3f3ff290 */ /* 0x000ff6000fffe03f */
[----:B------:R-:W-:Y:S01]  /*820b0*/  STL.64 [R1+0xa0], R24 ;  /* 0x0000a01801007387 */ /* 0x000fe20000100a00 */
[----:B------:R1:W-:Y:S03]  /*820c0*/  STL.64 [R1+0xa8], R26 ;  /* 0x0000a81a01007387 */ /* 0x0003e60000100a00 */
[----:B-1----:R-:W3:Y:S04]  /*820d0*/  LDL.LU R26, [R1+0x278] ;  /* 0x00027800011a7983 */ /* 0x002ee80000300800 */
[----:B0-----:R0:W-:Y:S01]  /*820e0*/  STL.64 [R1+0x1f0], R8 ;  /* 0x0001f00801007387 */ /* 0x0011e20000100a00 */
[----:B------:R1:W-:Y:S02]  /*820f0*/  STL.64 [R1+0x1f8], R10 ;  /* 0x0001f80a01007387 */ /* 0x0003e40000100a00 */
[----:B------:R-:W3:Y:S02]  /*82100*/  LDL.LU R27, [R1+0x27c] ;  /* 0x00027c00011b7983 */ /* 0x000ee40000300800 */
[----:B0-----:R-:W-:-:S02]  /*82110*/  IMAD.MOV.U32 R9, RZ, RZ, R6 ;  /* 0x000000ffff097224 */ /* 0x001fc400078e0006 */
[----:B-1----:R-:W-:Y:S02]  /*82120*/  IMAD.MOV.U32 R10, RZ, RZ, R5 ;  /* 0x000000ffff0a7224 */ /* 0x002fe400078e0005 */
[----:B------:R-:W-:Y:S01]  /*82130*/  IMAD.MOV.U32 R11, RZ, RZ, R4 ;  /* 0x000000ffff0b7224 */ /* 0x000fe200078e0004 */
[----:B------:R-:W3:Y:S04]  /*82140*/  LDL.LU R8, [R1+0x90] ;  /* 0x0000900001087983 */ /* 0x000ee80000300800 */
[----:B------:R-:W0:Y:S04]  /*82150*/  LDSM.16.M88.4 R4, [R29+0x34180] ;  /* 0x034180001d04783b */ /* 0x000e280000000200 */
[----:B0-----:R-:W-:Y:S01]  /*82160*/  STL.64 [R1+0x210], R4 ;  /* 0x0002100401007387 */ /* 0x001fe20000100a00 */
[----:B------:R-:W-:Y:S02]  /*82170*/  STL.64 [R1+0x218], R6 ;  /* 0x0002180601007387 */ /* 0x000fe40000100a00 */
[----:B------:R-:W0:Y:S02]  /*82180*/  LDSM.16.M88.4 R4, [R29+0x38180] ;  /* 0x038180001d04783b */ /* 0x000e240000000200 */
[----:B0-----:R-:W-:Y:S02]  /*82190*/  STL.64 [R1+0x230], R4 ;  /* 0x0002300401007387 */ /* 0x001fe40000100a00 */
[----:B------:R-:W-:Y:S02]  /*821a0*/  STL.64 [R1+0x238], R6 ;  /* 0x0002380601007387 */ /* 0x000fe40000100a00 */
[----:B------:R-:W0:Y:S02]  /*821b0*/  LDSM.16.M88.4 R4, [R29+0x3c180] ;  /* 0x03c180001d04783b */ /* 0x000e240000000200 */
[----:B0-----:R-:W-:Y:S02]  /*821c0*/  STL.64 [R1+0x250], R4 ;  /* 0x0002500401007387 */ /* 0x001fe40000100a00 */
[----:B------:R0:W-:Y:S02]  /*821d0*/  STL.64 [R1+0x258], R6 ;  /* 0x0002580601007387 */ /* 0x0001e40000100a00 */
[----:B0-----:R-:W4:Y:S01]  /*821e0*/  LDL.LU R7, [R1+0x34e8] ;  /* 0x0034e80001077983 */ /* 0x001f220000300800 */
[C---:B--2---:R-:W-:Y:S01]  /*821f0*/  HMMA.16816.F32 R20, R12.reuse, R22, R16 ;  /* 0x000000160c14723c */ /* 0x044fe20000001810 */
[----:B------:R-:W-:Y:S02]  /*82200*/  STL [R1+0x2fc8], R29 ;  /* 0x002fc81d01007387 */ /* 0x000fe40000100800 */
[----:B----4-:R-:W0:Y:S04]  /*82210*/  LDSM.16.MT88.4 R4, [R7+0x41a00] ;  /* 0x041a00000704783b */ /* 0x010e280000004200 */
[----:B0-----:R-:W-:Y:S01]  /*82220*/  STL.64 [R1+0x3358], R6 ;  /* 0x0033580601007387 */ /* 0x001fe20000100a00 */
[----:B------:R0:W-:Y:S03]  /*82230*/  STL.64 [R1+0x3350], R4 ;  /* 0x0033500401007387 */ /* 0x0001e60000100a00 */
[----:B0-----:R-:W2:Y:S01]  /*82240*/  LDL.LU R4, [R1+0xc0] ;  /* 0x0000c00001047983 */ /* 0x001ea20000300800 */
[----:B------:R-:W2:Y:S02]  /*82250*/  LDL.LU R5, [R1+0xc4] ;  /* 0x0000c40001057983 */ /* 0x000ea40000300800 */
[----:B------:R-:W2:Y:S02]  /*82260*/  LDL.LU R6, [R1+0xc8] ;  /* 0x0000c80001067983 */ /* 0x000ea40000300800 */
[----:B------:R-:W2:Y:S01]  /*82270*/  LDL.LU R7, [R1+0xcc] ;  /* 0x0000cc0001077983 */ /* 0x000ea20000300800 */
[----:B------:R-:W4:Y:S01]  /*82280*/  LDL.LU.64 R18, [R1+0x34e0] ;  /* 0x0034e00001127983 */ /* 0x000f220000300a00 */
[----:B------:R-:W4:Y:S05]  /*82290*/  LDL.LU.64 R16, [R1+0x34d8] ;  /* 0x0034d80001107983 */ /* 0x000f2a0000300a00 */
[----:B------:R-:W-:Y:S02]  /*822a0*/  STL.64 [R1+0xb0], R20 ;  /* 0x0000b01401007387 */ /* 0x000fe40000100a00 */
[----:B------:R0:W-:Y:S02]  /*822b0*/  STL.64 [R1+0xb8], R22 ;  /* 0x0000b81601007387 */ /* 0x0001e40000100a00 */
[----:B0-----:R-:W4:Y:S02]  /*822c0*/  LDL.LU.64 R22, [R1+0x34d0] ;  /* 0x0034d00001167983 */ /* 0x001f240000300a00 */
[C---:B----4-:R-:W-:Y:S02]  /*822d0*/  HMMA.16816.F32 R20, R12.reuse, R22, R16 ;  /* 0x000000160c14723c */ /* 0x050fe40000001810 */
[----:B------:R-:W4:Y:S01]  /*822e0*/  LDL.LU.64 R18, [R1+0x34c8] ;  /* 0x0034c80001127983 */ /* 0x000f220000300a00 */
[----:B------:R-:W4:Y:S11]  /*822f0*/  LDL.LU.64 R16, [R1+0x34c0] ;  /* 0x0034c00001107983 */ /* 0x000f360000300a00 */
[----:B------:R-:W-:Y:S09]  /*82300*/  @!UPT UIADD3 URZ, URZ, URZ, URZ ;  /* 0x0000003f3f3ff290 */ /* 0x000ff2000fffe03f */
[----:B------:R-:W-:Y:S01]  /*82310*/  STL.64 [R1+0xe0], R20 ;  /* 0x0000e01401007387 */ /* 0x000fe20000100a00 */
[----:B------:R0:W-:Y:S03]  /*82320*/  STL.64 [R1+0xe8], R22 ;  /* 0x0000e81601007387 */ /* 0x0001e60000100a00 */
[----:B0-----:R-:W4:Y:S02]  /*82330*/  LDL.LU.64 R22, [R1+0x34b8] ;  /* 0x0034b80001167983 */ /* 0x001f240000300a00 */
[C---:B----4-:R-:W-:Y:S02]  /*82340*/  HMMA.16816.F32 R20, R12.reuse, R22, R16 ;  /* 0x000000160c14723c */ /* 0x050fe40000001810 */
[----:B------:R-:W2:Y:S11]  /*82350*/  LDL.LU.64 R18, [R1+0x34b0] ;  /* 0x0034b00001127983 */ /* 0x000eb60000300a00 */
[----:B------:R-:W-:Y:S10]  /*82360*/  @!UPT UIADD3 URZ, URZ, URZ, URZ ;  /* 0x0000003f3f3ff290 */ /* 0x000ff4000fffe03f */
[----:B------:R0:W-:Y:S01]  /*82370*/  STL.64 [R1+0xd0], R20 ;  /* 0x0000d01401007387 */ /* 0x0001e20000100a00 */
[----:B------:R-:W-:Y:S03]  /*82380*/  STL.64 [R1+0xd8], R22 ;  /* 0x0000d81601007387 */ /* 0x000fe60000100a00 */
[----:B0-----:R-:W4:Y:S01]  /*82390*/  LDL.LU.64 R20, [R1+0x34a8] ;  /* 0x0034a80001147983 */ /* 0x001f220000300a00 */
[C---:B--2---:R-:W-:Y:S11]  /*823a0*/  HMMA.16816.F32 R16, R12.reuse, R18, R4 ;  /* 0x000000120c10723c */ /* 0x044ff60000001804 */
[----:B------:R-:W-:Y:S11]  /*823b0*/  @!UPT UIADD3 URZ, URZ, URZ, URZ ;  /* 0x0000003f3f3ff290 */ /* 0x000ff6000fffe03f */
[----:B------:R-:W-:Y:S01]  /*823c0*/  @!UPT UIADD3 URZ, URZ, URZ, URZ ;  /* 0x0000003f3f3ff290 */ /* 0x000fe2000fffe03f */
[----:B------:R4:W-:Y:S01]  /*823d0*/  STL.64 [R1+0xc0], R16 ;  /* 0x0000c01001007387 */ /* 0x0009e20000100a00 */
[----:B------:R-:W-:Y:S02]  /*823e0*/  IMAD.MOV.U32 R6, RZ, RZ, R19 ;  /* 0x000000ffff067224 */ /* 0x000fe400078e0013 */
[----:B------:R-:W-:Y:S02]  /*823f0*/  IMAD.MOV.U32 R7, RZ, RZ, R18 ;  /* 0x000000ffff077224 */ /* 0x000fe400078e0012 */
[----:B----4-:R-:W-:Y:S02]  /*82400*/  IMAD.MOV.U32 R16, RZ, RZ, R20 ;  /* 0x000000ffff107224 */ /* 0x010fe400078e0014 */
[----:B------:R-:W-:Y:S01]  /*82410*/  IMAD.MOV.U32 R17, RZ, RZ, R21 ;  /* 0x000000ffff117224 */ /* 0x000fe200078e0015 */
[----:B------:R-:W2:Y:S01]  /*82420*/  LDL.LU R20, [R1+0x34a4] ;  /* 0x0034a40001147983 */ /* 0x000ea20000300800 */
[----:B------:R-:W2:Y:S03]  /*82430*/  LDL.LU R21, [R1+0x34a0] ;  /* 0x0034a00001157983 */ /* 0x000ea60000300800 */
[----:B------:R0:W-:Y:S04]  /*82440*/  STL.64 [R1+0x3470], R16 ;  /* 0x0034701001007387 */ /* 0x0001e80000100a00 */
[----:B0-----:R-:W4:Y:S01]  /*82450*/  LDL.LU R16, [R1+0xf0] ;  /* 0x0000f00001107983 */ /* 0x001f220000300800 */
[----:B------:R-:W4:Y:S02]  /*82460*/  LDL.LU R17, [R1+0xf4] ;  /* 0x0000f40001117983 */ /* 0x000f240000300800 */
[----:B------:R0:W-:Y:S02]  /*82470*/  STL [R1+0x33ec], R6 ;  /* 0x0033ec0601007387 */ /* 0x0001e40000100800 */
[----:B------:R1:W-:Y:S01]  /*82480*/  STL [R1+0x33e8], R7 ;  /* 0x0033e80701007387 */ /* 0x0003e20000100800 */
[----:B------:R-:W2:Y:S01]  /*82490*/  LDL.LU R4, [R1+0x50] ;  /* 0x0000500001047983 */ /* 0x000ea20000300800 */
[----:B------:R-:W2:Y:S03]  /*824a0*/  LDL.LU R5, [R1+0x54] ;  /* 0x0000540001057983 */ /* 0x000ea60000300800 */
[----:B0-----:R-:W2:Y:S01]  /*824b0*/  LDL.LU R6, [R1+0x58] ;  /* 0x0000580001067983 */ /* 0x001ea20000300800 */
[----:B-1----:R-:W2:Y:S01]  /*824c0*/  LDL.LU R7, [R1+0x5c] ;  /* 0x00005c0001077983 */ /* 0x002ea20000300800 */
[----:B---3--:R-:W-:Y:S02]  /*824d0*/  HMMA.16816.F32 R24, R12, R26, R8 ;  /* 0x0000001a0c18723c */ /* 0x008fe40000001808 */
[----:B--2---:R-:W-:Y:S01]  /*824e0*/  STL.64 [R1+0x3480], R6 ;  /* 0x0034800601007387 */ /* 0x004fe20000100a00 */
[----:B------:R0:W-:Y:S03]  /*824f0*/  STL.64 [R1+0x3478], R4 ;  /* 0x0034780401007387 */ /* 0x0001e60000100a00 */
[----:B0-----:R-:W4:Y:S01]  /*82500*/  LDL.LU R4, [R1+0x60] ;  /* 0x0000600001047983 */ /* 0x001f220000300800 */
[----:B------:R-:W4:Y:S02]  /*82510*/  LDL.LU R5, [R1+0x64] ;  /* 0x0000640001057983 */ /* 0x000f240000300800 */
[----:B------:R-:W4:Y:S02]  /*82520*/  LDL.LU R6, [R1+0x68] ;  /* 0x0000680001067983 */ /* 0x000f240000300800 */
[----:B------:R-:W4:Y:S01]  /*82530*/  LDL.LU R7, [R1+0x6c] ;  /* 0x00006c0001077983 */ /* 0x000f220000300800 */
[----:B------:R-:W2:Y:S01]  /*82540*/  LDL.LU.64 R10, [R1+0x3498] ;  /* 0x00349800010a7983 */ /* 0x000ea20000300a00 */
[----:B------:R-:W3:Y:S11]  /*82550*/  LDL.LU.64 R8, [R1+0x3490] ;  /* 0x0034900001087983 */ /* 0x000ef60000300a00 */
[----:B------:R-:W-:-:S02]  /*82560*/  IMAD.MOV.U32 R12, RZ, RZ, R27 ;  /* 0x000000ffff0c7224 */ /* 0x000fc400078e001b */
[----:B------:R-:W-:Y:S01]  /*82570*/  IMAD.MOV.U32 R13, RZ, RZ, R26 ;  /* 0x000000ffff0d7224 */ /* 0x000fe200078e001a */
[----:B------:R2:W-:Y:S02]  /*82580*/  STL.64 [R1+0x90], R24 ;  /* 0x0000901801007387 */ /* 0x0005e40000100a00 */
[----:B--2---:R-:W-:Y:S02]  /*82590*/  IMAD.MOV.U32 R24, RZ, RZ, R10 ;  /* 0x000000ffff187224 */ /* 0x004fe400078e000a */
[----:B------:R-:W-:Y:S01]  /*825a0*/  IMAD.MOV.U32 R25, RZ, RZ, R11 ;  /* 0x000000ffff197224 */ /* 0x000fe200078e000b */
[----:B------:R-:W3:Y:S01]  /*825b0*/  LDL.LU R10, [R1+0x348c] ;  /* 0x00348c00010a7983 */ /* 0x000ee20000300800 */
[----:B------:R-:W3:Y:S02]  /*825c0*/  LDL.LU R11, [R1+0x3488] ;  /* 0x00348800010b7983 */ /* 0x000ee40000300800 */
[----:B------:R0:W-:Y:S02]  /*825d0*/  STL [R1+0x33f4], R12 ;  /* 0x0033f40c01007387 */ /* 0x0001e40000100800 */
[----:B------:R1:W-:Y:S01]  /*825e0*/  STL [R1+0x33f0], R13 ;  /* 0x0033f00d01007387 */ /* 0x0003e20000100800 */
[----:B0-----:R-:W3:Y:S01]  /*825f0*/  LDL.LU R12, [R1+0x70] ;  /* 0x00007000010c7983 */ /* 0x001ee20000300800 */
[----:B-1----:R-:W3:Y:S02]  /*82600*/  LDL.LU R13, [R1+0x74] ;  /* 0x00007400010d7983 */ /* 0x002ee40000300800 */
[----:B------:R-:W3:Y:S02]  /*82610*/  LDL.LU R14, [R1+0x78] ;  /* 0x00007800010e7983 */ /* 0x000ee40000300800 */
[----:B------:R-:W3:Y:S02]  /*82620*/  LDL.LU R15, [R1+0x7c] ;  /* 0x00007c00010f7983 */ /* 0x000ee40000300800 */
[C---:B---3--:R-:W-:Y:S08]  /*82630*/  HMMA.16816.F32 R20, R8.reuse, R20, R12 ;  /* 0x000000140814723c */ /* 0x048ff0000000180c */
[----:B----4-:R-:W-:Y:S11]  /*82640*/  HMMA.16816.F32 R16, R8, R16, R4 ;  /* 0x000000100810723c */ /* 0x010ff60000001804 */
[----:B------:R-:W-:Y:S05]  /*82650*/  @!UPT UIADD3 URZ, URZ, URZ, URZ ;  /* 0x0000003f3f3ff290 */ /* 0x000fea000fffe03f */
[----:B------:R-:W-:Y:S02]  /*82660*/  IMAD.MOV.U32 R2, RZ, RZ, R20 ;  /* 0x000000ffff027224 */ /* 0x000fe400078e0014 */
[----:B------:R-:W-:Y:S02]  /*82670*/  IMAD.MOV.U32 R14, RZ, RZ, R23 ;  /* 0x000000ffff0e7224 */ /* 0x000fe400078e0017 */
[----:B------:R-:W-:Y:S02]  /*82680*/  IMAD.MOV.U32 R29, RZ, RZ, R21 ;  /* 0x000000ffff1d7224 */ /* 0x000fe400078e0015 */
[----:B------:R-:W-:Y:S01]  /*82690*/  IMAD.MOV.U32 R15, RZ, RZ, R22 ;  /* 0x000000ffff0f7224 */ /* 0x000fe200078e0016 */
[----:B------:R-:W2:Y:S01]  /*826a0*/  LDL.LU R20, [R1] ;  /* 0x0000000001147983 */ /* 0x000ea20000300800 */
[----:B------:R-:W2:Y:S02]  /*826b0*/  LDL.LU R21, [R1+0x4] ;  /* 0x0000040001157983 */ /* 0x000ea40000300800 */
[----:B------:R-:W2:Y:S02]  /*826c0*/  LDL.LU R22, [R1+0x8] ;  /* 0x0000080001167983 */ /* 0x000ea40000300800 */
[----:B------:R-:W2:Y:S01]  /*826d0*/  LDL.LU R23, [R1+0xc] ;  /* 0x00000c0001177983 */ /* 0x000ea20000300800 */
[----:B------:R0:W-:Y:S01]  /*826e0*/  STL [R1+0x3404], R14 ;  /* 0x0034040e01007387 */ /* 0x0001e20000100800 */
[----:B------:R1:W-:Y:S02]  /*826f0*/  STL [R1+0x3400], R15 ;  /* 0x0034000f01007387 */ /* 0x0003e40000100800 */
[----:B------:R-:W3:Y:S02]  /*82700*/  LDL.LU R12, [R1+0x40] ;  /* 0x00004000010c7983 */ /* 0x000ee40000300800 */
[----:B------:R-:W3:Y:S02]  /*82710*/  LDL.LU R13, [R1+0x44] ;  /* 0x00004400010d7983 */ /* 0x000ee40000300800 */
[----:B------:R-:W-:Y:S01]  /*82720*/  IMAD.MOV.U32 R0, RZ, RZ, R17 ;  /* 0x000000ffff007224 */ /* 0x000fe200078e0011 */
[----:B0-----:R-:W3:Y:S01]  /*82730*/  LDL.LU R14, [R1+0x48] ;  /* 0x00004800010e7983 */ /* 0x001ee20000300800 */
[----:B-1----:R-:W3:Y:S02]  /*82740*/  LDL.LU R15, [R1+0x4c] ;  /* 0x00004c00010f7983 */ /* 0x002ee40000300800 */
[----:B------:R-:W-:Y:S02]  /*82750*/  STL [R1+0x33fc], R29 ;  /* 0x0033fc1d01007387 */ /* 0x000fe40000100800 */
[----:B------:R-:W-:Y:S01]  /*82760*/  STL [R1+0x33f8], R2 ;  /* 0x0033f80201007387 */ /* 0x000fe20000100800 */
[----:B------:R-:W4:Y:S01]  /*82770*/  LDL.LU.64 R6, [R1+0x3480] ;  /* 0x0034800001067983 */ /* 0x000f220000300a00 */
[----:B------:R-:W4:Y:S02]  /*82780*/  LDL.LU.64 R4, [R1+0x3478] ;  /* 0x0034780001047983 */ /* 0x000f240000300a00 */
[----:B------:R0:W-:Y:S02]  /*82790*/  STL [R1+0x70], R16 ;  /* 0x0000701001007387 */ /* 0x0001e40000100800 */
[----:B0-----:R-:W4:Y:S01]  /*827a0*/  LDL.LU.64 R16, [R1+0x3470] ;  /* 0x0034700001107983 */ /* 0x001f220000300a00 */
[----:B------:R-:W-:-:S02]  /*827b0*/  IMAD.MOV.U32 R3, RZ, RZ, R18 ;  /* 0x000000ffff037224 */ /* 0x000fc400078e0012 */
[----:B------:R-:W-:-:S05]  /*827c0*/  IMAD.MOV.U32 R28, RZ, RZ, R19 ;  /* 0x000000ffff1c7224 */ /* 0x000fca00078e0013 */
[----:B------:R-:W-:Y:S01]  /*827d0*/  STL [R1+0x3410], R28 ;  /* 0x0034101c01007387 */ /* 0x000fe20000100800 */
[----:B------:R-:W-:Y:S02]  /*827e0*/  STL [R1+0x340c], R3 ;  /* 0x00340c0301007387 */ /* 0x000fe40000100800 */
[----:B------:R-:W-:Y:S01]  /*827f0*/  STL [R1+0x3408], R0 ;  /* 0x0034080001007387 */ /* 0x000fe20000100800 */
[C---:B---3--:R-:W-:Y:S08]  /*82800*/  HMMA.16816.F32 R24, R8.reuse, R24, R12 ;  /* 0x000000180818723c */ /* 0x048ff0000000180c */
[----:B----4-:R-:W-:Y:S11]  /*82810*/  HMMA.16816.F32 R16, R8, R16, R4 ;  /* 0x000000100810723c */ /* 0x010ff60000001804 */
[----:B------:R-:W-:Y:S05]  /*82820*/  @!UPT UIADD3 URZ, URZ, URZ, URZ ;  /* 0x0000003f3f3ff290 */ /* 0x000fea000fffe03f */
[----:B------:R-:W-:Y:S02]  /*82830*/  IMAD.MOV.U32 R29, RZ, RZ, R24 ;  /* 0x000000ffff1d7224 */ /* 0x000fe400078e0018 */
[----:B------:R-:W-:-:S06]  /*82840*/  IMAD.MOV.U32 R2, RZ, RZ, R25 ;  /* 0x000000ffff027224 */ /* 0x000fcc00078e0019 */
[----:B------:R-:W-:Y:S02]  /*82850*/  IMAD.MOV.U32 R4, RZ, RZ, R19 ;  /* 0x000000ffff047224 */ /* 0x000fe400078e0013 */
[----:B------:R-:W-:Y:S02]  /*82860*/  IMAD.MOV.U32 R5, RZ, RZ, R18 ;  /* 0x000000ffff057224 */ /* 0x000fe400078e0012 */
[----:B------:R-:W-:Y:S02]  /*82870*/  IMAD.MOV.U32 R7, RZ, RZ, R17 ;  /* 0x000000ffff077224 */ /* 0x000fe400078e0011 */
[----:B------:R-:W-:Y:S02]  /*82880*/  IMAD.MOV.U32 R6, RZ, RZ, R16 ;  /* 0x000000ffff067224 */ /* 0x000fe400078e0010 */
[----:B------:R-:W3:Y:S01]  /*82890*/  LDL.LU.64 R16, [R1+0x3468] ;  /* 0x0034680001107983 */ /* 0x000ee20000300a00 */
[----:B------:R0:W-:Y:S02]  /*828a0*/  STL [R1+0x3420], R4 ;  /* 0x0034200401007387 */ /* 0x0001e40000100800 */
[----:B------:R1:W-:Y:S02]  /*828b0*/  STL [R1+0x341c], R5 ;  /* 0x00341c0501007387 */ /* 0x0003e40000100800 */
[----:B------:R4:W-:Y:S01]  /*828c0*/  STL [R1+0x3418], R7 ;  /* 0x0034180701007387 */ /* 0x0009e20000100800 */
[----:B------:R-:W-:Y:S04]  /*828d0*/  STL [R1+0x3414], R6 ;  /* 0x0034140601007387 */ /* 0x000fe80000100800 */
[----:B0-----:R-:W2:Y:S01]  /*828e0*/  LDL.LU R4, [R1+0x140] ;  /* 0x0001400001047983 */ /* 0x001ea20000300800 */
[----:B-1----:R-:W2:Y:S02]  /*828f0*/  LDL.LU R5, [R1+0x144] ;  /* 0x0001440001057983 */ /* 0x002ea40000300800 */
[----:B------:R-:W2:Y:S02]  /*82900*/  LDL.LU.64 R24, [R1+0x3460] ;  /* 0x0034600001187983 */ /* 0x000ea40000300a00 */
[----:B------:R-:W-:-:S02]  /*82910*/  IMAD.MOV.U32 R12, RZ, RZ, R26 ;  /* 0x000000ffff0c7224 */ /* 0x000fc400078e001a */
[----:B------:R-:W-:-:S03]  /*82920*/  IMAD.MOV.U32 R13, RZ, RZ, R27 ;  /* 0x000000ffff0d7224 */ /* 0x000fc600078e001b */
[----:B------:R0:W-:Y:S01]  /*82930*/  STL [R1+0x342c], R12 ;  /* 0x00342c0c01007387 */ /* 0x0001e20000100800 */
[----:B------:R1:W-:Y:S02]  /*82940*/  STL [R1+0x3428], R2 ;  /* 0x0034280201007387 */ /* 0x0003e40000100800 */
[----:B------:R-:W-:Y:S01]  /*82950*/  STL [R1+0x3424], R29 ;  /* 0x0034241d01007387 */ /* 0x000fe20000100800 */
[C---:B--2---:R-:W-:Y:S01]  /*82960*/  HMMA.16816.F32 R24, R8.reuse, R24, R20 ;  /* 0x000000180818723c */ /* 0x044fe20000001814 */
[----:B------:R-:W3:Y:S01]  /*82970*/  LDL.LU.64 R22, [R1+0x3458] ;  /* 0x0034580001167983 */ /* 0x000ee20000300a00 */
[----:B------:R-:W3:Y:S11]  /*82980*/  LDL.LU.64 R20, [R1+0x3450] ;  /* 0x0034500001147983 */ /* 0x000ef60000300a00 */
[----:B------:R-:W-:Y:S11]  /*82990*/  @!UPT UIADD3 URZ, URZ, URZ, URZ ;  /* 0x0000003f3f3ff290 */ /* 0x000ff6000fffe03f */
[----:B------:R-:W-:Y:S02]  /*829a0*/  IMAD.MOV.U32 R14, RZ, RZ, R26 ;  /* 0x000000ffff0e7224 */ /* 0x000fe400078e001a */
[----:B------:R-:W-:Y:S02]  /*829b0*/  IMAD.MOV.U32 R15, RZ, RZ, R27 ;  /* 0x000000ffff0f7224 */ /* 0x000fe400078e001b */
[----:B------:R-:W-:Y:S02]  /*829c0*/  IMAD.MOV.U32 R3, RZ, RZ, R24 ;  /* 0x000000ffff037224 */ /* 0x000fe400078e0018 */
[----:B------:R-:W-:Y:S01]  /*829d0*/  IMAD.MOV.U32 R0, RZ, RZ, R25 ;  /* 0x000000ffff007224 */ /* 0x000fe200078e0019 */
[----:B------:R-:W2:Y:S01]  /*829e0*/  LDL.LU.64 R26, [R1+0x3448] ;  /* 0x00344800011a7983 */ /* 0x000ea20000300a00 */
[----:B------:R-:W2:Y:S01]  /*829f0*/  LDL.LU.64 R24, [R1+0x3440] ;  /* 0x0034400001187983 */ /* 0x000ea20000300a00 */
[C---:B---3--:R-:W-:Y:S08]  /*82a00*/  HMMA.16816.F32 R20, R8.reuse, R16, R20 ;  /* 0x000000100814723c */ /* 0x048ff00000001814 */
[----:B--2---:R-:W-:Y:S11]  /*82a10*/  HMMA.16816.F32 R24, R8, R4, R24 ;  /* 0x000000040818723c */ /* 0x004ff60000001818 */
[----:B------:R-:W-:Y:S11]  /*82a20*/  @!UPT UIADD3 URZ, URZ, URZ, URZ ;  /* 0x0000003f3f3ff290 */ /* 0x000ff6000fffe03f */
[----:B------:R-:W-:Y:S02]  /*82a30*/  @!UPT UIADD3 URZ, URZ, URZ, URZ ;  /* 0x0000003f3f3ff290 */ /* 0x000fe4000fffe03f */
[----:B------:R-:W-:Y:S02]  /*82a40*/  IMAD.MOV.U32 R5, RZ, RZ, R24 ;  /* 0x000000ffff057224 */ /* 0x000fe400078e0018 */
[----:B----4-:R-:W-:Y:S01]  /*82a50*/  IMAD.MOV.U32 R7, RZ, RZ, R25 ;  /* 0x000000ffff077224 */ /* 0x010fe200078e0019 */
[----:B------:R-:W2:Y:S01]  /*82a60*/  LDL.LU R24, [R1+0x160] ;  /* 0x0001600001187983 */ /* 0x000ea20000300800 */
[----:B------:R-:W2:Y:S02]  /*82a70*/  LDL.LU R25, [R1+0x164] ;  /* 0x0001640001197983 */ /* 0x000ea40000300800 */
[----:B------:R-:W2:Y:S02]  /*82a80*/  LDL.LU.64 R18, [R1+0x3438] ;  /* 0x0034380001127983 */ /* 0x000ea40000300a00 */
[----:B------:R-:W2:Y:S02]  /*82a90*/  LDL.LU.64 R16, [R1+0x3430] ;  /* 0x0034300001107983 */ /* 0x000ea40000300a00 */
[----:B0-----:R-:W-:-:S02]  /*82aa0*/  IMAD.MOV.U32 R12, RZ, RZ, R20 ;  /* 0x000000ffff0c7224 */ /* 0x001fc400078e0014 */
[----:B------:R-:W-:Y:S02]  /*82ab0*/  IMAD.MOV.U32 R6, RZ, RZ, R26 ;  /* 0x000000ffff067224 */ /* 0x000fe400078e001a */
[----:B------:R-:W-:Y:S02]  /*82ac0*/  IMAD.MOV.U32 R28, RZ, RZ, R27 ;  /* 0x000000ffff1c7224 */ /* 0x000fe400078e001b */
[----:B-1----:R-:W-:Y:S01]  /*82ad0*/  IMAD.MOV.U32 R2, RZ, RZ, R21 ;  /* 0x000000ffff027224 */ /* 0x002fe200078e0015 */
[----:B------:R-:W3:Y:S01]  /*82ae0*/  LDL.LU R20, [R1+0x170] ;  /* 0x0001700001147983 */ /* 0x000ee20000300800 */
[----:B------:R-:W3:Y:S01]  /*82af0*/  LDL.LU R21, [R1+0x174] ;  /* 0x0001740001157983 */ /* 0x000ee20000300800 */
[C---:B--2---:R-:W-:Y:S02]  /*82b00*/  HMMA.16816.F32 R24, R8.reuse, R24, R16 ;  /* 0x000000180818723c */ /* 0x044fe40000001810 */
[----:B------:R-:W3:Y:S01]  /*82b10*/  LDL.LU R16, [R1+0x20] ;  /* 0x0000200001107983 */ /* 0x000ee20000300800 */
[----:B------:R-:W3:Y:S02]  /*82b20*/  LDL.LU R17, [R1+0x24] ;  /* 0x0000240001117983 */ /* 0x000ee40000300800 */
[----:B------:R-:W3:Y:S02]  /*82b30*/  LDL.LU R18, [R1+0x28] ;  /* 0x0000280001127983 */ /* 0x000ee40000300800 */
[----:B------:R-:W3:Y:S11]  /*82b40*/  LDL.LU R19, [R1+0x2c] ;  /* 0x00002c0001137983 */ /* 0x000ef60000300800 */
[----:B------:R-:W-:Y:S05]  /*82b50*/  @!UPT UIADD3 URZ, URZ, URZ, URZ ;  /* 0x0000003f3f3ff290 */ /* 0x000fea000fffe03f */
[----:B------:R0:W-:Y:S01]  /*82b60*/  STL.64 [R1+0x32b0], R26 ;  /* 0x0032b01a01007387 */ /* 0x0001e20000100a00 */
[----:B------:R-:W-:Y:S03]  /*82b70*/  STL.64 [R1+0x32a8], R24 ;  /* 0x0032a81801007387 */ /* 0x000fe60000100a00 */
[----:B0-----:R-:W2:Y:S01]  /*82b80*/  LDL.LU R26, [R1+0x158] ;  /* 0x00015800011a7983 */ /* 0x001ea20000300800 */
[----:B------:R-:W2:Y:S02]  /*82b90*/  LDL.LU R27, [R1+0x15c] ;  /* 0x00015c00011b7983 */ /* 0x000ea40000300800 */
[----:B------:R-:W-:Y:S02]  /*82ba0*/  IMAD.MOV.U32 R29, RZ, RZ, R22 ;  /* 0x000000ffff1d7224 */ /* 0x000fe400078e0016 */
[----:B------:R-:W-:Y:S02]  /*82bb0*/  IMAD.MOV.U32 R4, RZ, RZ, R23 ;  /* 0x000000ffff047224 */ /* 0x000fe400078e0017 */
[----:B---3--:R-:W-:Y:S01]  /*82bc0*/  HMMA.16816.F32 R20, R8, R20, R16 ;  /* 0x000000140814723c */ /* 0x008fe20000001810 */
[----:B--2---:R-:W-:Y:S11]  /*82bd0*/  STL.64 [R1+0x32c0], R26 ;  /* 0x0032c01a01007387 */ /* 0x004ff60000100a00 */
[----:B------:R-:W-:Y:S11]  /*82be0*/  @!UPT UIADD3 URZ, URZ, URZ, URZ ;  /* 0x0000003f3f3ff290 */ /* 0x000ff6000fffe03f */
[----:B------:R0:W-:Y:S02]  /*82bf0*/  STL.64 [R1+0x32a0], R22 ;  /* 0x0032a01601007387 */ /* 0x0001e40000100a00 */
[----:B------:R1:W-:Y:S01]  /*82c00*/  STL.64 [R1+0x3298], R20 ;  /* 0x0032981401007387 */ /* 0x0003e20000100a00 */
[----:B0-----:R-:W2:Y:S01]  /*82c10*/  LDL.LU R22, [R1+0x168] ;  /* 0x0001680001167983 */ /* 0x001ea20000300800 */
[----:B------:R-:W2:Y:S02]  /*82c20*/  LDL.LU R23, [R1+0x16c] ;  /* 0x00016c0001177983 */ /* 0x000ea40000300800 */
[----:B------:R-:W3:Y:S02]  /*82c30*/  LDL.LU R26, [R1+0x148] ;  /* 0x00014800011a7983 */ /* 0x000ee40000300800 */
[----:B------:R-:W3:Y:S02]  /*82c40*/  LDL.LU R27, [R1+0x14c] ;  /* 0x00014c00011b7983 */ /* 0x000ee40000300800 */
[----:B-1----:R-:W-:-:S02]  /*82c50*/  IMAD.MOV.U32 R20, RZ, RZ, R12 ;  /* 0x000000ffff147224 */ /* 0x002fc400078e000c */
[----:B------:R-:W-:Y:S01]  /*82c60*/  IMAD.MOV.U32 R21, RZ, RZ, R2 ;  /* 0x000000ffff157224 */ /* 0x000fe200078e0002 */
[----:B---3--:R-:W-:Y:S01]  /*82c70*/  STL.64 [R1+0x32d8], R26 ;  /* 0x0032d81a01007387 */ /* 0x008fe20000100a00 */
[----:B--2---:R0:W-:Y:S02]  /*82c80*/  STL.64 [R1+0x32b8], R22 ;  /* 0x0032b81601007387 */ /* 0x0041e40000100a00 */
[----:B------:R-:W2:Y:S02]  /*82c90*/  LDL.LU R12, [R1+0x342c] ;  /* 0x00342c00010c7983 */ /* 0x000ea40000300800 */
[----:B------:R-:W3:Y:S02]  /*82ca0*/  LDL.LU R2, [R1+0x3428] ;  /* 0x0034280001027983 */ /* 0x000ee40000300800 */
[----:B0-----:R-:W-:Y:S02]  /*82cb0*/  IMAD.MOV.U32 R22, RZ, RZ, R29 ;  /* 0x000000ffff167224 */ /* 0x001fe400078e001d */
[----:B------:R-:W-:Y:S01]  /*82cc0*/  IMAD.MOV.U32 R23, RZ, RZ, R4 ;  /* 0x000000ffff177224 */ /* 0x000fe200078e0004 */
[----:B------:R-:W4:Y:S01]  /*82cd0*/  LDL.LU R29, [R1+0x3424] ;  /* 0x00342400011d7983 */ /* 0x000f220000300800 */
[----:B------:R-:W2:Y:S02]  /*82ce0*/  LDL.LU R4, [R1+0x3420] ;  /* 0x0034200001047983 */ /* 0x000ea40000300800 */
[----:B------:R-:W2:Y:S02]  /*82cf0*/  LDL.LU R26, [R1+0x138] ;  /* 0x00013800011a7983 */ /* 0x000ea40000300800 */
[----:B------:R-:W2:Y:S02]  /*82d00*/  LDL.LU R27, [R1+0x13c] ;  /* 0x00013c00011b7983 */ /* 0x000ea40000300800 */
[----:B--2---:R-:W-:Y:S01]  /*82d10*/  STL.64 [R1+0x32f0], R26 ;  /* 0x0032f01a01007387 */ /* 0x004fe20000100a00 */
[----:B------:R-:W-:Y:S02]  /*82d20*/  STL.64 [R1+0x32d0], R22 ;  /* 0x0032d01601007387 */ /* 0x000fe40000100a00 */
[----:B------:R0:W-:Y:S02]  /*82d30*/  STL.64 [R1+0x32c8], R20 ;  /* 0x0032c81401007387 */ /* 0x0001e40000100a00 */
[----:B0-----:R-:W-:-:S02]  /*82d40*/  IMAD.MOV.U32 R20, RZ, RZ, R5 ;  /* 0x000000ffff147224 */ /* 0x001fc400078e0005 */
[----:B------:R-:W-:Y:S01]  /*82d50*/  IMAD.MOV.U32 R21, RZ, RZ, R7 ;  /* 0x000000ffff157224 */ /* 0x000fe200078e0007 */
[----:B------:R-:W2:Y:S01]  /*82d60*/  LDL.LU R5, [R1+0x341c] ;  /* 0x00341c0001057983 */ /* 0x000ea20000300800 */
[----:B------:R-:W2:Y:S02]  /*82d70*/  LDL.LU R7, [R1+0x3418] ;  /* 0x0034180001077983 */ /* 0x000ea40000300800 */
[----:B------:R-:W-:Y:S02]  /*82d80*/  IMAD.MOV.U32 R22, RZ, RZ, R6 ;  /* 0x000000ffff167224 */ /* 0x000fe400078e0006 */
[----:B------:R-:W-:Y:S01]  /*82d90*/  IMAD.MOV.U32 R23, RZ, RZ, R28 ;  /* 0x000000ffff177224 */ /* 0x000fe200078e001c */
[----:B------:R-:W2:Y:S01]  /*82da0*/  LDL.LU R6, [R1+0x3414] ;  /* 0x0034140001067983 */ /* 0x000ea20000300800 */
        /* <DEDUP_REMOVED lines=16> */
[----:B--2---:R0:W-:Y:S04]  /*82eb0*/  STL.64 [R1+0x3320], R26 ;  /* 0x0033201a01007387 */ /* 0x0041e80000100a00 */
[----:B0-----:R-:W2:Y:S01]  /*82ec0*/  LDL.LU R26, [R1+0xf8] ;  /* 0x0000f800011a7983 */ /* 0x001ea20000300800 */
[----:B------:R-:W2:Y:S03]  /*82ed0*/  LDL.LU R27, [R1+0xfc] ;  /* 0x0000fc00011b7983 */ /* 0x000ea60000300800 */
[----:B--2---:R-:W-:Y:S01]  /*82ee0*/  STL.64 [R1+0x3338], R26 ;  /* 0x0033381a01007387 */ /* 0x004fe20000100a00 */
[----:B------:R-:W-:Y:S02]  /*82ef0*/  STL.64 [R1+0x3300], R22 ;  /* 0x0033001601007387 */ /* 0x000fe40000100a00 */
[----:B------:R4:W-:Y:S02]  /*82f00*/  STL.64 [R1+0x32f8], R20 ;  /* 0x0032f81401007387 */ /* 0x0009e40000100a00 */
[----:B----4-:R-:W-:-:S02]  /*82f10*/  IMAD.MOV.U32 R20, RZ, RZ, R29 ;  /* 0x000000ffff147224 */ /* 0x010fc400078e001d */
[----:B---3--:R-:W-:Y:S01]  /*82f20*/  IMAD.MOV.U32 R21, RZ, RZ, R2 ;  /* 0x000000ffff157224 */ /* 0x008fe200078e0002 */
[----:B------:R-:W2:Y:S01]  /*82f30*/  LDL.LU R29, [R1+0x33fc] ;  /* 0x0033fc00011d7983 */ /* 0x000ea20000300800 */
[----:B------:R-:W3:Y:S02]  /*82f40*/  LDL.LU R2, [R1+0x33f8] ;  /* 0x0033f80001027983 */ /* 0x000ee40000300800 */
[----:B------:R-:W-:Y:S02]  /*82f50*/  IMAD.MOV.U32 R22, RZ, RZ, R12 ;  /* 0x000000ffff167224 */ /* 0x000fe400078e000c */
        /* <DEDUP_REMOVED lines=16> */
[----:B------:R-:W-:-:S02]  /*83060*/  IMAD.MOV.U32 R26, RZ, RZ, R13 ;  /* 0x000000ffff1a7224 */ /* 0x000fc400078e000d */
[----:B----4-:R-:W-:Y:S01]  /*83070*/  IMAD.MOV.U32 R27, RZ, RZ, R12 ;  /* 0x000000ffff1b7224 */ /* 0x010fe200078e000c */
[----:B--2---:R0:W-:Y:S01]  /*83080*/  STL.64 [R1+0x3368], R4 ;  /* 0x0033680401007387 */ /* 0x0041e20000100a00 */
[----:B------:R-:W2:Y:S02]  /*83090*/  LDL.LU R24, [R1+0x90] ;  /* 0x0000900001187983 */ /* 0x000ea40000300800 */
[----:B------:R-:W2:Y:S02]  /*830a0*/  LDL.LU R25, [R1+0x94] ;  /* 0x0000940001197983 */ /* 0x000ea40000300800 */
[----:B------:R-:W-:Y:S01]  /*830b0*/  STL.64 [R1+0x3378], R26 ;  /* 0x0033781a01007387 */ /* 0x000fe20000100a00 */
[----:B--2---:R-:W-:Y:S01]  /*830c0*/  STL.64 [R1+0x3370], R24 ;  /* 0x0033701801007387 */ /* 0x004fe20000100a00 */
[----:B0-----:R-:W2:Y:S02]  /*830d0*/  LDL.LU R4, [R1+0x230] ;  /* 0x0002300001047983 */ /* 0x001ea40000300800 */
[----:B------:R-:W2:Y:S02]  /*830e0*/  LDL.LU R5, [R1+0x234] ;  /* 0x0002340001057983 */ /* 0x000ea40000300800 */
[----:B--2---:R0:W-:Y:S04]  /*830f0*/  STL.64 [R1+0x3380], R4 ;  /* 0x0033800401007387 */ /* 0x0041e80000100a00 */
[----:B0-----:R-:W2:Y:S01]  /*83100*/  LDL.LU R4, [R1+0x210] ;  /* 0x0002100001047983 */ /* 0x001ea20000300800 */
[----:B------:R-:W2:Y:S03]  /*83110*/  LDL.LU R5, [R1+0x214] ;  /* 0x0002140001057983 */ /* 0x000ea60000300800 */
[----:B--2---:R0:W-:Y:S01]  /*83120*/  STL.64 [R1+0x3398], R4 ;  /* 0x0033980401007387 */ /* 0x0041e20000100a00 */
[----:B------:R-:W2:Y:S02]  /*83130*/  LDL.LU R24, [R1+0xc0] ;  /* 0x0000c00001187983 */ /* 0x000ea40000300800 */
[----:B------:R-:W2:Y:S01]  /*83140*/  LDL.LU R25, [R1+0xc4] ;  /* 0x0000c40001197983 */ /* 0x000ea20000300800 */
[----:B0-----:R-:W4:Y:S01]  /*83150*/  LDL.LU R4, [R1+0x1f0] ;  /* 0x0001f00001047983 */ /* 0x001f220000300800 */
[----:B------:R-:W4:Y:S03]  /*83160*/  LDL.LU R5, [R1+0x1f4] ;  /* 0x0001f40001057983 */ /* 0x000f260000300800 */
[----:B----4-:R0:W-:Y:S04]  /*83170*/  STL.64 [R1+0x33b0], R4 ;  /* 0x0033b00401007387 */ /* 0x0101e80000100a00 */
[----:B0-----:R-:W4:Y:S01]  /*83180*/  LDL.LU R4, [R1+0x1a0] ;  /* 0x0001a00001047983 */ /* 0x001f220000300800 */
[----:B------:R-:W4:Y:S03]  /*83190*/  LDL.LU R5, [R1+0x1a4] ;  /* 0x0001a40001057983 */ /* 0x000f260000300800 */
[----:B----4-:R0:W-:Y:S01]  /*831a0*/  STL.64 [R1+0x33c8], R4 ;  /* 0x0033c80401007387 */ /* 0x0101e20000100a00 */
[----:B------:R-:W4:Y:S02]  /*831b0*/  LDL.LU R16, [R1+0x190] ;  /* 0x0001900001107983 */ /* 0x000f240000300800 */
[----:B------:R-:W4:Y:S02]  /*831c0*/  LDL.LU R17, [R1+0x194] ;  /* 0x0001940001117983 */ /* 0x000f240000300800 */
[----:B------:R-:W-:-:S02]  /*831d0*/  IMAD.MOV.U32 R27, RZ, RZ, R6 ;  /* 0x000000ffff1b7224 */ /* 0x000fc400078e0006 */
[----:B------:R-:W-:Y:S01]  /*831e0*/  IMAD.MOV.U32 R26, RZ, RZ, R7 ;  /* 0x000000ffff1a7224 */ /* 0x000fe200078e0007 */
[----:B----4-:R1:W-:Y:S01]  /*831f0*/  STL.64 [R1+0x33d0], R16 ;  /* 0x0033d01001007387 */ /* 0x0103e20000100a00 */
[----:B0-----:R-:W4:Y:S02]  /*83200*/  LDL.LU R4, [R1+0xa0] ;  /* 0x0000a00001047983 */ /* 0x001f240000300800 */
[----:B------:R-:W4:Y:S02]  /*83210*/  LDL.LU R5, [R1+0xa4] ;  /* 0x0000a40001057983 */ /* 0x000f240000300800 */
[----:B------:R-:W4:Y:S01]  /*83220*/  LDL.LU R6, [R1+0xa8] ;  /* 0x0000a80001067983 */ /* 0x000f220000300800 */
[----:B------:R-:W4:Y:S01]  /*83230*/  LDL.LU R7, [R1+0xac] ;  /* 0x0000ac0001077983 */ /* 0x000f220000300800 */
[----:B------:R-:W3:Y:S02]  /*83240*/  LDL.LU R12, [R1+0x180] ;  /* 0x00018000010c7983 */ /* 0x000ee40000300800 */
[----:B------:R-:W3:Y:S01]  /*83250*/  LDL.LU R13, [R1+0x184] ;  /* 0x00018400010d7983 */ /* 0x000ee20000300800 */
[----:B-1----:R-:W3:Y:S01]  /*83260*/  LDL.LU R16, [R1+0x30] ;  /* 0x0000300001107983 */ /* 0x002ee20000300800 */
[----:B------:R-:W3:Y:S02]  /*83270*/  LDL.LU R17, [R1+0x34] ;  /* 0x0000340001117983 */ /* 0x000ee40000300800 */
[----:B------:R-:W3:Y:S02]  /*83280*/  LDL.LU R18, [R1+0x38] ;  /* 0x0000380001127983 */ /* 0x000ee40000300800 */
[----:B------:R-:W3:Y:S01]  /*83290*/  LDL.LU R19, [R1+0x3c] ;  /* 0x00003c0001137983 */ /* 0x000ee20000300800 */
[----:B------:R-:W-:Y:S01]  /*832a0*/  STL.64 [R1+0x3390], R26 ;  /* 0x0033901a01007387 */ /* 0x000fe20000100a00 */
[----:B--2---:R0:W-:Y:S03]  /*832b0*/  STL.64 [R1+0x3388], R24 ;  /* 0x0033881801007387 */ /* 0x0041e60000100a00 */
[----:B0-----:R-:W2:Y:S01]  /*832c0*/  LDL.LU R24, [R1+0xd0] ;  /* 0x0000d00001187983 */ /* 0x001ea20000300800 */
[----:B------:R-:W2:Y:S02]  /*832d0*/  LDL.LU R25, [R1+0xd4] ;  /* 0x0000d40001197983 */ /* 0x000ea40000300800 */
[----:B------:R-:W2:Y:S02]  /*832e0*/  LDL.LU R26, [R1+0xd8] ;  /* 0x0000d800011a7983 */ /* 0x000ea40000300800 */
[----:B------:R-:W2:Y:S02]  /*832f0*/  LDL.LU R27, [R1+0xdc] ;  /* 0x0000dc00011b7983 */ /* 0x000ea40000300800 */
[----:B--2---:R-:W-:Y:S01]  /*83300*/  STL.64 [R1+0x33a8], R26 ;  /* 0x0033a81a01007387 */ /* 0x004fe20000100a00 */
[----:B------:R0:W-:Y:S03]  /*83310*/  STL.64 [R1+0x33a0], R24 ;  /* 0x0033a01801007387 */ /* 0x0001e60000100a00 */
        /* <DEDUP_REMOVED lines=9> */
[----:B------:R-:W2:Y:S01]  /*833b0*/  LDL.LU R27, [R1+0xbc] ;  /* 0x0000bc00011b7983 */ /* 0x000ea20000300800 */
[----:B------:R-:W-:Y:S01]  /*833c0*/  STL.64 [R1+0x3330], R22 ;  /* 0x0033301601007387 */ /* 0x000fe20000100a00 */
[----:B------:R0:W-:Y:S03]  /*833d0*/  STL.64 [R1+0x3328], R20 ;  /* 0x0033281401007387 */ /* 0x0001e60000100a00 */
[----:B0-----:R-:W2:Y:S01]  /*833e0*/  LDL.LU R20, [R1+0x70] ;  /* 0x0000700001147983 */ /* 0x001ea20000300800 */
[----:B------:R-:W-:-:S02]  /*833f0*/  IMAD.MOV.U32 R22, RZ, RZ, R3 ;  /* 0x000000ffff167224 */ /* 0x000fc400078e0003 */
[----:B------:R-:W-:Y:S02]  /*83400*/  IMAD.MOV.U32 R23, RZ, RZ, R28 ;  /* 0x000000ffff177224 */ /* 0x000fe400078e001c */
[----:B------:R-:W-:Y:S02]  /*83410*/  IMAD.MOV.U32 R21, RZ, RZ, R0 ;  /* 0x000000ffff157224 */ /* 0x000fe400078e0000 */
[----:B------:R-:W4:Y:S01]  /*83420*/  LDL.LU R0, [R1+0x33e4] ;  /* 0x0033e40001007983 */ /* 0x000f220000300800 */
[----:B------:R-:W4:Y:S02]  /*83430*/  LDL.LU R3, [R1+0x33e0] ;  /* 0x0033e00001037983 */ /* 0x000f240000300800 */
[----:B------:R-:W4:Y:S02]  /*83440*/  LDL.LU R28, [R1+0x33dc] ;  /* 0x0033dc00011c7983 */ /* 0x000f240000300800 */
[----:B------:R0:W-:Y:S02]  /*83450*/  STL.64 [R1+0x3348], R22 ;  /* 0x0033481601007387 */ /* 0x0001e40000100a00 */
[----:B0-----:R-:W-:-:S02]  /*83460*/  IMAD.MOV.U32 R22, RZ, RZ, R15 ;  /* 0x000000ffff167224 */ /* 0x001fc400078e000f */
[----:B------:R-:W-:Y:S02]  /*83470*/  IMAD.MOV.U32 R23, RZ, RZ, R14 ;  /* 0x000000ffff177224 */ /* 0x000fe400078e000e */
[C---:B---3--:R-:W-:Y:S01]  /*83480*/  HMMA.16816.F32 R12, R8.reuse, R12, R16 ;  /* 0x0000000c080c723c */ /* 0x048fe20000001810 */
[----:B--2---:R0:W-:Y:S02]  /*83490*/  STL.64 [R1+0x3340], R20 ;  /* 0x0033401401007387 */ /* 0x0041e40000100a00 */
[----:B0-----:R-:W-:Y:S02]  /*834a0*/  IMAD.MOV.U32 R20, RZ, RZ, R2 ;  /* 0x000000ffff147224 */ /* 0x001fe400078e0002 */
[----:B------:R-:W2:Y:S01]  /*834b0*/  LDL.LU R2, [R1+0x33d8] ;  /* 0x0033d80001027983 */ /* 0x000ea20000300800 */
[----:B------:R-:W4:Y:S11]  /*834c0*/  LDL.LU.64 R16, [R1+0x33d0] ;  /* 0x0033d00001107983 */ /* 0x000f360000300a00 */
[----:B------:R-:W-:Y:S06]  /*834d0*/  @!UPT UIADD3 URZ, URZ, URZ, URZ ;  /* 0x0000003f3f3ff290 */ /* 0x000fec000fffe03f */
[----:B------:R-:W-:Y:S02]  /*834e0*/  STL.64 [R1+0x3290], R14 ;  /* 0x0032900e01007387 */ /* 0x000fe40000100a00 */
[----:B------:R-:W-:Y:S01]  /*834f0*/  STL.64 [R1+0x3288], R12 ;  /* 0x0032880c01007387 */ /* 0x000fe20000100a00 */
[C---:B----4-:R-:W-:Y:S01]  /*83500*/  HMMA.16816.F32 R16, R8.reuse, R16, R4 ;  /* 0x000000100810723c */ /* 0x050fe20000001804 */
[----:B------:R-:W3:Y:S11]  /*83510*/  LDL.LU.64 R4, [R1+0x33c8] ;  /* 0x0033c80001047983 */ /* 0x000ef60000300a00 */
[----:B------:R-:W-:Y:S11]  /*83520*/  @!UPT UIADD3 URZ, URZ, URZ, URZ ;  /* 0x0000003f3f3ff290 */ /* 0x000ff6000fffe03f */
[----:B------:R-:W-:Y:S01]  /*83530*/  STL.64 [R1+0x3280], R18 ;  /* 0x0032801201007387 */ /* 0x000fe20000100a00 */
[----:B------:R-:W-:Y:S01]  /*83540*/  STL.64 [R1+0x3278], R16 ;  /* 0x0032781001007387 */ /* 0x000fe20000100a00 */
[C---:B---3--:R-:W-:Y:S02]  /*83550*/  HMMA.16816.F32 R4, R8.reuse, R4, R24 ;  /* 0x000000040804723c */ /* 0x048fe40000001818 */
[----:B------:R-:W3:Y:S01]  /*83560*/  LDL.LU.64 R26, [R1+0x33c0] ;  /* 0x0033c000011a7983 */ /* 0x000ee20000300a00 */
[----:B------:R-:W3:Y:S11]  /*83570*/  LDL.LU.64 R24, [R1+0x33b8] ;  /* 0x0033b80001187983 */ /* 0x000ef60000300a00 */
[----:B------:R-:W-:Y:S09]  /*83580*/  @!UPT UIADD3 URZ, URZ, URZ, URZ ;  /* 0x0000003f3f3ff290 */ /* 0x000ff2000fffe03f */
[----:B------:R0:W-:Y:S01]  /*83590*/  STL.64 [R1+0x30], R4 ;  /* 0x0000300401007387 */ /* 0x0001e20000100a00 */
[----:B------:R3:W-:Y:S03]  /*835a0*/  STL [R1+0x38], R6 ;  /* 0x0000380601007387 */ /* 0x0007e60000100800 */
[----:B0-----:R-:W3:Y:S01]  /*835b0*/  LDL.LU.64 R4, [R1+0x33b0] ;  /* 0x0033b00001047983 */ /* 0x001ee20000300a00 */
[----:B------:R-:W-:Y:S02]  /*835c0*/  IMAD.MOV.U32 R21, RZ, RZ, R29 ;  /* 0x000000ffff157224 */ /* 0x000fe400078e001d */
[----:B------:R-:W-:Y:S02]  /*835d0*/  IMAD.MOV.U32 R29, RZ, RZ, R7 ;  /* 0x000000ffff1d7224 */ /* 0x000fe400078e0007 */
[C---:B---3--:R-:W-:Y:S01]  /*835e0*/  HMMA.16816.F32 R4, R8.reuse, R4, R24 ;  /* 0x000000040804723c */ /* 0x048fe20000001818 */
[----:B------:R-:W3:Y:S01]  /*835f0*/  LDL.LU.64 R26, [R1+0x33a8] ;  /* 0x0033a800011a7983 */ /* 0x000ee20000300a00 */
[----:B------:R-:W3:Y:S11]  /*83600*/  LDL.LU.64 R24, [R1+0x33a0] ;  /* 0x0033a00001187983 */ /* 0x000ef60000300a00 */
[----:B------:R-:W-:Y:S10]  /*83610*/  @!UPT UIADD3 URZ, URZ, URZ, URZ ;  /* 0x0000003f3f3ff290 */ /* 0x000ff4000fffe03f */
[----:B------:R0:W-:Y:S01]  /*83620*/  STL.64 [R1+0xa0], R4 ;  /* 0x0000a00401007387 */ /* 0x0001e20000100a00 */
[----:B------:R3:W-:Y:S03]  /*83630*/  STL.64 [R1+0xa8], R6 ;  /* 0x0000a80601007387 */ /* 0x0007e60000100a00 */
[----:B0-----:R-:W3:Y:S01]  /*83640*/  LDL.LU.64 R4, [R1+0x3398] ;  /* 0x0033980001047983 */ /* 0x001ee20000300a00 */
[----:B------:R-:W-:Y:S02]  /*83650*/  IMAD.MOV.U32 R14, RZ, RZ, R28 ;  /* 0x000000ffff0e7224 */ /* 0x000fe400078e001c */
[----:B------:R-:W-:Y:S01]  /*83660*/  IMAD.MOV.U32 R15, RZ, RZ, R3 ;  /* 0x000000ffff0f7224 */ /* 0x000fe200078e0003 */
[----:B---3--:R-:W-:Y:S01]  /*83670*/  HMMA.16816.F32 R4, R8, R4, R24 ;  /* 0x000000040804723c */ /* 0x008fe20000001818 */
[----:B------:R-:W3:Y:S01]  /*83680*/  LDL.LU.64 R26, [R1+0x3390] ;  /* 0x00339000011a7983 */ /* 0x000ee20000300a00 */
[----:B------:R-:W3:Y:S11]  /*83690*/  LDL.LU.64 R24, [R1+0x3388] ;  /* 0x0033880001187983 */ /* 0x000ef60000300a00 */
[----:B------:R-:W-:Y:S11]  /*836a0*/  @!UPT UIADD3 URZ, URZ, URZ, URZ ;  /* 0x0000003f3f3ff290 */ /* 0x000ff6000fffe03f */
[----:B------:R-:W-:Y:S02]  /*836b0*/  IMAD.MOV.U32 R28, RZ, RZ, R4 ;  /* 0x000000ffff1c7224 */ /* 0x000fe400078e0004 */
[----:B------:R-:W-:Y:S02]  /*836c0*/  IMAD.MOV.U32 R3, RZ, RZ, R5 ;  /* 0x000000ffff037224 */ /* 0x000fe400078e0005 */
[----:B------:R-:W3:Y:S01]  /*836d0*/  LDL.LU.64 R4, [R1+0x3380] ;  /* 0x0033800001047983 */ /* 0x000ee20000300a00 */
[----:B--2---:R-:W-:Y:S02]  /*836e0*/  IMAD.MOV.U32 R18, RZ, RZ, R2 ;  /* 0x000000ffff127224 */ /* 0x004fe400078e0002 */
[----:B------:R-:W-:Y:S02]  /*836f0*/  IMAD.MOV.U32 R19, RZ, RZ, R0 ;  /* 0x000000ffff137224 */ /* 0x000fe400078e0000 */
[----:B------:R-:W-:Y:S02]  /*83700*/  IMAD.MOV.U32 R2, RZ, RZ, R6 ;  /* 0x000000ffff027224 */ /* 0x000fe400078e0006 */
[----:B------:R-:W-:-:S02]  /*83710*/  IMAD.MOV.U32 R0, RZ, RZ, R7 ;  /* 0x000000ffff007224 */ /* 0x000fc400078e0007 */
[C---:B---3--:R-:W-:Y:S01]  /*83720*/  HMMA.16816.F32 R4, R8.reuse, R4, R24 ;  /* 0x000000040804723c */ /* 0x048fe20000001818 */
[----:B------:R-:W2:Y:S01]  /*83730*/  LDL.LU.64 R26, [R1+0x3378] ;  /* 0x00337800011a7983 */ /* 0x000ea20000300a00 */
[----:B------:R-:W2:Y:S11]  /*83740*/  LDL.LU.64 R24, [R1+0x3370] ;  /* 0x0033700001187983 */ /* 0x000eb60000300a00 */
[----:B------:R-:W-:Y:S10]  /*83750*/  @!UPT UIADD3 URZ, URZ, URZ, URZ ;  /* 0x0000003f3f3ff290 */ /* 0x000ff4000fffe03f */
[----:B------:R0:W-:Y:S01]  /*83760*/  STL.64 [R1+0xc0], R4 ;  /* 0x0000c00401007387 */ /* 0x0001e20000100a00 */
[----:B------:R1:W-:Y:S03]  /*83770*/  STL.64 [R1+0xc8], R6 ;  /* 0x0000c80601007387 */ /* 0x0003e60000100a00 */
[----:B0-----:R-:W2:Y:S02]  /*83780*/  LDL.LU.64 R4, [R1+0x3368] ;  /* 0x0033680001047983 */ /* 0x001ea40000300a00 */
[----:B--2---:R-:W-:Y:S02]  /*83790*/  HMMA.16816.F32 R8, R8, R4, R24 ;  /* 0x000000040808723c */ /* 0x004fe40000001818 */
[----:B------:R-:W2:Y:S01]  /*837a0*/  LDL.LU.64 R26, [R1+0x3360] ;  /* 0x00336000011a7983 */ /* 0x000ea20000300a00 */
[----:B-1----:R-:W2:Y:S02]  /*837b0*/  LDL.LU.64 R6, [R1+0x3358] ;  /* 0x0033580001067983 */ /* 0x002ea40000300a00 */
[----:B------:R-:W2:Y:S11]  /*837c0*/  LDL.LU.64 R4, [R1+0x3350] ;  /* 0x0033500001047983 */ /* 0x000eb60000300a00 */
[----:B------:R-:W-:Y:S07]  /*837d0*/  @!UPT UIADD3 URZ, URZ, URZ, URZ ;  /* 0x0000003f3f3ff290 */ /* 0x000fee000fffe03f */
[----:B------:R-:W-:Y:S01]  /*837e0*/  STL.64 [R1+0xb0], R8 ;  /* 0x0000b00801007387 */ /* 0x000fe20000100a00 */
[----:B------:R0:W-:Y:S03]  /*837f0*/  STL.64 [R1+0xb8], R10 ;  /* 0x0000b80a01007387 */ /* 0x0001e60000100a00 */
[----:B0-----:R-:W3:Y:S01]  /*83800*/  LDL.LU R10, [R1+0x1a8] ;  /* 0x0001a800010a7983 */ /* 0x001ee20000300800 */
[----:B------:R-:W3:Y:S01]  /*83810*/  LDL.LU R11, [R1+0x1ac] ;  /* 0x0001ac00010b7983 */ /* 0x000ee20000300800 */
[C---:B--2---:R-:W-:Y:S02]  /*83820*/  HMMA.16816.F32 R24, R4.reuse, R26, R20 ;  /* 0x0000001a0418723c */ /* 0x044fe40000001814 */
[----:B------:R-:W2:Y:S01]  /*83830*/  LDL.LU.64 R22, [R1+0x3348] ;  /* 0x0033480001167983 */ /* 0x000ea20000300a00 */
[----:B------:R-:W2:Y:S11]  /*83840*/  LDL.LU.64 R20, [R1+0x3340] ;  /* 0x0033400001147983 */ /* 0x000eb60000300a00 */
[----:B------:R-:W-:Y:S09]  /*83850*/  @!UPT UIADD3 URZ, URZ, URZ, URZ ;  /* 0x0000003f3f3ff290 */ /* 0x000ff2000fffe03f */
[----:B------:R-:W-:Y:S01]  /*83860*/  STL.64 [R1+0xd0], R24 ;  /* 0x0000d01801007387 */ /* 0x000fe20000100a00 */
[----:B------:R0:W-:Y:S03]  /*83870*/  STL.64 [R1+0xd8], R26 ;  /* 0x0000d81a01007387 */ /* 0x0001e60000100a00 */
[----:B0-----:R-:W2:Y:S02]  /*83880*/  LDL.LU.64 R26, [R1+0x3338] ;  /* 0x00333800011a7983 */ /* 0x001ea40000300a00 */
        /* <DEDUP_REMOVED lines=36> */
[----:B------:R-:W2:Y:S11]  /*83ad0*/  LDL.LU.64 R22, [R1+0x32b8] ;  /* 0x0032b80001167983 */ /* 0x000eb60000300a00 */
[----:B------:R-:W-:Y:S10]  /*83ae0*/  @!UPT UIADD3 URZ, URZ, URZ, URZ ;  /* 0x0000003f3f3ff290 */ /* 0x000ff4000fffe03f */
[----:B------:R-:W-:Y:S01]  /*83af0*/  STL.64 [R1+0x40], R24 ;  /* 0x0000401801007387 */ /* 0x000fe20000100a00 */
[----:B------:R0:W-:Y:S03]  /*83b00*/  STL.64 [R1+0x48], R26 ;  /* 0x0000481a01007387 */ /* 0x0001e60000100a00 */
[----:B0-----:R-:W2:Y:S01]  /*83b10*/  LDL.LU.64 R26, [R1+0x32b0] ;  /* 0x0032b000011a7983 */ /* 0x001ea20000300a00 */
[----:B------:R-:W2:Y:S02]  /*83b20*/  LDL.LU.64 R24, [R1+0x32a8] ;  /* 0x0032a80001187983 */ /* 0x000ea40000300a00 */
[C---:B--2---:R-:W-:Y:S01]  /*83b30*/  HMMA.16816.F32 R24, R4.reuse, R22, R24 ;  /* 0x000000160418723c */ /* 0x044fe20000001818 */
[----:B------:R-:W2:Y:S01]  /*83b40*/  LDL.LU.64 R22, [R1+0x32a0] ;  /* 0x0032a00001167983 */ /* 0x000ea20000300a00 */
[----:B------:R-:W2:Y:S11]  /*83b50*/  LDL.LU.64 R20, [R1+0x3298] ;  /* 0x0032980001147983 */ /* 0x000eb60000300a00 */
[----:B------:R-:W-:Y:S10]  /*83b60*/  @!UPT UIADD3 URZ, URZ, URZ, URZ ;  /* 0x0000003f3f3ff290 */ /* 0x000ff4000fffe03f */
[----:B------:R-:W-:Y:S01]  /*83b70*/  STL.64 [R1+0x20], R24 ;  /* 0x0000201801007387 */ /* 0x000fe20000100a00 */
[----:B------:R0:W-:Y:S03]  /*83b80*/  STL.64 [R1+0x28], R26 ;  /* 0x0000281a01007387 */ /* 0x0001e60000100a00 */
[----:B0-----:R-:W4:Y:S01]  /*83b90*/  LDL.LU R26, [R1+0x198] ;  /* 0x00019800011a7983 */ /* 0x001f220000300800 */
[----:B------:R-:W4:Y:S01]  /*83ba0*/  LDL.LU R27, [R1+0x19c] ;  /* 0x00019c00011b7983 */ /* 0x000f220000300800 */
[C---:B--2---:R-:W-:Y:S02]  /*83bb0*/  HMMA.16816.F32 R20, R4.reuse, R14, R20 ;  /* 0x0000000e0414723c */ /* 0x044fe40000001814 */
[----:B------:R-:W2:Y:S01]  /*83bc0*/  LDL.LU.64 R14, [R1+0x3290] ;  /* 0x00329000010e7983 */ /* 0x000ea20000300a00 */
[----:B------:R-:W2:Y:S11]  /*83bd0*/  LDL.LU.64 R12, [R1+0x3288] ;  /* 0x00328800010c7983 */ /* 0x000eb60000300a00 */
[----:B------:R-:W-:Y:S09]  /*83be0*/  @!UPT UIADD3 URZ, URZ, URZ, URZ ;  /* 0x0000003f3f3ff290 */ /* 0x000ff2000fffe03f */
[----:B------:R-:W-:Y:S01]  /*83bf0*/  STL.64 [R1+0x10], R20 ;  /* 0x0000101401007387 */ /* 0x000fe20000100a00 */
[----:B------:R0:W-:Y:S03]  /*83c00*/  STL.64 [R1+0x18], R22 ;  /* 0x0000181601007387 */ /* 0x0001e60000100a00 */
[----:B0-----:R-:W3:Y:S04]  /*83c10*/  LDL R22, [R1+0x2f34] ;  /* 0x002f340001167983 */ /* 0x001ee80000100800 */
[----:B------:R-:W3:Y:S01]  /*83c20*/  LDL R23, [R1+0x328] ;  /* 0x0003280001177983 */ /* 0x000ee20000100800 */
[C---:B--2---:R-:W-:Y:S03]  /*83c30*/  HMMA.16816.F32 R12, R4.reuse, R18, R12 ;  /* 0x00000012040c723c */ /* 0x044fe6000000180c */
[----:B------:R-:W4:Y:S01]  /*83c40*/  LDL.LU.64 R18, [R1+0x3280] ;  /* 0x0032800001127983 */ /* 0x000f220000300a00 */
[----:B------:R-:W4:Y:S11]  /*83c50*/  LDL.LU.64 R16, [R1+0x3278] ;  /* 0x0032780001107983 */ /* 0x000f360000300a00 */
[----:B------:R-:W-:Y:S08]  /*83c60*/  @!UPT UIADD3 URZ, URZ, URZ, URZ ;  /* 0x0000003f3f3ff290 */ /* 0x000ff0000fffe03f */
[----:B------:R0:W-:Y:S01]  /*83c70*/  STL.64 [R1], R12 ;  /* 0x0000000c01007387 */ /* 0x0001e20000100a00 */
[----:B------:R1:W-:Y:S03]  /*83c80*/  STL.64 [R1+0x8], R14 ;  /* 0x0000080e01007387 */ /* 0x0003e60000100a00 */
[----:B0-----:R-:W2:Y:S01]  /*83c90*/  LDL.LU R12, [R1+0x30] ;  /* 0x00003000010c7983 */ /* 0x001ea20000300800 */
[----:B------:R-:W2:Y:S02]  /*83ca0*/  LDL.LU R13, [R1+0x34] ;  /* 0x00003400010d7983 */ /* 0x000ea40000300800 */
[----:B-1----:R-:W2:Y:S02]  /*83cb0*/  LDL.LU R14, [R1+0x38] ;  /* 0x00003800010e7983 */ /* 0x002ea40000300800 */
[----:B------:R-:W-:Y:S01]  /*83cc0*/  IMAD.MOV.U32 R15, RZ, RZ, R29 ;  /* 0x000000ffff0f7224 */ /* 0x000fe200078e001d */
[C---:B----4-:R-:W-:Y:S01]  /*83cd0*/  HMMA.16816.F32 R24, R4.reuse, R26, R16 ;  /* 0x0000001a0418723c */ /* 0x050fe20000001810 */
[----:B---3--:R-:W-:Y:S07]  /*83ce0*/  LDSM.16.M88.4 R16, [R22+0x180] ;  /* 0x000180001610783b */ /* 0x008fee0000000200 */
[----:B--2---:R-:W-:Y:S11]  /*83cf0*/  HMMA.16816.F32 R8, R4, R10, R12 ;  /* 0x0000000a0408723c */ /* 0x004ff6000000180c */
[----:B------:R-:W-:Y:S04]  /*83d00*/  @!UPT UIADD3 URZ, URZ, URZ, URZ ;  /* 0x0000003f3f3ff290 */ /* 0x000fe8000fffe03f */
[----:B------:R-:W-:Y:S04]  /*83d10*/  STL.64 [R1+0x31e8], R26 ;  /* 0x0031e81a01007387 */ /* 0x000fe80000100a00 */
[----:B------:R-:W0:Y:S01]  /*83d20*/  LDSM.16.MT88.4 R12, [R23+0x41c00] ;  /* 0x041c0000170c783b */ /* 0x000e220000004200 */
[----:B------:R-:W-:Y:S02]  /*83d30*/  STL.64 [R1+0x31e0], R24 ;  /* 0x0031e01801007387 */ /* 0x000fe40000100a00 */
[----:B------:R-:W-:Y:S02]  /*83d40*/  STL.64 [R1+0x3270], R6 ;  /* 0x0032700601007387 */ /* 0x000fe40000100a00 */
[----:B------:R-:W-:Y:S02]  /*83d50*/  STL.64 [R1+0x3268], R4 ;  /* 0x0032680401007387 */ /* 0x000fe40000100a00 */
[----:B------:R-:W1:Y:S04]  /*83d60*/  LDSM.16.M88.4 R4, [R22+0x8180] ;  /* 0x008180001604783b */ /* 0x000e680000000200 */
[----:B------:R-:W-:Y:S04]  /*83d70*/  LDSM.16.M88.4 R24, [R22+0x24180] ;  /* 0x024180001618783b */ /* 0x000fe80000000200 */
[----:B------:R-:W-:Y:S01]  /*83d80*/  STL.64 [R1+0x31d8], R10 ;  /* 0x0031d80a01007387 */ /* 0x000fe20000100a00 */
[----:B------:R-:W-:Y:S02]  /*83d90*/  STL.64 [R1+0x31d0], R8 ;  /* 0x0031d00801007387 */ /* 0x000fe40000100a00 */
[----:B------:R-:W2:Y:S04]  /*83da0*/  LDSM.16.M88.4 R8, [R22+0x4180] ;  /* 0x004180001608783b */ /* 0x000ea80000000200 */
[----:B------:R-:W-:Y:S01]  /*83db0*/  STL [R1+0x3258], R23 ;  /* 0x0032581701007387 */ /* 0x000fe20000100800 */
[----:B0-----:R-:W-:Y:S01]  /*83dc0*/  STL [R1+0x3240], R13 ;  /* 0x0032400d01007387 */ /* 0x001fe20000100800 */
[----:B------:R-:W-:Y:S02]  /*83dd0*/  STL [R1+0x323c], R14 ;  /* 0x00323c0e01007387 */ /* 0x000fe40000100800 */
[----:B------:R0:W-:Y:S02]  /*83de0*/  STL [R1+0x3238], R15 ;  /* 0x0032380f01007387 */ /* 0x0001e40000100800 */
[----:B------:R-:W-:Y:S01]  /*83df0*/  STL.64 [R1+0x1d0], R16 ;  /* 0x0001d01001007387 */ /* 0x000fe20000100a00 */
[----:B------:R-:W-:Y:S01]  /*83e00*/  STL.64 [R1+0x1d8], R18 ;  /* 0x0001d81201007387 */ /* 0x000fe20000100a00 */
[----:B-1----:R-:W-:Y:S02]  /*83e10*/  STL [R1+0x1b4], R5 ;  /* 0x0001b40501007387 */ /* 0x002fe40000100800 */
[----:B0-----:R-:W-:Y:S01]  /*83e20*/  IMAD.MOV.U32 R15, RZ, RZ, R4 ;  /* 0x000000ffff0f7224 */ /* 0x001fe200078e0004 */
[----:B--2---:R-:W-:Y:S01]  /*83e30*/  STL.64 [R1+0x1c0], R8 ;  /* 0x0001c00801007387 */ /* 0x004fe20000100a00 */
[----:B------:R-:W-:Y:S02]  /*83e40*/  STL.64 [R1+0x1c8], R10 ;  /* 0x0001c80a01007387 */ /* 0x000fe40000100a00 */
[----:B------:R-:W-:Y:S02]  /*83e50*/  STL.64 [R1+0x1b8], R6 ;  /* 0x0001b80601007387 */ /* 0x000fe40000100a00 */
[----:B------:R-:W0:Y:S04]  /*83e60*/  LDSM.16.M88.4 R4, [R22+0xc180] ;  /* 0x00c180001604783b */ /* 0x000e280000000200 */
[----:B------:R-:W-:Y:S01]  /*83e70*/  LDSM.16.M88.4 R8, [R22+0x14180] ;  /* 0x014180001608783b */ /* 0x000fe20000000200 */
[----:B0-----:R-:W-:-:S02]  /*83e80*/  IMAD.MOV.U32 R14, RZ, RZ, R5 ;  /* 0x000000ffff0e7224 */ /* 0x001fc400078e0005 */
[----:B------:R-:W-:Y:S01]  /*83e90*/  IMAD.MOV.U32 R13, RZ, RZ, R4 ;  /* 0x000000ffff0d7224 */ /* 0x000fe200078e0004 */
[----:B------:R-:W-:Y:S02]  /*83ea0*/  STL.64 [R1+0x1a8], R6 ;  /* 0x0001a80601007387 */ /* 0x000fe40000100a00 */
[----:B------:R-:W-:Y:S02]  /*83eb0*/  STL.64 [R1+0x3250], R14 ;  /* 0x0032500e01007387 */ /* 0x000fe40000100a00 */
[----:B------:R-:W-:Y:S01]  /*83ec0*/  LDSM.16.M88.4 R4, [R22+0x18180] ;  /* 0x018180001604783b */ /* 0x000fe20000000200 */
[----:B------:R-:W-:Y:S03]  /*83ed0*/  STL.64 [R1+0x3248], R12 ;  /* 0x0032480c01007387 */ /* 0x000fe60000100a00 */
[----:B------:R-:W0:Y:S02]  /*83ee0*/  LDSM.16.M88.4 R12, [R22+0x10180] ;  /* 0x01018000160c783b */ /* 0x000e240000000200 */
[----:B0-----:R-:W-:Y:S02]  /*83ef0*/  STL.64 [R1+0x190], R12 ;  /* 0x0001900c01007387 */ /* 0x001fe40000100a00 */
[----:B------:R-:W-:Y:S02]  /*83f00*/  STL.64 [R1+0x198], R14 ;  /* 0x0001980e01007387 */ /* 0x000fe40000100a00 */
[----:B------:R-:W2:Y:S02]  /*83f10*/  LDL.LU R18, [R1+0x1f8] ;  /* 0x0001f80001127983 */ /* 0x000ea40000300800 */
[----:B------:R-:W-:Y:S01]  /*83f20*/  STL.64 [R1+0x180], R8 ;  /* 0x0001800801007387 */ /* 0x000fe20000100a00 */
[----:B------:R-:W-:Y:S01]  /*83f30*/  STL.64 [R1+0x188], R10 ;  /* 0x0001880a01007387 */ /* 0x000fe20000100a00 */
[----:B------:R-:W-:Y:S02]  /*83f40*/  STL.64 [R1+0x170], R4 ;  /* 0x0001700401007387 */ /* 0x000fe40000100a00 */
[----:B------:R-:W0:Y:S04]  /*83f50*/  LDSM.16.M88.4 R8, [R22+0x1c180] ;  /* 0x01c180001608783b */ /* 0x000e280000000200 */
[----:B------:R-:W-:Y:S02]  /*83f60*/  STL.64 [R1+0x178], R6 ;  /* 0x0001780601007387 */ /* 0x000fe40000100a00 */
[----:B------:R-:W1:Y:S04]  /*83f70*/  LDSM.16.M88.4 R4, [R22+0x20180] ;  /* 0x020180001604783b */ /* 0x000e680000000200 */
[----:B------:R-:W2:Y:S04]  /*83f80*/  LDL.LU R19, [R1+0x1fc] ;  /* 0x0001fc0001137983 */ /* 0x000ea80000300800 */
[----:B------:R-:W-:Y:S04]  /*83f90*/  LDSM.16.M88.4 R12, [R22+0x2c180] ;  /* 0x02c18000160c783b */ /* 0x000fe80000000200 */
[----:B0-----:R-:W-:Y:S01]  /*83fa0*/  STL.64 [R1+0x160], R8 ;  /* 0x0001600801007387 */ /* 0x001fe20000100a00 */
[----:B------:R-:W-:Y:S02]  /*83fb0*/  STL.64 [R1+0x168], R10 ;  /* 0x0001680a01007387 */ /* 0x000fe40000100a00 */
[----:B-1----:R-:W-:Y:S01]  /*83fc0*/  STL.64 [R1+0x150], R4 ;  /* 0x0001500401007387 */ /* 0x002fe20000100a00 */
[----:B------:R-:W-:Y:S04]  /*83fd0*/  STL.64 [R1+0x158], R6 ;  /* 0x0001580601007387 */ /* 0x000fe80000100a00 */
[----:B------:R-:W0:Y:S04]  /*83fe0*/  LDSM.16.M88.4 R4, [R22+0x30180] ;  /* 0x030180001604783b */ /* 0x000e280000000200 */
[----:B------:R-:W1:Y:S04]  /*83ff0*/  LDSM.16.M88.4 R8, [R22+0x28180] ;  /* 0x028180001608783b */ /* 0x000e680000000200 */
[----:B0-----:R-:W-:Y:S01]  /*84000*/  STL.64 [R1+0x110], R4 ;  /* 0x0001100401007387 */ /* 0x001fe20000100a00 */
[----:B------:R-:W-:Y:S02]  /*84010*/  STL.64 [R1+0x120], R12 ;  /* 0x0001200c01007387 */ /* 0x000fe40000100a00 */
[----:B------:R0:W-:Y:S02]  /*84020*/  STL.64 [R1+0x128], R14 ;  /* 0x0001280e01007387 */ /* 0x0001e40000100a00 */
[----:B------:R-:W-:Y:S01]  /*84030*/  STL [R1+0x118], R6 ;  /* 0x0001180601007387 */ /* 0x000fe20000100800 */
[----:B0-----:R-:W3:Y:S01]  /*84040*/  LDL.LU R14, [R1+0x238] ;  /* 0x00023800010e7983 */ /* 0x001ee20000300800 */
[----:B------:R-:W3:Y:S02]  /*84050*/  LDL.LU R15, [R1+0x23c] ;  /* 0x00023c00010f7983 */ /* 0x000ee40000300800 */
[----:B------:R-:W-:-:S02]  /*84060*/  IMAD.MOV.U32 R29, RZ, RZ, R7 ;  /* 0x000000ffff1d7224 */ /* 0x000fc400078e0007 */
[----:B------:R-:W0:Y:S04]  /*84070*/  LDSM.16.M88.4 R4, [R22+0x34180] ;  /* 0x034180001604783b */ /* 0x000e280000000200 */
[----:B---3--:R3:W-:Y:S01]  /*84080*/  STL.64 [R1+0x3260], R14 ;  /* 0x0032600e01007387 */ /* 0x0087e20000100a00 */
[----:B------:R-:W2:Y:S02]  /*84090*/  LDL.LU R12, [R1+0xa0] ;  /* 0x0000a000010c7983 */ /* 0x000ea40000300800 */
[----:B------:R-:W2:Y:S01]  /*840a0*/  LDL.LU R13, [R1+0xa4] ;  /* 0x0000a400010d7983 */ /* 0x000ea20000300800 */
[----:B---3--:R-:W2:Y:S01]  /*840b0*/  LDL.LU R14, [R1+0xa8] ;  /* 0x0000a800010e7983 */ /* 0x008ea20000300800 */
[----:B------:R-:W2:Y:S02]  /*840c0*/  LDL.LU R15, [R1+0xac] ;  /* 0x0000ac00010f7983 */ /* 0x000ea40000300800 */
[----:B------:R3:W-:Y:S02]  /*840d0*/  STL.64 [R1+0x148], R26 ;  /* 0x0001481a01007387 */ /* 0x0007e40000100a00 */
[----:B------:R-:W-:Y:S01]  /*840e0*/  STL.64 [R1+0x31f8], R24 ;  /* 0x0031f81801007387 */ /* 0x000fe20000100a00 */
[----:B---3--:R-:W3:Y:S01]  /*840f0*/  LDL.LU R26, [R1+0x218] ;  /* 0x00021800011a7983 */ /* 0x008ee20000300800 */
[----:B------:R-:W3:Y:S02]  /*84100*/  LDL.LU R27, [R1+0x21c] ;  /* 0x00021c00011b7983 */ /* 0x000ee40000300800 */
[----:B-1----:R1:W-:Y:S02]  /*84110*/  STL.64 [R1+0x138], R10 ;  /* 0x0001380a01007387 */ /* 0x0023e40000100a00 */
[----:B------:R4:W-:Y:S01]  /*84120*/  STL.64 [R1+0x31f0], R8 ;  /* 0x0031f00801007387 */ /* 0x0009e20000100a00 */
[----:B------:R-:W-:Y:S01]  /*84130*/  STL [R1+0x3144], R29 ;  /* 0x0031441d01007387 */ /* 0x000fe20000100800 */
[----:B0-----:R-:W-:Y:S02]  /*84140*/  STL.64 [R1+0x100], R4 ;  /* 0x0001000401007387 */ /* 0x001fe40000100a00 */
[----:B-1----:R-:W-:-:S02]  /*84150*/  IMAD.MOV.U32 R10, RZ, RZ, R2 ;  /* 0x000000ffff0a7224 */ /* 0x002fc400078e0002 */
[----:B----4-:R-:W-:Y:S02]  /*84160*/  IMAD.MOV.U32 R9, RZ, RZ, R3 ;  /* 0x000000ffff097224 */ /* 0x010fe400078e0003 */
[----:B------:R-:W-:Y:S02]  /*84170*/  IMAD.MOV.U32 R3, RZ, RZ, R6 ;  /* 0x000000ffff037224 */ /* 0x000fe400078e0006 */
[----:B------:R-:W-:Y:S02]  /*84180*/  IMAD.MOV.U32 R2, RZ, RZ, R7 ;  /* 0x000000ffff027224 */ /* 0x000fe400078e0007 */
[----:B------:R-:W0:Y:S04]  /*84190*/  LDSM.16.M88.4 R4, [R22+0x38180] ;  /* 0x038180001604783b */ /* 0x000e280000000200 */
[----:B------:R-:W-:Y:S01]  /*841a0*/  STL [R1+0x3148], R2 ;  /* 0x0031480201007387 */ /* 0x000fe20000100800 */
[----:B------:R-:W-:-:S02]  /*841b0*/  IMAD.MOV.U32 R8, RZ, RZ, R28 ;  /* 0x000000ffff087224 */ /* 0x000fc400078e001c */
[----:B------:R-:W-:Y:S02]  /*841c0*/  IMAD.MOV.U32 R11, RZ, RZ, R0 ;  /* 0x000000ffff0b7224 */ /* 0x000fe400078e0000 */
[----:B------:R-:W-:Y:S01]  /*841d0*/  STL [R1+0x3140], R3 ;  /* 0x0031400301007387 */ /* 0x000fe20000100800 */
[----:B------:R-:W1:Y:S01]  /*841e0*/  LDSM.16.M88.4 R20, [R22+0x3c180] ;  /* 0x03c180001614783b */ /* 0x000e620000000200 */
[----:B0-----:R-:W-:-:S03]  /*841f0*/  IMAD.MOV.U32 R0, RZ, RZ, R6 ;  /* 0x000000ffff007224 */ /* 0x001fc600078e0006 */
[----:B------:R0:W-:Y:S01]  /*84200*/  STL.64 [R1+0xf0], R4 ;  /* 0x0000f00401007387 */ /* 0x0001e20000100a00 */
[----:B------:R-:W-:Y:S02]  /*84210*/  IMAD.MOV.U32 R28, RZ, RZ, R7 ;  /* 0x000000ffff1c7224 */ /* 0x000fe400078e0007 */
[----:B------:R-:W2:Y:S01]  /*84220*/  LDL.LU.64 R6, [R1+0x3270] ;  /* 0x0032700001067983 */ /* 0x000ea20000300a00 */
[----:B0-----:R-:W2:Y:S02]  /*84230*/  LDL.LU.64 R4, [R1+0x3268] ;  /* 0x0032680001047983 */ /* 0x001ea40000300a00 */
[----:B------:R-:W-:Y:S02]  /*84240*/  STL [R1+0x3150], R28 ;  /* 0x0031501c01007387 */ /* 0x000fe40000100800 */
[----:B------:R-:W-:Y:S01]  /*84250*/  STL [R1+0x314c], R0 ;  /* 0x00314c0001007387 */ /* 0x000fe20000100800 */
[C---:B--2---:R-:W-:Y:S01]  /*84260*/  HMMA.16816.F32 R16, R4.reuse, R18, R12 ;  /* 0x000000120410723c */ /* 0x044fe2000000180c */
[----:B------:R-:W2:Y:S07]  /*84270*/  LDL.LU.64 R14, [R1+0x3260] ;  /* 0x00326000010e7983 */ /* 0x000eae0000300a00 */
[C---:B---3--:R-:W-:Y:S11]  /*84280*/  HMMA.16816.F32 R8, R4.reuse, R26, R8 ;  /* 0x0000001a0408723c */ /* 0x048ff60000001808 */
[----:B------:R-:W-:Y:S04]  /*84290*/  @!UPT UIADD3 URZ, URZ, URZ, URZ ;  /* 0x0000003f3f3ff290 */ /* 0x000fe8000fffe03f */
[----:B------:R0:W-:Y:S01]  /*842a0*/  STL.64 [R1+0x3208], R18 ;  /* 0x0032081201007387 */ /* 0x0001e20000100a00 */
[----:B------:R-:W-:Y:S03]  /*842b0*/  STL.64 [R1+0x3200], R16 ;  /* 0x0032001001007387 */ /* 0x000fe60000100a00 */
[----:B0-----:R-:W3:Y:S01]  /*842c0*/  LDL.LU R18, [R1+0x258] ;  /* 0x0002580001127983 */ /* 0x001ee20000300800 */
[----:B------:R-:W3:Y:S02]  /*842d0*/  LDL.LU R19, [R1+0x25c] ;  /* 0x00025c0001137983 */ /* 0x000ee40000300800 */
[----:B-1----:R-:W-:Y:S02]  /*842e0*/  STL.64 [R1+0xe0], R20 ;  /* 0x0000e01401007387 */ /* 0x002fe40000100a00 */
[----:B------:R0:W-:Y:S02]  /*842f0*/  STL.64 [R1+0xe8], R22 ;  /* 0x0000e81601007387 */ /* 0x0001e40000100a00 */
[----:B0-----:R-:W4:Y:S01]  /*84300*/  LDL.LU R23, [R1+0x3258] ;  /* 0x0032580001177983 */ /* 0x001f220000300800 */
[----:B------:R-:W2:Y:S02]  /*84310*/  LDL.LU R24, [R1+0x1c0] ;  /* 0x0001c00001187983 */ /* 0x000ea40000300800 */
[----:B------:R-:W-:Y:S02]  /*84320*/  STL.64 [R1+0xa0], R8 ;  /* 0x0000a00801007387 */ /* 0x000fe40000100a00 */
[----:B------:R-:W-:Y:S01]  /*84330*/  STL.64 [R1+0xa8], R10 ;  /* 0x0000a80a01007387 */ /* 0x000fe20000100a00 */
[----:B------:R-:W2:Y:S04]  /*84340*/  LDL.LU R25, [R1+0x1c4] ;  /* 0x0001c40001197983 */ /* 0x000ea80000300800 */
[----:B----4-:R-:W0:Y:S04]  /*84350*/  LDSM.16.MT88.4 R20, [R23+0x41e00] ;  /* 0x041e00001714783b */ /* 0x010e280000004200 */
[----:B--2---:R1:W-:Y:S04]  /*84360*/  STL.64 [R1+0x3230], R24 ;  /* 0x0032301801007387 */ /* 0x0043e80000100a00 */
[----:B-1----:R-:W2:Y:S01]  /*84370*/  LDL.LU R24, [R1+0x1d0] ;  /* 0x0001d00001187983 */ /* 0x002ea20000300800 */
[----:B------:R-:W2:Y:S02]  /*84380*/  LDL.LU R25, [R1+0x1d4] ;  /* 0x0001d40001197983 */ /* 0x000ea40000300800 */
[----:B------:R-:W4:Y:S02]  /*84390*/  LDL.LU R8, [R1+0x90] ;  /* 0x0000900001087983 */ /* 0x000f240000300800 */
[----:B------:R-:W4:Y:S01]  /*843a0*/  LDL.LU R9, [R1+0x94] ;  /* 0x0000940001097983 */ /* 0x000f220000300800 */
[----:B------:R-:W4:Y:S01]  /*843b0*/  LDL.LU R10, [R1+0x98] ;  /* 0x00009800010a7983 */ /* 0x000f220000300800 */
[----:B------:R-:W4:Y:S03]  /*843c0*/  LDL.LU R11, [R1+0x9c] ;  /* 0x00009c00010b7983 */ /* 0x000f260000300800 */
[----:B0-----:R-:W-:Y:S01]  /*843d0*/  STL.64 [R1+0x3120], R22 ;  /* 0x0031201601007387 */ /* 0x001fe20000100a00 */
[----:B------:R0:W-:Y:S03]  /*843e0*/  STL.64 [R1+0x3118], R20 ;  /* 0x0031181401007387 */ /* 0x0001e60000100a00 */
[----:B0-----:R-:W2:Y:S01]  /*843f0*/  LDL.LU R20, [R1+0xc0] ;  /* 0x0000c00001147983 */ /* 0x001ea20000300800 */
[----:B------:R-:W2:Y:S02]  /*84400*/  LDL.LU R21, [R1+0xc4] ;  /* 0x0000c40001157983 */ /* 0x000ea40000300800 */
[----:B------:R-:W2:Y:S02]  /*84410*/  LDL.LU R22, [R1+0xc8] ;  /* 0x0000c80001167983 */ /* 0x000ea40000300800 */
[----:B------:R-:W2:Y:S02]  /*84420*/  LDL.LU R23, [R1+0xcc] ;  /* 0x0000cc0001177983 */ /* 0x000ea40000300800 */
[C---:B--2---:R-:W-:Y:S11]  /*84430*/  HMMA.16816.F32 R12, R4.reuse, R14, R20 ;  /* 0x0000000e040c723c */ /* 0x044ff60000001814 */
[----:B------:R-:W-:Y:S11]  /*84440*/  @!UPT UIADD3 URZ, URZ, URZ, URZ ;  /* 0x0000003f3f3ff290 */ /* 0x000ff6000fffe03f */
[----:B------:R-:W-:Y:S02]  /*84450*/  @!UPT UIADD3 URZ, URZ, URZ, URZ ;  /* 0x0000003f3f3ff290 */ /* 0x000fe4000fffe03f */
[----:B------:R-:W-:Y:S02]  /*84460*/  IMAD.MOV.U32 R23, RZ, RZ, R15 ;  /* 0x000000ffff177224 */ /* 0x000fe400078e000f */
[----:B------:R-:W-:Y:S01]  /*84470*/  IMAD.MOV.U32 R22, RZ, RZ, R14 ;  /* 0x000000ffff167224 */ /* 0x000fe200078e000e */
[----:B------:R0:W-:Y:S01]  /*84480*/  STL.64 [R1+0xc0], R12 ;  /* 0x0000c00c01007387 */ /* 0x0001e20000100a00 */
[----:B------:R-:W2:Y:S03]  /*84490*/  LDL.LU.64 R14, [R1+0x3250] ;  /* 0x00325000010e7983 */ /* 0x000ea60000300a00 */
[----:B0-----:R-:W2:Y:S01]  /*844a0*/  LDL.LU.64 R12, [R1+0x3248] ;  /* 0x00324800010c7983 */ /* 0x001ea20000300a00 */
[----:B------:R-:W-:Y:S02]  /*844b0*/  STL [R1+0x3174], R23 ;  /* 0x0031741701007387 */ /* 0x000fe40000100800 */
[----:B------:R0:W-:Y:S02]  /*844c0*/  STL [R1+0x3170], R22 ;  /* 0x0031701601007387 */ /* 0x0001e40000100800 */
[----:B------:R-:W3:Y:S01]  /*844d0*/  LDL.LU R20, [R1+0xb0] ;  /* 0x0000b00001147983 */ /* 0x000ee20000300800 */
[----:B------:R-:W3:Y:S04]  /*844e0*/  LDL.LU R21, [R1+0xb4] ;  /* 0x0000b40001157983 */ /* 0x000ee80000300800 */
[----:B0-----:R-:W3:Y:S01]  /*844f0*/  LDL.LU R22, [R1+0xb8] ;  /* 0x0000b80001167983 */ /* 0x001ee20000300800 */
[----:B------:R-:W3:Y:S02]  /*84500*/  LDL.LU R23, [R1+0xbc] ;  /* 0x0000bc0001177983 */ /* 0x000ee40000300800 */
[----:B---3--:R-:W-:Y:S01]  /*84510*/  HMMA.16816.F32 R16, R4, R18, R20 ;  /* 0x000000120410723c */ /* 0x008fe20000001814 */
[----:B------:R-:W3:Y:S11]  /*84520*/  LDL.LU R4, [R1+0xd0] ;  /* 0x0000d00001047983 */ /* 0x000ef60000300800 */
[----:B------:R-:W-:Y:S11]  /*84530*/  @!UPT UIADD3 URZ, URZ, URZ, URZ ;  /* 0x0000003f3f3ff290 */ /* 0x000ff6000fffe03f */
[----:B------:R2:W-:Y:S01]  /*84540*/  STL.64 [R1+0xb0], R16 ;  /* 0x0000b01001007387 */ /* 0x0005e20000100a00 */
[----:B------:R-:W-:Y:S02]  /*84550*/  STL.64 [R1+0xb8], R18 ;  /* 0x0000b81201007387 */ /* 0x000fe40000100a00 */
[----:B------:R-:W3:Y:S02]  /*84560*/  LDL.LU R5, [R1+0xd4] ;  /* 0x0000d40001057983 */ /* 0x000ee40000300800 */
[----:B------:R-:W3:Y:S01]  /*84570*/  LDL.LU R6, [R1+0xd8] ;  /* 0x0000d80001067983 */ /* 0x000ee20000300800 */
[----:B------:R-:W3:Y:S01]  /*84580*/  LDL.LU R7, [R1+0xdc] ;  /* 0x0000dc0001077983 */ /* 0x000ee20000300800 */
[----:B--2---:R-:W-:Y:S02]  /*84590*/  IMAD.MOV.U32 R16, RZ, RZ, R13 ;  /* 0x000000ffff107224 */ /* 0x004fe400078e000d */
[----:B------:R-:W-:Y:S01]  /*845a0*/  IMAD.MOV.U32 R17, RZ, RZ, R14 ;  /* 0x000000ffff117224 */ /* 0x000fe200078e000e */
[----:B------:R-:W3:Y:S01]  /*845b0*/  LDL.LU R13, [R1+0x3240] ;  /* 0x00324000010d7983 */ /* 0x000ee20000300800 */
[----:B------:R-:W3:Y:S03]  /*845c0*/  LDL.LU R14, [R1+0x323c] ;  /* 0x00323c00010e7983 */ /* 0x000ee60000300800 */
[----:B------:R0:W-:Y:S02]  /*845d0*/  STL.64 [R1+0x3228], R16 ;  /* 0x0032281001007387 */ /* 0x0001e40000100a00 */
[----:B0-----:R-:W-:-:S02]  /*845e0*/  IMAD.MOV.U32 R16, RZ, RZ, R15 ;  /* 0x000000ffff107224 */ /* 0x001fc400078e000f */
[----:B------:R-:W3:Y:S01]  /*845f0*/  LDL.LU R15, [R1+0x3238] ;  /* 0x00323800010f7983 */ /* 0x000ee20000300800 */
[----:B------:R-:W2:Y:S02]  /*84600*/  LDL.LU R17, [R1+0x1b4] ;  /* 0x0001b40001117983 */ /* 0x000ea40000300800 */
[----:B------:R-:W2:Y:S02]  /*84610*/  LDL.LU R20, [R1+0x70] ;  /* 0x0000700001147983 */ /* 0x000ea40000300800 */
[----:B------:R-:W2:Y:S01]  /*84620*/  LDL.LU R21, [R1+0x74] ;  /* 0x0000740001157983 */ /* 0x000ea20000300800 */
[----:B------:R-:W2:Y:S01]  /*84630*/  LDL.LU R22, [R1+0x78] ;  /* 0x0000780001167983 */ /* 0x000ea20000300800 */
[----:B------:R-:W2:Y:S01]  /*84640*/  LDL.LU R23, [R1+0x7c] ;  /* 0x00007c0001177983 */ /* 0x000ea20000300800 */
[C---:B---3--:R-:W-:Y:S11]  /*84650*/  HMMA.16816.F32 R24, R12.reuse, R24, R4 ;  /* 0x000000180c18723c */ /* 0x048ff60000001804 */
[----:B------:R-:W-:Y:S11]  /*84660*/  @!UPT UIADD3 URZ, URZ, URZ, URZ ;  /* 0x0000003f3f3ff290 */ /* 0x000ff6000fffe03f */
[----:B------:R-:W-:Y:S02]  /*84670*/  @!UPT UIADD3 URZ, URZ, URZ, URZ ;  /* 0x0000003f3f3ff290 */ /* 0x000fe4000fffe03f */
[----:B------:R-:W-:Y:S02]  /*84680*/  IMAD.MOV.U32 R6, RZ, RZ, R27 ;  /* 0x000000ffff067224 */ /* 0x000fe400078e001b */
[----:B------:R-:W-:Y:S02]  /*84690*/  IMAD.MOV.U32 R29, RZ, RZ, R24 ;  /* 0x000000ffff1d7224 */ /* 0x000fe400078e0018 */
[----:B------:R-:W-:Y:S02]  /*846a0*/  IMAD.MOV.U32 R3, RZ, RZ, R25 ;  /* 0x000000ffff037224 */ /* 0x000fe400078e0019 */
[----:B------:R-:W-:Y:S01]  /*846b0*/  IMAD.MOV.U32 R7, RZ, RZ, R26 ;  /* 0x000000ffff077224 */ /* 0x000fe200078e001a */
[----:B------:R-:W4:Y:S01]  /*846c0*/  LDL.LU.64 R24, [R1+0x3230] ;  /* 0x0032300001187983 */ /* 0x000f220000300a00 */
[----:B------:R0:W-:Y:S03]  /*846d0*/  STL [R1+0x3160], R6 ;  /* 0x0031600601007387 */ /* 0x0001e60000100800 */
[----:B------:R1:W-:Y:S01]  /*846e0*/  STL [R1+0x315c], R7 ;  /* 0x00315c0701007387 */ /* 0x0003e20000100800 */
[----:B------:R-:W2:Y:S02]  /*846f0*/  LDL.LU R4, [R1+0x80] ;  /* 0x0000800001047983 */ /* 0x000ea40000300800 */
[----:B------:R-:W2:Y:S01]  /*84700*/  LDL.LU R5, [R1+0x84] ;  /* 0x0000840001057983 */ /* 0x000ea20000300800 */
[----:B0-----:R-:W2:Y:S01]  /*84710*/  LDL.LU R6, [R1+0x88] ;  /* 0x0000880001067983 */ /* 0x001ea20000300800 */
[----:B-1----:R-:W2:Y:S03]  /*84720*/  LDL.LU R7, [R1+0x8c] ;  /* 0x00008c0001077983 */ /* 0x002ea60000300800 */
[----:B------:R-:W-:Y:S01]  /*84730*/  STL [R1+0x3158], R3 ;  /* 0x0031580301007387 */ /* 0x000fe20000100800 */
[----:B------:R-:W-:Y:S01]  /*84740*/  STL [R1+0x3154], R29 ;  /* 0x0031541d01007387 */ /* 0x000fe20000100800 */
[C---:B----4-:R-:W-:Y:S08]  /*84750*/  HMMA.16816.F32 R8, R12.reuse, R24, R8 ;  /* 0x000000180c08723c */ /* 0x050ff00000001808 */
[----:B--2---:R-:W-:Y:S11]  /*84760*/  HMMA.16816.F32 R16, R12, R16, R4 ;  /* 0x000000100c10723c */ /* 0x004ff60000001804 */
[----:B------:R-:W-:Y:S04]  /*84770*/  @!UPT UIADD3 URZ, URZ, URZ, URZ ;  /* 0x0000003f3f3ff290 */ /* 0x000fe8000fffe03f */
[----:B------:R0:W-:Y:S01]  /*84780*/  STL [R1+0x90], R8 ;  /* 0x0000900801007387 */ /* 0x0001e20000100800 */
[----:B------:R-:W2:Y:S02]  /*84790*/  LDL.LU R24, [R1+0x190] ;  /* 0x0001900001187983 */ /* 0x000ea40000300800 */
[----:B------:R-:W-:Y:S02]  /*847a0*/  IMAD.MOV.U32 R2, RZ, RZ, R11 ;  /* 0x000000ffff027224 */ /* 0x000fe400078e000b */
[----:B------:R-:W2:Y:S02]  /*847b0*/  LDL.LU R25, [R1+0x194] ;  /* 0x0001940001197983 */ /* 0x000ea40000300800 */
[----:B------:R-:W-:Y:S02]  /*847c0*/  IMAD.MOV.U32 R28, RZ, RZ, R9 ;  /* 0x000000ffff1c7224 */ /* 0x000fe400078e0009 */
[----:B------:R-:W-:Y:S01]  /*847d0*/  IMAD.MOV.U32 R0, RZ, RZ, R10 ;  /* 0x000000ffff007224 */ /* 0x000fe200078e000a */
[----:B0-----:R-:W2:Y:S01]  /*847e0*/  LDL.LU R8, [R1+0x60] ;  /* 0x0000600001087983 */ /* 0x001ea20000300800 */
[----:B------:R-:W2:Y:S02]  /*847f0*/  LDL.LU R9, [R1+0x64] ;  /* 0x0000640001097983 */ /* 0x000ea40000300800 */
[----:B------:R-:W2:Y:S02]  /*84800*/  LDL.LU R10, [R1+0x68] ;  /* 0x00006800010a7983 */ /* 0x000ea40000300800 */
[----:B------:R-:W2:Y:S01]  /*84810*/  LDL.LU R11, [R1+0x6c] ;  /* 0x00006c00010b7983 */ /* 0x000ea20000300800 */
[----:B------:R0:W-:Y:S01]  /*84820*/  STL [R1+0x316c], R2 ;  /* 0x00316c0201007387 */ /* 0x0001e20000100800 */
[----:B------:R-:W-:Y:S02]  /*84830*/  STL [R1+0x3168], R0 ;  /* 0x0031680001007387 */ /* 0x000fe40000100800 */
[----:B------:R-:W-:Y:S02]  /*84840*/  STL [R1+0x3164], R28 ;  /* 0x0031641c01007387 */ /* 0x000fe40000100800 */
[----:B------:R-:W-:-:S02]  /*84850*/  IMAD.MOV.U32 R6, RZ, RZ, R16 ;  /* 0x000000ffff067224 */ /* 0x000fc400078e0010 */
[----:B------:R-:W-:Y:S02]  /*84860*/  IMAD.MOV.U32 R7, RZ, RZ, R17 ;  /* 0x000000ffff077224 */ /* 0x000fe400078e0011 */
[----:B------:R-:W3:Y:S01]  /*84870*/  LDL.LU.64 R16, [R1+0x3228] ;  /* 0x0032280001107983 */ /* 0x000ee20000300a00 */
[----:B------:R-:W-:Y:S02]  /*84880*/  IMAD.MOV.U32 R3, RZ, RZ, R18 ;  /* 0x000000ffff037224 */ /* 0x000fe400078e0012 */
[----:B------:R-:W-:-:S05]  /*84890*/  IMAD.MOV.U32 R29, RZ, RZ, R19 ;  /* 0x000000ffff1d7224 */ /* 0x000fca00078e0013 */
[----:B------:R-:W-:Y:S01]  /*848a0*/  STL [R1+0x3184], R29 ;  /* 0x0031841d01007387 */ /* 0x000fe20000100800 */
[----:B------:R-:W-:Y:S02]  /*848b0*/  STL [R1+0x3180], R3 ;  /* 0x0031800301007387 */ /* 0x000fe40000100800 */
[----:B------:R-:W-:Y:S02]  /*848c0*/  STL [R1+0x317c], R7 ;  /* 0x00317c0701007387 */ /* 0x000fe40000100800 */
[----:B------:R-:W-:Y:S01]  /*848d0*/  STL [R1+0x3178], R6 ;  /* 0x0031780601007387 */ /* 0x000fe20000100800 */
[----:B---3--:R-:W-:Y:S11]  /*848e0*/  HMMA.16816.F32 R16, R12, R16, R20 ;  /* 0x000000100c10723c */ /* 0x008ff60000001814 */
[----:B------:R-:W-:Y:S11]  /*848f0*/  @!UPT UIADD3 URZ, URZ, URZ, URZ ;  /* 0x0000003f3f3ff290 */ /* 0x000ff6000fffe03f */
[----:B------:R-:W-:Y:S01]  /*84900*/  @!UPT UIADD3 URZ, URZ, URZ, URZ ;  /* 0x0000003f3f3ff290 */ /* 0x000fe2000fffe03f */
[----:B------:R1:W-:Y:S01]  /*84910*/  STL [R1+0x70], R16 ;  /* 0x0000701001007387 */ /* 0x0003e20000100800 */
[----:B0-----:R-:W-:-:S03]  /*84920*/  IMAD.MOV.U32 R2, RZ, RZ, R17 ;  /* 0x000000ffff027224 */ /* 0x001fc600078e0011 */
[----:B-1----:R-:W3:Y:S01]  /*84930*/  LDL.LU R16, [R1+0x160] ;  /* 0x0001600001107983 */ /* 0x002ee20000300800 */
[----:B------:R-:W3:Y:S02]  /*84940*/  LDL.LU R17, [R1+0x164] ;  /* 0x0001640001117983 */ /* 0x000ee40000300800 */
[----:B------:R-:W-:Y:S02]  /*84950*/  IMAD.MOV.U32 R0, RZ, RZ, R18 ;  /* 0x000000ffff007224 */ /* 0x000fe400078e0012 */
[----:B------:R-:W-:Y:S01]  /*84960*/  IMAD.MOV.U32 R28, RZ, RZ, R19 ;  /* 0x000000ffff1c7224 */ /* 0x000fe200078e0013 */
[C---:B--2---:R-:W-:Y:S01]  /*84970*/  HMMA.16816.F32 R8, R12.reuse, R24, R8 ;  /* 0x000000180c08723c */ /* 0x044fe20000001808 */
[----:B---3--:R0:W-:Y:S04]  /*84980*/  STL.64 [R1+0x3210], R16 ;  /* 0x0032101001007387 */ /* 0x0081e80000100a00 */
[----:B0-----:R-:W2:Y:S01]  /*84990*/  LDL.LU R16, [R1+0x40] ;  /* 0x0000400001107983 */ /* 0x001ea20000300800 */
[----:B------:R-:W2:Y:S02]  /*849a0*/  LDL.LU R17, [R1+0x44] ;  /* 0x0000440001117983 */ /* 0x000ea40000300800 */
[----:B------:R-:W3:Y:S02]  /*849b0*/  LDL.LU R18, [R1+0x48] ;  /* 0x0000480001127983 */ /* 0x000ee40000300800 */
[----:B------:R-:W3:Y:S11]  /*849c0*/  LDL.LU R19, [R1+0x4c] ;  /* 0x00004c0001137983 */ /* 0x000ef60000300800 */
[----:B------:R-:W-:Y:S03]  /*849d0*/  @!UPT UIADD3 URZ, URZ, URZ, URZ ;  /* 0x0000003f3f3ff290 */ /* 0x000fe6000fffe03f */
[----:B------:R-:W-:Y:S02]  /*849e0*/  IMAD.MOV.U32 R21, RZ, RZ, R8 ;  /* 0x000000ffff157224 */ /* 0x000fe400078e0008 */
[----:B------:R-:W-:Y:S02]  /*849f0*/  IMAD.MOV.U32 R20, RZ, RZ, R9 ;  /* 0x000000ffff147224 */ /* 0x000fe400078e0009 */
[----:B------:R-:W-:Y:S02]  /*84a00*/  IMAD.MOV.U32 R5, RZ, RZ, R10 ;  /* 0x000000ffff057224 */ /* 0x000fe400078e000a */
[----:B------:R-:W-:Y:S01]  /*84a10*/  IMAD.MOV.U32 R4, RZ, RZ, R11 ;  /* 0x000000ffff047224 */ /* 0x000fe200078e000b */
[----:B---3--:R-:W-:Y:S01]  /*84a20*/  STL.64 [R1+0x3220], R18 ;  /* 0x0032201201007387 */ /* 0x008fe20000100a00 */
[----:B--2---:R0:W-:Y:S03]  /*84a30*/  STL.64 [R1+0x3218], R16 ;  /* 0x0032181001007387 */ /* 0x0041e60000100a00 */
[----:B0-----:R-:W2:Y:S01]  /*84a40*/  LDL.LU R16, [R1+0x180] ;  /* 0x0001800001107983 */ /* 0x001ea20000300800 */
[----:B------:R-:W2:Y:S02]  /*84a50*/  LDL.LU R17, [R1+0x184] ;  /* 0x0001840001117983 */ /* 0x000ea40000300800 */
[----:B------:R-:W-:Y:S02]  /*84a60*/  STL [R1+0x3190], R28 ;  /* 0x0031901c01007387 */ /* 0x000fe40000100800 */
[----:B------:R-:W-:Y:S01]  /*84a70*/  STL [R1+0x318c], R0 ;  /* 0x00318c0001007387 */ /* 0x000fe20000100800 */
[----:B------:R-:W-:Y:S01]  /*84a80*/  STL [R1+0x3188], R2 ;  /* 0x0031880201007387 */ /* 0x000fe20000100800 */
[----:B------:R-:W3:Y:S02]  /*84a90*/  LDL.LU R8, [R1] ;  /* 0x0000000001087983 */ /* 0x000ee40000300800 */
[----:B------:R-:W3:Y:S02]  /*84aa0*/  LDL.LU R9, [R1+0x4] ;  /* 0x0000040001097983 */ /* 0x000ee40000300800 */
[----:B------:R-:W3:Y:S01]  /*84ab0*/  LDL.LU R10, [R1+0x8] ;  /* 0x00000800010a7983 */ /* 0x000ee20000300800 */
[----:B------:R-:W3:Y:S01]  /*84ac0*/  LDL.LU R11, [R1+0xc] ;  /* 0x00000c00010b7983 */ /* 0x000ee20000300800 */
[----:B------:R-:W4:Y:S02]  /*84ad0*/  LDL.LU R24, [R1+0x150] ;  /* 0x0001500001187983 */ /* 0x000f240000300800 */
[----:B------:R-:W4:Y:S02]  /*84ae0*/  LDL.LU R25, [R1+0x154] ;  /* 0x0001540001197983 */ /* 0x000f240000300800 */
[----:B------:R0:W-:Y:S01]  /*84af0*/  STL [R1+0x31a0], R4 ;  /* 0x0031a00401007387 */ /* 0x0001e20000100800 */
[----:B------:R1:W-:Y:S04]  /*84b00*/  STL [R1+0x319c], R5 ;  /* 0x00319c0501007387 */ /* 0x0003e80000100800 */
[----:B0-----:R-:W2:Y:S01]  /*84b10*/  LDL.LU R4, [R1+0x50] ;  /* 0x0000500001047983 */ /* 0x001ea20000300800 */
[----:B-1----:R-:W2:Y:S02]  /*84b20*/  LDL.LU R5, [R1+0x54] ;  /* 0x0000540001057983 */ /* 0x002ea40000300800 */
[----:B------:R-:W2:Y:S02]  /*84b30*/  LDL.LU R6, [R1+0x58] ;  /* 0x0000580001067983 */ /* 0x000ea40000300800 */
[----:B------:R-:W2:Y:S01]  /*84b40*/  LDL.LU R7, [R1+0x5c] ;  /* 0x00005c0001077983 */ /* 0x000ea20000300800 */
[----:B------:R0:W-:Y:S01]  /*84b50*/  STL [R1+0x3198], R20 ;  /* 0x0031981401007387 */ /* 0x0001e20000100800 */
[----:B------:R1:W-:Y:S01]  /*84b60*/  STL [R1+0x3194], R21 ;  /* 0x0031941501007387 */ /* 0x0003e20000100800 */
[C---:B--2---:R-:W-:Y:S11]  /*84b70*/  HMMA.16816.F32 R16, R12.reuse, R16, R4 ;  /* 0x000000100c10723c */ /* 0x044ff60000001804 */
[----:B------:R-:W-:Y:S11]  /*84b80*/  @!UPT UIADD3 URZ, URZ, URZ, URZ ;  /* 0x0000003f3f3ff290 */ /* 0x000ff6000fffe03f */
[----:B------:R-:W-:Y:S02]  /*84b90*/  @!UPT UIADD3 URZ, URZ, URZ, URZ ;  /* 0x0000003f3f3ff290 */ /* 0x000fe4000fffe03f */
[----:B------:R-:W-:Y:S02]  /*84ba0*/  IMAD.MOV.U32 R22, RZ, RZ, R19 ;  /* 0x000000ffff167224 */ /* 0x000fe400078e0013 */
[----:B------:R-:W-:Y:S02]  /*84bb0*/  IMAD.MOV.U32 R23, RZ, RZ, R18 ;  /* 0x000000ffff177224 */ /* 0x000fe400078e0012 */
[----:B------:R-:W-:Y:S02]  /*84bc0*/  IMAD.MOV.U32 R7, RZ, RZ, R16 ;  /* 0x000000ffff077224 */ /* 0x000fe400078e0010 */
[----:B------:R-:W-:Y:S01]  /*84bd0*/  IMAD.MOV.U32 R6, RZ, RZ, R17 ;  /* 0x000000ffff067224 */ /* 0x000fe200078e0011 */
[----:B------:R-:W2:Y:S01]  /*84be0*/  LDL.LU.64 R18, [R1+0x3220] ;  /* 0x0032200001127983 */ /* 0x000ea20000300a00 */
[----:B------:R-:W2:Y:S02]  /*84bf0*/  LDL.LU.64 R16, [R1+0x3218] ;  /* 0x0032180001107983 */ /* 0x000ea40000300a00 */
[----:B------:R3:W-:Y:S02]  /*84c00*/  STL [R1+0x31b0], R22 ;  /* 0x0031b01601007387 */ /* 0x0007e40000100800 */
[----:B------:R4:W-:Y:S01]  /*84c10*/  STL [R1+0x31ac], R23 ;  /* 0x0031ac1701007387 */ /* 0x0009e20000100800 */
[----:B0-----:R-:W2:Y:S01]  /*84c20*/  LDL.LU R20, [R1+0x20] ;  /* 0x0000200001147983 */ /* 0x001ea20000300800 */
[----:B-1----:R-:W2:Y:S03]  /*84c30*/  LDL.LU R21, [R1+0x24] ;  /* 0x0000240001157983 */ /* 0x002ea60000300800 */
[----:B---3--:R-:W3:Y:S01]  /*84c40*/  LDL.LU R22, [R1+0x28] ;  /* 0x0000280001167983 */ /* 0x008ee20000300800 */
[----:B----4-:R-:W3:Y:S02]  /*84c50*/  LDL.LU R23, [R1+0x2c] ;  /* 0x00002c0001177983 */ /* 0x010ee40000300800 */
[----:B------:R-:W-:Y:S02]  /*84c60*/  STL [R1+0x31a8], R6 ;  /* 0x0031a80601007387 */ /* 0x000fe40000100800 */
[----:B------:R2:W-:Y:S01]  /*84c70*/  STL [R1+0x31a4], R7 ;  /* 0x0031a40701007387 */ /* 0x0005e20000100800 */
[----:B------:R-:W2:Y:S01]  /*84c80*/  LDL.LU R4, [R1+0x170] ;  /* 0x0001700001047983 */ /* 0x000ea20000300800 */
[----:B------:R-:W2:Y:S02]  /*84c90*/  LDL.LU R5, [R1+0x174] ;  /* 0x0001740001057983 */ /* 0x000ea40000300800 */
[C---:B--2---:R-:W-:Y:S01]  /*84ca0*/  HMMA.16816.F32 R4, R12.reuse, R4, R16 ;  /* 0x000000040c04723c */ /* 0x044fe20000001810 */
[----:B------:R-:W3:Y:S11]  /*84cb0*/  LDL.LU.64 R16, [R1+0x3210] ;  /* 0x0032100001107983 */ /* 0x000ef60000300a00 */
[----:B------:R-:W-:Y:S11]  /*84cc0*/  @!UPT UIADD3 URZ, URZ, URZ, URZ ;  /* 0x0000003f3f3ff290 */ /* 0x000ff6000fffe03f */
[----:B------:R-:W-:Y:S01]  /*84cd0*/  @!UPT UIADD3 URZ, URZ, URZ, URZ ;  /* 0x0000003f3f3ff290 */ /* 0x000fe2000fffe03f */
[----:B------:R-:W-:Y:S02]  /*84ce0*/  IMAD.MOV.U32 R3, RZ, RZ, R7 ;  /* 0x000000ffff037224 */ /* 0x000fe400078e0007 */
[----:B------:R-:W-:Y:S02]  /*84cf0*/  IMAD.MOV.U32 R29, RZ, RZ, R6 ;  /* 0x000000ffff1d7224 */ /* 0x000fe400078e0006 */
[----:B------:R-:W-:Y:S02]  /*84d00*/  IMAD.MOV.U32 R2, RZ, RZ, R5 ;  /* 0x000000ffff027224 */ /* 0x000fe400078e0005 */
[----:B------:R-:W-:Y:S01]  /*84d10*/  IMAD.MOV.U32 R0, RZ, RZ, R4 ;  /* 0x000000ffff007224 */ /* 0x000fe200078e0004 */
[----:B------:R-:W-:Y:S01]  /*84d20*/  STL [R1+0x31c0], R3 ;  /* 0x0031c00301007387 */ /* 0x000fe20000100800 */
[----:B------:R-:W-:Y:S02]  /*84d30*/  STL [R1+0x31bc], R29 ;  /* 0x0031bc1d01007387 */ /* 0x000fe40000100800 */
[----:B------:R-:W-:Y:S02]  /*84d40*/  STL [R1+0x31b8], R2 ;  /* 0x0031b80201007387 */ /* 0x000fe40000100800 */
[----:B------:R-:W-:Y:S01]  /*84d50*/  STL [R1+0x31b4], R0 ;  /* 0x0031b40001007387 */ /* 0x000fe20000100800 */
[C---:B---3--:R-:W-:Y:S11]  /*84d60*/  HMMA.16816.F32 R16, R12.reuse, R16, R20 ;  /* 0x000000100c10723c */ /* 0x048ff60000001814 */
        /* <DEDUP_REMOVED lines=8> */
[----:B------:R-:W-:Y:S02]  /*84df0*/  STL [R1+0x31cc], R21 ;  /* 0x0031cc1501007387 */ /* 0x000fe40000100800 */
[----:B------:R0:W-:Y:S02]  /*84e00*/  STL [R1+0x31c8], R20 ;  /* 0x0031c81401007387 */ /* 0x0001e40000100800 */
[----:B0-----:R-:W3:Y:S01]  /*84e10*/  LDL.LU R20, [R1+0x10] ;  /* 0x0000100001147983 */ /* 0x001ee20000300800 */
[----:B------:R-:W3:Y:S02]  /*84e20*/  LDL.LU R21, [R1+0x14] ;  /* 0x0000140001157983 */ /* 0x000ee40000300800 */
[----:B------:R-:W3:Y:S02]  /*84e30*/  LDL.LU R22, [R1+0x18] ;  /* 0x0000180001167983 */ /* 0x000ee40000300800 */
[----:B------:R-:W3:Y:S01]  /*84e40*/  LDL.LU R23, [R1+0x1c] ;  /* 0x00001c0001177983 */ /* 0x000ee20000300800 */
[----:B------:R0:W-:Y:S01]  /*84e50*/  STL [R1+0x31c4], R5 ;  /* 0x0031c40501007387 */ /* 0x0001e20000100800 */
[C---:B---3--:R-:W-:Y:S11]  /*84e60*/  HMMA.16816.F32 R24, R12.reuse, R24, R20 ;  /* 0x000000180c18723c */ /* 0x048ff60000001814 */
[----:B------:R-:W-:Y:S11]  /*84e70*/  @!UPT UIADD3 URZ, URZ, URZ, URZ ;  /* 0x0000003f3f3ff290 */ /* 0x000ff6000fffe03f */
[----:B------:R-:W-:Y:S02]  /*84e80*/  @!UPT UIADD3 URZ, URZ, URZ, URZ ;  /* 0x0000003f3f3ff290 */ /* 0x000fe4000fffe03f */
[----:B------:R-:W-:Y:S02]  /*84e90*/  IMAD.MOV.U32 R23, RZ, RZ, R24 ;  /* 0x000000ffff177224 */ /* 0x000fe400078e0018 */
[----:B------:R-:W-:Y:S02]  /*84ea0*/  IMAD.MOV.U32 R6, RZ, RZ, R25 ;  /* 0x000000ffff067224 */ /* 0x000fe400078e0019 */
[----:B------:R-:W3:Y:S01]  /*84eb0*/  LDL.LU.64 R24, [R1+0x31f8] ;  /* 0x0031f80001187983 */ /* 0x000ee20000300a00 */
[----:B------:R-:W-:Y:S02]  /*84ec0*/  IMAD.MOV.U32 R7, RZ, RZ, R26 ;  /* 0x000000ffff077224 */ /* 0x000fe400078e001a */
[----:B------:R-:W-:Y:S02]  /*84ed0*/  IMAD.MOV.U32 R4, RZ, RZ, R27 ;  /* 0x000000ffff047224 */ /* 0x000fe400078e001b */
[C---:B---3--:R-:W-:Y:S01]  /*84ee0*/  HMMA.16816.F32 R24, R12.reuse, R24, R8 ;  /* 0x000000180c18723c */ /* 0x048fe20000001808 */
[----:B------:R-:W3:Y:S11]  /*84ef0*/  LDL.LU.64 R8, [R1+0x31f0] ;  /* 0x0031f00001087983 */ /* 0x000ef60000300a00 */
[----:B------:R-:W-:Y:S11]  /*84f00*/  @!UPT UIADD3 URZ, URZ, URZ, URZ ;  /* 0x0000003f3f3ff290 */ /* 0x000ff6000fffe03f */
[----:B------:R-:W-:Y:S01]  /*84f10*/  @!UPT UIADD3 URZ, URZ, URZ, URZ ;  /* 0x0000003f3f3ff290 */ /* 0x000fe2000fffe03f */
[----:B------:R-:W-:Y:S02]  /*84f20*/  IMAD.MOV.U32 R0, RZ, RZ, R26 ;  /* 0x000000ffff007224 */ /* 0x000fe400078e001a */
[----:B------:R-:W-:Y:S02]  /*84f30*/  IMAD.MOV.U32 R22, RZ, RZ, R27 ;  /* 0x000000ffff167224 */ /* 0x000fe400078e001b */
[----:B------:R-:W-:Y:S02]  /*84f40*/  IMAD.MOV.U32 R29, RZ, RZ, R24 ;  /* 0x000000ffff1d7224 */ /* 0x000fe400078e0018 */
[----:B------:R-:W-:Y:S01]  /*84f50*/  IMAD.MOV.U32 R2, RZ, RZ, R25 ;  /* 0x000000ffff027224 */ /* 0x000fe200078e0019 */
[----:B------:R-:W3:Y:S01]  /*84f60*/  LDL.LU.64 R26, [R1+0x31e8] ;  /* 0x0031e800011a7983 */ /* 0x000ee20000300a00 */
[----:B------:R-:W3:Y:S02]  /*84f70*/  LDL.LU.64 R24, [R1+0x31e0] ;  /* 0x0031e00001187983 */ /* 0x000ee40000300a00 */
[----:B------:R-:W4:Y:S01]  /*84f80*/  LDL.LU.64 R10, [R1+0x31d8] ;  /* 0x0031d800010a7983 */ /* 0x000f220000300a00 */
[C---:B---3--:R-:W-:Y:S01]  /*84f90*/  HMMA.16816.F32 R24, R12.reuse, R8, R24 ;  /* 0x000000080c18723c */ /* 0x048fe20000001818 */
[----:B------:R-:W4:Y:S11]  /*84fa0*/  LDL.LU.64 R8, [R1+0x31d0] ;  /* 0x0031d00001087983 */ /* 0x000f360000300a00 */
[----:B------:R-:W-:Y:S11]  /*84fb0*/  @!UPT UIADD3 URZ, URZ, URZ, URZ ;  /* 0x0000003f3f3ff290 */ /* 0x000ff6000fffe03f */
[----:B------:R-:W-:Y:S01]  /*84fc0*/  @!UPT UIADD3 URZ, URZ, URZ, URZ ;  /* 0x0000003f3f3ff290 */ /* 0x000fe2000fffe03f */
[----:B------:R-:W-:Y:S02]  /*84fd0*/  IMAD.MOV.U32 R21, RZ, RZ, R24 ;  /* 0x000000ffff157224 */ /* 0x000fe400078e0018 */
[----:B------:R-:W-:Y:S01]  /*84fe0*/  IMAD.MOV.U32 R20, RZ, RZ, R25 ;  /* 0x000000ffff147224 */ /* 0x000fe200078e0019 */
[----:B------:R-:W4:Y:S01]  /*84ff0*/  LDL.LU R24, [R1+0x120] ;  /* 0x0001200001187983 */ /* 0x000f220000300800 */
[----:B------:R-:W4:Y:S02]  /*85000*/  LDL.LU R25, [R1+0x124] ;  /* 0x0001240001197983 */ /* 0x000f240000300800 */
[----:B0-----:R-:W-:Y:S02]  /*85010*/  IMAD.MOV.U32 R5, RZ, RZ, R26 ;  /* 0x000000ffff057224 */ /* 0x001fe400078e001a */
[----:B------:R-:W-:Y:S02]  /*85020*/  IMAD.MOV.U32 R3, RZ, RZ, R27 ;  /* 0x000000ffff037224 */ /* 0x000fe400078e001b */
[C---:B----4-:R-:W-:Y:S01]  /*85030*/  HMMA.16816.F32 R24, R12.reuse, R24, R8 ;  /* 0x000000180c18723c */ /* 0x050fe20000001808 */
[----:B------:R-:W2:Y:S01]  /*85040*/  LDL.LU R8, [R1+0x110] ;  /* 0x0001100001087983 */ /* 0x000ea20000300800 */
[----:B------:R-:W2:Y:S11]  /*85050*/  LDL.LU R9, [R1+0x114] ;  /* 0x0001140001097983 */ /* 0x000eb60000300800 */
[----:B------:R-:W-:Y:S10]  /*85060*/  @!UPT UIADD3 URZ, URZ, URZ, URZ ;  /* 0x0000003f3f3ff290 */ /* 0x000ff4000fffe03f */
[----:B------:R0:W-:Y:S01]  /*85070*/  STL.64 [R1+0x3018], R26 ;  /* 0x0030181a01007387 */ /* 0x0001e20000100a00 */
[----:B------:R-:W-:Y:S03]  /*85080*/  STL.64 [R1+0x3010], R24 ;  /* 0x0030101801007387 */ /* 0x000fe60000100a00 */
[----:B0-----:R-:W3:Y:S01]  /*85090*/  LDL.LU R26, [R1+0x138] ;  /* 0x00013800011a7983 */ /* 0x001ee20000300800 */
[----:B------:R-:W3:Y:S01]  /*850a0*/  LDL.LU R27, [R1+0x13c] ;  /* 0x00013c00011b7983 */ /* 0x000ee20000300800 */
[----:B--2---:R-:W-:Y:S02]  /*850b0*/  HMMA.16816.F32 R16, R12, R8, R16 ;  /* 0x000000080c10723c */ /* 0x004fe40000001810 */
[----:B---3--:R-:W-:Y:S11]  /*850c0*/  STL.64 [R1+0x3028], R26 ;  /* 0x0030281a01007387 */ /* 0x008ff60000100a00 */
[----:B------:R-:W-:Y:S10]  /*850d0*/  @!UPT UIADD3 URZ, URZ, URZ, URZ ;  /* 0x0000003f3f3ff290 */ /* 0x000ff4000fffe03f */
        /* <DEDUP_REMOVED lines=89> */
[----:B--2---:R0:W-:Y:S04]  /*85670*/  STL.64 [R1+0x3100], R26 ;  /* 0x0031001a01007387 */ /* 0x0041e80000100a00 */
[----:B0-----:R-:W2:Y:S01]  /*85680*/  LDL.LU R26, [R1+0x1d8] ;  /* 0x0001d800011a7983 */ /* 0x001ea20000300800 */
[----:B------:R-:W2:Y:S03]  /*85690*/  LDL.LU R27, [R1+0x1dc] ;  /* 0x0001dc00011b7983 */ /* 0x000ea60000300800 */
[----:B--2---:R-:W-:Y:S01]  /*856a0*/  STL.64 [R1+0x3128], R26 ;  /* 0x0031281a01007387 */ /* 0x004fe20000100a00 */
[----:B------:R-:W-:Y:S02]  /*856b0*/  STL.64 [R1+0x30b0], R18 ;  /* 0x0030b01201007387 */ /* 0x000fe40000100a00 */
[----:B------:R3:W-:Y:S02]  /*856c0*/  STL.64 [R1+0x30a8], R16 ;  /* 0x0030a81001007387 */ /* 0x0007e40000100a00 */
[----:B---3--:R-:W-:-:S02]  /*856d0*/  IMAD.MOV.U32 R17, RZ, RZ, R20 ;  /* 0x000000ffff117224 */ /* 0x008fc400078e0014 */
[----:B----4-:R-:W-:Y:S01]  /*856e0*/  IMAD.MOV.U32 R16, RZ, RZ, R21 ;  /* 0x000000ffff107224 */ /* 0x010fe200078e0015 */
[----:B------:R-:W2:Y:S01]  /*856f0*/  LDL.LU R20, [R1+0xe0] ;  /* 0x0000e00001147983 */ /* 0x000ea20000300800 */
[----:B------:R-:W2:Y:S03]  /*85700*/  LDL.LU R21, [R1+0xe4] ;  /* 0x0000e40001157983 */ /* 0x000ea60000300800 */
[----:B--2---:R-:W-:Y:S01]  /*85710*/  STL.64 [R1+0x3130], R20 ;  /* 0x0031301401007387 */ /* 0x004fe20000100a00 */
[----:B------:R-:W2:Y:S02]  /*85720*/  LDL.LU R8, [R1+0xf0] ;  /* 0x0000f00001087983 */ /* 0x000ea40000300800 */
[----:B------:R-:W2:Y:S02]  /*85730*/  LDL.LU R9, [R1+0xf4] ;  /* 0x0000f40001097983 */ /* 0x000ea40000300800 */
[----:B------:R-:W-:-:S02]  /*85740*/  IMAD.MOV.U32 R19, RZ, RZ, R4 ;  /* 0x000000ffff137224 */ /* 0x000fc400078e0004 */
[----:B------:R-:W-:Y:S01]  /*85750*/  IMAD.MOV.U32 R18, RZ, RZ, R5 ;  /* 0x000000ffff127224 */ /* 0x000fe200078e0005 */
[----:B--2---:R0:W-:Y:S01]  /*85760*/  STL.64 [R1+0x3138], R8 ;  /* 0x0031380801007387 */ /* 0x0041e20000100a00 */
[----:B------:R-:W2:Y:S02]  /*85770*/  LDL.LU R4, [R1+0x100] ;  /* 0x0001000001047983 */ /* 0x000ea40000300800 */
[----:B------:R-:W2:Y:S01]  /*85780*/  LDL.LU R5, [R1+0x104] ;  /* 0x0001040001057983 */ /* 0x000ea20000300800 */
[----:B0-----:R-:W2:Y:S01]  /*85790*/  LDL.LU R8, [R1+0xa0] ;  /* 0x0000a00001087983 */ /* 0x001ea20000300800 */
[----:B------:R-:W2:Y:S02]  /*857a0*/  LDL.LU R9, [R1+0xa4] ;  /* 0x0000a40001097983 */ /* 0x000ea40000300800 */
[----:B------:R-:W2:Y:S02]  /*857b0*/  LDL.LU R10, [R1+0xa8] ;  /* 0x0000a800010a7983 */ /* 0x000ea40000300800 */
[----:B------:R-:W2:Y:S01]  /*857c0*/  LDL.LU R11, [R1+0xac] ;  /* 0x0000ac00010b7983 */ /* 0x000ea20000300800 */
[----:B------:R-:W3:Y:S01]  /*857d0*/  LDL.LU R20, [R1+0xc0] ;  /* 0x0000c00001147983 */ /* 0x000ee20000300800 */
[----:B------:R-:W3:Y:S02]  /*857e0*/  LDL.LU R21, [R1+0xc4] ;  /* 0x0000c40001157983 */ /* 0x000ee40000300800 */
[----:B------:R-:W4:Y:S02]  /*857f0*/  LDL.LU R24, [R1+0xb0] ;  /* 0x0000b00001187983 */ /* 0x000f240000300800 */
[----:B------:R-:W4:Y:S01]  /*85800*/  LDL.LU R25, [R1+0xb4] ;  /* 0x0000b40001197983 */ /* 0x000f220000300800 */
[----:B------:R-:W4:Y:S01]  /*85810*/  LDL.LU R26, [R1+0xb8] ;  /* 0x0000b800011a7983 */ /* 0x000f220000300800 */
[----:B------:R-:W4:Y:S02]  /*85820*/  LDL.LU R27, [R1+0xbc] ;  /* 0x0000bc00011b7983 */ /* 0x000f240000300800 */
[----:B------:R-:W-:Y:S02]  /*85830*/  STL.64 [R1+0x30c8], R18 ;  /* 0x0030c81201007387 */ /* 0x000fe40000100a00 */
[----:B------:R0:W-:Y:S02]  /*85840*/  STL.64 [R1+0x30c0], R16 ;  /* 0x0030c01001007387 */ /* 0x0001e40000100a00 */
[----:B0-----:R-:W2:Y:S01]  /*85850*/  LDL.LU R16, [R1+0x70] ;  /* 0x0000700001107983 */ /* 0x001ea20000300800 */
[----:B------:R-:W-:-:S02]  /*85860*/  IMAD.MOV.U32 R18, RZ, RZ, R0 ;  /* 0x000000ffff127224 */ /* 0x000fc400078e0000 */
[----:B------:R-:W-:Y:S02]  /*85870*/  IMAD.MOV.U32 R19, RZ, RZ, R28 ;  /* 0x000000ffff137224 */ /* 0x000fe400078e001c */
[----:B------:R-:W-:Y:S02]  /*85880*/  IMAD.MOV.U32 R17, RZ, RZ, R2 ;  /* 0x000000ffff117224 */ /* 0x000fe400078e0002 */
[----:B------:R-:W3:Y:S01]  /*85890*/  LDL.LU R2, [R1+0x316c] ;  /* 0x00316c0001027983 */ /* 0x000ee20000300800 */
[----:B------:R-:W3:Y:S02]  /*858a0*/  LDL.LU R0, [R1+0x3168] ;  /* 0x0031680001007983 */ /* 0x000ee40000300800 */
[----:B------:R-:W3:Y:S02]  /*858b0*/  LDL.LU R28, [R1+0x3164] ;  /* 0x00316400011c7983 */ /* 0x000ee40000300800 */
[----:B------:R0:W-:Y:S02]  /*858c0*/  STL.64 [R1+0x30e0], R18 ;  /* 0x0030e01201007387 */ /* 0x0001e40000100a00 */
[----:B0-----:R-:W-:-:S02]  /*858d0*/  IMAD.MOV.U32 R18, RZ, RZ, R3 ;  /* 0x000000ffff127224 */ /* 0x001fc400078e0003 */
[----:B------:R-:W-:Y:S01]  /*858e0*/  IMAD.MOV.U32 R19, RZ, RZ, R29 ;  /* 0x000000ffff137224 */ /* 0x000fe200078e001d */
[----:B--2---:R0:W-:Y:S02]  /*858f0*/  STL.64 [R1+0x30d8], R16 ;  /* 0x0030d81001007387 */ /* 0x0041e40000100a00 */
[----:B0-----:R-:W-:Y:S02]  /*85900*/  IMAD.MOV.U32 R16, RZ, RZ, R6 ;  /* 0x000000ffff107224 */ /* 0x001fe400078e0006 */
[----:B------:R-:W-:Y:S01]  /*85910*/  IMAD.MOV.U32 R17, RZ, RZ, R7 ;  /* 0x000000ffff117224 */ /* 0x000fe200078e0007 */
[----:B------:R-:W2:Y:S01]  /*85920*/  LDL.LU R6, [R1+0x3160] ;  /* 0x0031600001067983 */ /* 0x000ea20000300800 */
[----:B------:R-:W4:Y:S02]  /*85930*/  LDL.LU R7, [R1+0x315c] ;  /* 0x00315c0001077983 */ /* 0x000f240000300800 */
[----:B------:R-:W4:Y:S02]  /*85940*/  LDL.LU R3, [R1+0x3158] ;  /* 0x0031580001037983 */ /* 0x000f240000300800 */
[----:B------:R-:W4:Y:S01]  /*85950*/  LDL.LU R29, [R1+0x3154] ;  /* 0x00315400011d7983 */ /* 0x000f220000300800 */
[----:B------:R-:W-:Y:S01]  /*85960*/  STL.64 [R1+0x30f8], R18 ;  /* 0x0030f81201007387 */ /* 0x000fe20000100a00 */
[----:B------:R0:W-:Y:S03]  /*85970*/  STL.64 [R1+0x30f0], R16 ;  /* 0x0030f01001007387 */ /* 0x0001e60000100a00 */
[----:B0-----:R-:W4:Y:S01]  /*85980*/  LDL.LU R16, [R1+0x90] ;  /* 0x0000900001107983 */ /* 0x001f220000300800 */
[----:B---3--:R-:W-:-:S02]  /*85990*/  IMAD.MOV.U32 R18, RZ, RZ, R0 ;  /* 0x000000ffff127224 */ /* 0x008fc400078e0000 */
[----:B------:R-:W-:Y:S02]  /*859a0*/  IMAD.MOV.U32 R19, RZ, RZ, R2 ;  /* 0x000000ffff137224 */ /* 0x000fe400078e0002 */
[----:B------:R-:W-:Y:S02]  /*859b0*/  IMAD.MOV.U32 R17, RZ, RZ, R28 ;  /* 0x000000ffff117224 */ /* 0x000fe400078e001c */
[----:B------:R-:W3:Y:S01]  /*859c0*/  LDL.LU R28, [R1+0x3150] ;  /* 0x00315000011c7983 */ /* 0x000ee20000300800 */
[----:B------:R-:W3:Y:S02]  /*859d0*/  LDL.LU R0, [R1+0x314c] ;  /* 0x00314c0001007983 */ /* 0x000ee40000300800 */
[----:B------:R-:W3:Y:S02]  /*859e0*/  LDL.LU R2, [R1+0x3148] ;  /* 0x0031480001027983 */ /* 0x000ee40000300800 */
[----:B------:R2:W-:Y:S02]  /*859f0*/  STL.64 [R1+0x3110], R18 ;  /* 0x0031101201007387 */ /* 0x0005e40000100a00 */
[----:B--2---:R-:W-:-:S02]  /*85a00*/  IMAD.MOV.U32 R19, RZ, RZ, R6 ;  /* 0x000000ffff137224 */ /* 0x004fc400078e0006 */
[----:B----4-:R-:W-:Y:S02]  /*85a10*/  IMAD.MOV.U32 R18, RZ, RZ, R7 ;  /* 0x000000ffff127224 */ /* 0x010fe400078e0007 */
[C---:B------:R-:W-:Y:S01]  /*85a20*/  HMMA.16816.F32 R4, R12.reuse, R4, R8 ;  /* 0x000000040c04723c */ /* 0x040fe20000001808 */
[----:B------:R0:W-:Y:S02]  /*85a30*/  STL.64 [R1+0x3108], R16 ;  /* 0x0031081001007387 */ /* 0x0001e40000100a00 */
[----:B0-----:R-:W-:Y:S02]  /*85a40*/  IMAD.MOV.U32 R16, RZ, RZ, R29 ;  /* 0x000000ffff107224 */ /* 0x001fe400078e001d */
[----:B------:R-:W-:Y:S01]  /*85a50*/  IMAD.MOV.U32 R17, RZ, RZ, R3 ;  /* 0x000000ffff117224 */ /* 0x000fe200078e0003 */
[----:B------:R-:W2:Y:S01]  /*85a60*/  LDL.LU R29, [R1+0x3144] ;  /* 0x00314400011d7983 */ /* 0x000ea20000300800 */
[----:B------:R-:W4:Y:S02]  /*85a70*/  LDL.LU R3, [R1+0x3140] ;  /* 0x0031400001037983 */ /* 0x000f240000300800 */
[----:B------:R-:W2:Y:S11]  /*85a80*/  LDL.LU.64 R8, [R1+0x3138] ;  /* 0x0031380001087983 */ /* 0x000eb60000300a00 */
[----:B------:R-:W-:Y:S03]  /*85a90*/  @!UPT UIADD3 URZ, URZ, URZ, URZ ;  /* 0x0000003f3f3ff290 */ /* 0x000fe6000fffe03f */
[----:B------:R0:W-:Y:S04]  /*85aa0*/  STL.64 [R1+0x2ff8], R6 ;  /* 0x002ff80601007387 */ /* 0x0001e80000100a00 */
[----:B------:R-:W-:Y:S04]  /*85ab0*/  STL.64 [R1+0x2ff0], R4 ;  /* 0x002ff00401007387 */ /* 0x000fe80000100a00 */
[----:B0-----:R-:W3:Y:S01]  /*85ac0*/  LDL.LU R6, [R1+0x118] ;  /* 0x0001180001067983 */ /* 0x001ee20000300800 */
[C---:B--2---:R-:W-:Y:S03]  /*85ad0*/  HMMA.16816.F32 R8, R12.reuse, R8, R20 ;  /* 0x000000080c08723c */ /* 0x044fe60000001814 */
[----:B------:R-:W2:Y:S11]  /*85ae0*/  LDL.LU.64 R20, [R1+0x3130] ;  /* 0x0031300001147983 */ /* 0x000eb60000300a00 */
[----:B------:R-:W-:Y:S09]  /*85af0*/  @!UPT UIADD3 URZ, URZ, URZ, URZ ;  /* 0x0000003f3f3ff290 */ /* 0x000ff2000fffe03f */
[----:B------:R-:W-:Y:S01]  /*85b00*/  STL.64 [R1+0x2fe8], R10 ;  /* 0x002fe80a01007387 */ /* 0x000fe20000100a00 */
[----:B------:R-:W-:Y:S01]  /*85b10*/  STL.64 [R1+0x2fe0], R8 ;  /* 0x002fe00801007387 */ /* 0x000fe20000100a00 */
[----:B--2---:R-:W-:Y:S02]  /*85b20*/  HMMA.16816.F32 R12, R12, R20, R24 ;  /* 0x000000140c0c723c */ /* 0x004fe40000001818 */
[----:B------:R-:W2:Y:S01]  /*85b30*/  LDL.LU.64 R26, [R1+0x3128] ;  /* 0x00312800011a7983 */ /* 0x000ea20000300a00 */
[----:B------:R-:W2:Y:S02]  /*85b40*/  LDL.LU.64 R22, [R1+0x3120] ;  /* 0x0031200001167983 */ /* 0x000ea40000300a00 */
[----:B------:R-:W2:Y:S03]  /*85b50*/  LDL.LU.64 R20, [R1+0x3118] ;  /* 0x0031180001147983 */ /* 0x000ea60000300a00 */
[C---:B--2---:R-:W-:Y:S01]  /*85b60*/  HMMA.16816.F32 R24, R20.reuse, R26, R16 ;  /* 0x0000001a1418723c */ /* 0x044fe20000001810 */
[----:B------:R-:W2:Y:S01]  /*85b70*/  LDL.LU.64 R18, [R1+0x3110] ;  /* 0x0031100001127983 */ /* 0x000ea20000300a00 */
[----:B------:R-:W2:Y:S11]  /*85b80*/  LDL.LU.64 R16, [R1+0x3108] ;  /* 0x0031080001107983 */ /* 0x000eb60000300a00 */
[----:B------:R-:W-:Y:S10]  /*85b90*/  @!UPT UIADD3 URZ, URZ, URZ, URZ ;  /* 0x0000003f3f3ff290 */ /* 0x000ff4000fffe03f */
[----:B------:R-:W-:Y:S01]  /*85ba0*/  STL.64 [R1+0x690], R24 ;  /* 0x0006901801007387 */ /* 0x000fe20000100a00 */
[----:B------:R0:W-:Y:S03]  /*85bb0*/  STL.64 [R1+0x698], R26 ;  /* 0x0006981a01007387 */ /* 0x0001e60000100a00 */
[----:B0-----:R-:W2:Y:S01]  /*85bc0*/  LDL.LU.64 R26, [R1+0x3100] ;  /* 0x00310000011a7983 */ /* 0x001ea20000300a00 */
[----:B----4-:R-:W-:Y:S02]  /*85bd0*/  IMAD.MOV.U32 R10, RZ, RZ, R3 ;  /* 0x000000ffff0a7224 */ /* 0x010fe400078e0003 */
[----:B------:R-:W-:Y:S02]  /*85be0*/  IMAD.MOV.U32 R3, RZ, RZ, R24 ;  /* 0x000000ffff037224 */ /* 0x000fe400078e0018 */
[----:B------:R-:W-:Y:S02]  /*85bf0*/  IMAD.MOV.U32 R7, RZ, RZ, R29 ;  /* 0x000000ffff077224 */ /* 0x000fe400078e001d */
[----:B------:R-:W4:Y:S01]  /*85c00*/  LDL.LU R29, [R1+0xea0] ;  /* 0x000ea000011d7983 */ /* 0x000f220000300800 */
[----:B------:R0:W-:Y:S03]  /*85c10*/  STL [R1+0x2fcc], R3 ;  /* 0x002fcc0301007387 */ /* 0x0001e60000100800 */
[----:B0-----:R-:W3:Y:S01]  /*85c20*/  LDL.LU R3, [R1+0x2cdc] ;  /* 0x002cdc0001037983 */ /* 0x001ee20000300800 */
[C---:B--2---:R-:W-:Y:S03]  /*85c30*/  HMMA.16816.F32 R24, R20.reuse, R26, R16 ;  /* 0x0000001a1418723c */ /* 0x044fe60000001810 */
[----:B------:R-:W2:Y:S01]  /*85c40*/  LDL.LU.64 R18, [R1+0x30f8] ;  /* 0x0030f80001127983 */ /* 0x000ea20000300a00 */
[----:B------:R-:W2:Y:S11]  /*85c50*/  LDL.LU.64 R16, [R1+0x30f0] ;  /* 0x0030f00001107983 */ /* 0x000eb60000300a00 */
[----:B------:R-:W-:Y:S08]  /*85c60*/  @!UPT UIADD3 URZ, URZ, URZ, URZ ;  /* 0x0000003f3f3ff290 */ /* 0x000ff0000fffe03f */
[----:B------:R-:W-:Y:S01]  /*85c70*/  STL.64 [R1+0x680], R24 ;  /* 0x0006801801007387 */ /* 0x000fe20000100a00 */
[----:B------:R0:W-:Y:S03]  /*85c80*/  STL.64 [R1+0x688], R26 ;  /* 0x0006881a01007387 */ /* 0x0001e60000100a00 */
[----:B0-----:R-:W2:Y:S01]  /*85c90*/  LDL.LU.64 R26, [R1+0x30e8] ;  /* 0x0030e800011a7983 */ /* 0x001ea20000300a00 */
[----:B---3--:R-:W-:Y:S02]  /*85ca0*/  IMAD.MOV.U32 R11, RZ, RZ, R2 ;  /* 0x000000ffff0b7224 */ /* 0x008fe400078e0002 */
[----:B------:R-:W3:Y:S01]  /*85cb0*/  LDL.LU R2, [R1+0x2cd4] ;  /* 0x002cd40001027983 */ /* 0x000ee20000300800 */
[C---:B--2---:R-:W-:Y:S01]  /*85cc0*/  HMMA.16816.F32 R24, R20.reuse, R26, R16 ;  /* 0x0000001a1418723c */ /* 0x044fe20000001810 */
[----:B------:R-:W2:Y:S01]  /*85cd0*/  LDL.LU.64 R18, [R1+0x30e0] ;  /* 0x0030e00001127983 */ /* 0x000ea20000300a00 */
[----:B------:R-:W2:Y:S11]  /*85ce0*/  LDL.LU.64 R16, [R1+0x30d8] ;  /* 0x0030d80001107983 */ /* 0x000eb60000300a00 */
[----:B------:R-:W-:Y:S10]  /*85cf0*/  @!UPT UIADD3 URZ, URZ, URZ, URZ ;  /* 0x0000003f3f3ff290 */ /* 0x000ff4000fffe03f */
        /* <DEDUP_REMOVED lines=63> */
[----:B------:R0:W-:Y:S01]  /*860f0*/  STL.64 [R1+0x5e0], R24 ;  /* 0x0005e01801007387 */ /* 0x0001e20000100a00 */
[----:B------:R-:W-:Y:S03]  /*86100*/  STL.64 [R1+0x5e8], R26 ;  /* 0x0005e81a01007387 */ /* 0x000fe60000100a00 */
[----:B0-----:R-:W3:Y:S01]  /*86110*/  LDL.LU R25, [R1+0x2cd0] ;  /* 0x002cd00001197983 */ /* 0x001ee20000300800 */
[C---:B--2---:R-:W-:Y:S03]  /*86120*/  HMMA.16816.F32 R16, R20.reuse, R6, R16 ;  /* 0x000000061410723c */ /* 0x044fe60000001810 */
[----:B------:R-:W2:Y:S01]  /*86130*/  LDL.LU.64 R6, [R1+0x2ff8] ;  /* 0x002ff80001067983 */ /* 0x000ea20000300a00 */
[----:B------:R-:W2:Y:S11]  /*86140*/  LDL.LU.64 R4, [R1+0x2ff0] ;  /* 0x002ff00001047983 */ /* 0x000eb60000300a00 */
[----:B------:R-:W-:Y:S08]  /*86150*/  @!UPT UIADD3 URZ, URZ, URZ, URZ ;  /* 0x0000003f3f3ff290 */ /* 0x000ff0000fffe03f */
[----:B------:R-:W-:Y:S01]  /*86160*/  STL.64 [R1+0x5d0], R16 ;  /* 0x0005d01001007387 */ /* 0x000fe20000100a00 */
[----:B------:R0:W-:Y:S03]  /*86170*/  STL.64 [R1+0x5d8], R18 ;  /* 0x0005d81201007387 */ /* 0x0001e60000100a00 */
[----:B0-----:R-:W3:Y:S01]  /*86180*/  LDL.LU R18, [R1+0xe8] ;  /* 0x0000e80001127983 */ /* 0x001ee20000300800 */
[----:B------:R-:W3:Y:S01]  /*86190*/  LDL.LU R19, [R1+0xec] ;  /* 0x0000ec0001137983 */ /* 0x000ee20000300800 */
[----:B--2---:R-:W-:Y:S02]  /*861a0*/  HMMA.16816.F32 R4, R20, R10, R4 ;  /* 0x0000000a1404723c */ /* 0x004fe40000001804 */
[----:B------:R-:W2:Y:S01]  /*861b0*/  LDL.LU.64 R10, [R1+0x2fe8] ;  /* 0x002fe800010a7983 */ /* 0x000ea20000300a00 */
[----:B------:R-:W2:Y:S11]  /*861c0*/  LDL.LU.64 R8, [R1+0x2fe0] ;  /* 0x002fe00001087983 */ /* 0x000eb60000300a00 */
[----:B------:R-:W-:Y:S09]  /*861d0*/  @!UPT UIADD3 URZ, URZ, URZ, URZ ;  /* 0x0000003f3f3ff290 */ /* 0x000ff2000fffe03f */
[----:B------:R-:W-:Y:S01]  /*861e0*/  STL.64 [R1+0x1a0], R4 ;  /* 0x0001a00401007387 */ /* 0x000fe20000100a00 */
[----:B------:R0:W-:Y:S02]  /*861f0*/  STL.64 [R1+0x1a8], R6 ;  /* 0x0001a80601007387 */ /* 0x0001e40000100a00 */
[----:B0-----:R-:W-:Y:S02]  /*86200*/  IMAD.MOV.U32 R6, RZ, RZ, R0 ;  /* 0x000000ffff067224 */ /* 0x001fe400078e0000 */
[----:B------:R-:W-:Y:S01]  /*86210*/  IMAD.MOV.U32 R7, RZ, RZ, R28 ;  /* 0x000000ffff077224 */ /* 0x000fe200078e001c */
[----:B------:R-:W2:Y:S01]  /*86220*/  LDL.LU R0, [R1+0x2fdc] ;  /* 0x002fdc0001007983 */ /* 0x000ea20000300800 */
[----:B------:R-:W-:-:S05]  /*86230*/  IMAD.MOV.U32 R26, RZ, RZ, 0xff ;  /* 0x000000ffff1a7424 */ /* 0x000fca00078e00ff */
[----:B------:R-:W-:-:S04]  /*86240*/  IADD3 R26, R26, c[0x0][0x180], RZ ;  /* 0x000060001a1a7a10 */ /* 0x000fc80007ffe0ff */
[----:B------:R-:W-:Y:S01]  /*86250*/  SHF.R.S32.HI R27, RZ, 0x1f, R26 ;  /* 0x0000001fff1b7819 */ /* 0x000fe2000001141a */
[----:B------:R-:W-:-:S03]  /*86260*/  UIADD3 UR4, UR4, 0x1, URZ ;  /* 0x0000000104047890 */ /* 0x000fc6000fffe03f */
[----:B------:R-:W-:-:S04]  /*86270*/  LEA.HI R27, R27, R26, RZ, 0x8 ;  /* 0x0000001a1b1b7211 */ /* 0x000fc800078f40ff */
[----:B------:R-:W-:Y:S02]  /*86280*/  SHF.R.S32.HI R27, RZ, 0x8, R27 ;  /* 0x00000008ff1b7819 */ /* 0x000fe4000001141b */
[----:B------:R-:W-:Y:S02]  /*86290*/  IADD3 R3, P4, R3, UR10, RZ ;  /* 0x0000000a03037c10 */ /* 0x000fe4000ff9e0ff */
[----:B------:R-:W-:Y:S02]  /*862a0*/  ISETP.NE.U32.AND P0, PT, R27, UR4, PT ;  /* 0x000000041b007c0c */ /* 0x000fe4000bf05070 */
[----:B----4-:R-:W-:Y:S02]  /*862b0*/  IADD3 R29, P5, R29, UR10, RZ ;  /* 0x0000000a1d1d7c10 */ /* 0x010fe4000ffbe0ff */
[----:B---3--:R-:W-:Y:S02]  /*862c0*/  IADD3 R2, P6, R2, UR10, RZ ;  /* 0x0000000a02027c10 */ /* 0x008fe4000ffde0ff */
[----:B------:R-:W-:Y:S01]  /*862d0*/  IADD3 R25, P1, R25, UR10, RZ ;  /* 0x0000000a19197c10 */ /* 0x000fe2000ff3e0ff */
[----:B--2---:R-:W-:Y:S11]  /*862e0*/  HMMA.16816.F32 R8, R20, R6, R8 ;  /* 0x000000061408723c */ /* 0x004ff60000001808 */
[----:B------:R-:W-:Y:S11]  /*862f0*/  @!UPT UIADD3 URZ, URZ, URZ, URZ ;  /* 0x0000003f3f3ff290 */ /* 0x000ff6000fffe03f */
[----:B------:R-:W-:Y:S01]  /*86300*/  @!UPT UIADD3 URZ, URZ, URZ, URZ ;  /* 0x0000003f3f3ff290 */ /* 0x000fe2000fffe03f */
[----:B------:R-:W-:Y:S01]  /*86310*/  STL.64 [R1+0x190], R8 ;  /* 0x0001900801007387 */ /* 0x000fe20000100a00 */
[----:B------:R-:W-:Y:S02]  /*86320*/  IMAD.MOV.U32 R5, RZ, RZ, R11 ;  /* 0x000000ffff057224 */ /* 0x000fe400078e000b */
[----:B------:R0:W-:Y:S02]  /*86330*/  STL.64 [R1+0x198], R10 ;  /* 0x0001980a01007387 */ /* 0x0001e40000100a00 */
[----:B------:R-:W-:Y:S02]  /*86340*/  IMAD.MOV.U32 R7, RZ, RZ, R9 ;  /* 0x000000ffff077224 */ /* 0x000fe400078e0009 */
[----:B0-----:R-:W-:-:S05]  /*86350*/  IMAD.MOV.U32 R11, RZ, RZ, R8 ;  /* 0x000000ffff0b7224 */ /* 0x001fca00078e0008 */
[----:B------:R-:W-:Y:S01]  /*86360*/  STL [R1+0x2fd8], R11 ;  /* 0x002fd80b01007387 */ /* 0x000fe20000100800 */
[----:B------:R-:W-:Y:S02]  /*86370*/  STL [R1+0x2fd4], R7 ;  /* 0x002fd40701007387 */ /* 0x000fe40000100800 */
[----:B------:R0:W-:Y:S02]  /*86380*/  STL [R1+0x2fd0], R5 ;  /* 0x002fd00501007387 */ /* 0x0001e40000100800 */
[----:B0-----:R-:W-:Y:S11]  /*86390*/  HMMA.16816.F32 R4, R20, R18, R12 ;  /* 0x000000121404723c */ /* 0x001ff6000000180c */
[----:B------:R-:W-:Y:S11]  /*863a0*/  @!UPT UIADD3 URZ, URZ, URZ, URZ ;  /* 0x0000003f3f3ff290 */ /* 0x000ff6000fffe03f */
[----:B------:R-:W-:Y:S01]  /*863b0*/  @!UPT UIADD3 URZ, URZ, URZ, URZ ;  /* 0x0000003f3f3ff290 */ /* 0x000fe2000fffe03f */
[----:B------:R-:W-:Y:S01]  /*863c0*/  STL.64 [R1+0x160], R4 ;  /* 0x0001600401007387 */ /* 0x000fe20000100a00 */
[----:B------:R-:W-:Y:S02]  /*863d0*/  STL.64 [R1+0x168], R6 ;  /* 0x0001680601007387 */ /* 0x000fe40000100a00 */
[----:B------:R-:W2:Y:S02]  /*863e0*/  LDL.LU R26, [R1+0x2ccc] ;  /* 0x002ccc00011a7983 */ /* 0x000ea40000300800 */
[----:B------:R-:W3:Y:S01]  /*863f0*/  LDL.LU R27, [R1+0x2cc8] ;  /* 0x002cc800011b7983 */ /* 0x000ee20000300800 */
[----:B------:R0:W-:Y:S04]  /*86400*/  STL [R1+0x2cdc], R3 ;  /* 0x002cdc0301007387 */ /* 0x0001e80000100800 */
[----:B0-----:R-:W4:Y:S01]  /*86410*/  LDL.LU R3, [R1+0x2cd8] ;  /* 0x002cd80001037983 */ /* 0x001f220000300800 */
[----:B------:R0:W-:Y:S03]  /*86420*/  STL [R1+0xea0], R29 ;  /* 0x000ea01d01007387 */ /* 0x0001e60000100800 */
[----:B0-----:R-:W4:Y:S01]  /*86430*/  LDL.LU R29, [R1+0x2cc0] ;  /* 0x002cc000011d7983 */ /* 0x001f220000300800 */
[----:B------:R0:W-:Y:S03]  /*86440*/  STL [R1+0x2cd4], R2 ;  /* 0x002cd40201007387 */ /* 0x0001e60000100800 */
[----:B0-----:R-:W4:Y:S01]  /*86450*/  LDL.LU R2, [R1+0xe94] ;  /* 0x000e940001027983 */ /* 0x001f220000300800 */
[----:B------:R-:W4:Y:S02]  /*86460*/  LDL.LU R20, [R1+0x2cb8] ;  /* 0x002cb80001147983 */ /* 0x000f240000300800 */
[----:B------:R-:W4:Y:S02]  /*86470*/  LDL.LU R21, [R1+0xe9c] ;  /* 0x000e9c0001157983 */ /* 0x000f240000300800 */
[----:B------:R-:W4:Y:S01]  /*86480*/  LDL.LU R22, [R1+0x2cb0] ;  /* 0x002cb00001167983 */ /* 0x000f220000300800 */
[----:B------:R0:W-:Y:S01]  /*86490*/  STL [R1+0x2cd0], R25 ;  /* 0x002cd01901007387 */ /* 0x0001e20000100800 */
[----:B------:R-:W4:Y:S02]  /*864a0*/  LDL.LU R23, [R1+0xe98] ;  /* 0x000e980001177983 */ /* 0x000f240000300800 */
[----:B------:R-:W4:Y:S02]  /*864b0*/  LDL.LU R12, [R1+0x2ca8] ;  /* 0x002ca800010c7983 */ /* 0x000f240000300800 */
[----:B------:R-:W4:Y:S01]  /*864c0*/  LDL.LU R13, [R1+0xe90] ;  /* 0x000e9000010d7983 */ /* 0x000f220000300800 */
[----:B------:R-:W4:Y:S01]  /*864d0*/  LDL.LU R14, [R1+0x2ca0] ;  /* 0x002ca000010e7983 */ /* 0x000f220000300800 */
[----:B------:R-:W4:Y:S02]  /*864e0*/  LDL.LU R15, [R1+0x2cc4] ;  /* 0x002cc400010f7983 */ /* 0x000f240000300800 */
[----:B------:R-:W-:-:S02]  /*864f0*/  IMAD.MOV.U32 R4, RZ, RZ, R7 ;  /* 0x000000ffff047224 */ /* 0x000fc400078e0007 */
        /* <DEDUP_REMOVED lines=12> */
[----:B0-----:R-:W4:Y:S01]  /*865c0*/  LDL.LU R25, [R1+0x2c68] ;  /* 0x002c680001197983 */ /* 0x001f220000300800 */
[----:B--2---:R-:W-:-:S02]  /*865d0*/  IADD3 R26, P2, R26, UR10, RZ ;  /* 0x0000000a1a1a7c10 */ /* 0x004fc4000ff5e0ff */
[----:B---3--:R-:W-:-:S03]  /*865e0*/  IADD3 R27, P3, R27, UR10, RZ ;  /* 0x0000000a1b1b7c10 */ /* 0x008fc6000ff7e0ff */
[----:B------:R0:W-:Y:S04]  /*865f0*/  STL [R1+0x2ccc], R26 ;  /* 0x002ccc1a01007387 */ /* 0x0001e80000100800 */
[----:B0-----:R-:W2:Y:S01]  /*86600*/  LDL.LU R26, [R1+0x2c8c] ;  /* 0x002c8c00011a7983 */ /* 0x001ea20000300800 */
[----:B------:R0:W-:Y:S01]  /*86610*/  STL [R1+0x2cc8], R27 ;  /* 0x002cc81b01007387 */ /* 0x0001e20000100800 */
[----:B----4-:R-:W-:Y:S02]  /*86620*/  IADD3.X R3, R3, UR5, RZ, P4, !PT ;  /* 0x0000000503037c10 */ /* 0x010fe4000a7fe4ff */
[----:B0-----:R-:W3:Y:S04]  /*86630*/  LDL.LU R27, [R1+0x2c60] ;  /* 0x002c6000011b7983 */ /* 0x001ee80000300800 */
[----:B------:R0:W-:Y:S01]  /*86640*/  STL [R1+0x2cd8], R3 ;  /* 0x002cd80301007387 */ /* 0x0001e20000100800 */
[----:B------:R-:W-:-:S03]  /*86650*/  IADD3 R29, P4, R29, UR10, RZ ;  /* 0x0000000a1d1d7c10 */ /* 0x000fc6000ff9e0ff */
[----:B0-----:R-:W4:Y:S02]  /*86660*/  LDL.LU R3, [R1+0x2c84] ;  /* 0x002c840001037983 */ /* 0x001f240000300800 */
[----:B------:R0:W-:Y:S01]  /*86670*/  STL [R1+0x2cc0], R29 ;  /* 0x002cc01d01007387 */ /* 0x0001e20000100800 */
[----:B------:R-:W-:Y:S01]  /*86680*/  IADD3.X R2, R2, UR5, RZ, P5, !PT ;  /* 0x0000000502027c10 */ /* 0x000fe2000affe4ff */
[----:B------:R-:W-:Y:S01]  /*86690*/  IADD3 R20, P5, R20, UR10, RZ ;  /* 0x0000000a14147c10 */ /* 0x000fe2000ffbe0ff */
[----:B------:R-:W-:Y:S01]  /*866a0*/  IADD3.X R21, R21, UR5, RZ, P6, !PT ;  /* 0x0000000515157c10 */ /* 0x000fe2000b7fe4ff */
[----:B0-----:R-:W4:Y:S02]  /*866b0*/  LDL.LU R29, [R1+0x2c58] ;  /* 0x002c5800011d7983 */ /* 0x001f240000300800 */
[----:B------:R0:W-:Y:S01]  /*866c0*/  STL [R1+0xe94], R2 ;  /* 0x000e940201007387 */ /* 0x0001e20000100800 */
[----:B------:R-:W-:Y:S02]  /*866d0*/  IADD3 R22, P6, R22, UR10, RZ ;  /* 0x0000000a16167c10 */ /* 0x000fe4000ffde0ff */
[----:B------:R-:W-:Y:S01]  /*866e0*/  IADD3.X R23, R23, UR5, RZ, P1, !PT ;  /* 0x0000000517177c10 */ /* 0x000fe20008ffe4ff */
[----:B------:R-:W-:Y:S01]  /*866f0*/  IADD3 R12, P1, R12, UR10, RZ ;  /* 0x0000000a0c0c7c10 */ /* 0x000fe2000ff3e0ff */
[----:B------:R-:W-:Y:S01]  /*86700*/  IADD3.X R13, R13, UR5, RZ, P2, !PT ;  /* 0x000000050d0d7c10 */ /* 0x000fe200097fe4ff */
[----:B0-----:R-:W4:Y:S01]  /*86710*/  LDL.LU R2, [R1+0x2c7c] ;  /* 0x002c7c0001027983 */ /* 0x001f220000300800 */
[----:B------:R-:W-:Y:S02]  /*86720*/  STL [R1+0x2cb8], R20 ;  /* 0x002cb81401007387 */ /* 0x000fe40000100800 */
[----:B------:R-:W-:Y:S01]  /*86730*/  STL [R1+0xe9c], R21 ;  /* 0x000e9c1501007387 */ /* 0x000fe20000100800 */
[----:B------:R-:W-:Y:S01]  /*86740*/  IADD3 R14, P2, R14, UR10, RZ ;  /* 0x0000000a0e0e7c10 */ /* 0x000fe2000ff5e0ff */
[----:B------:R-:W-:Y:S01]  /*86750*/  STL [R1+0x2cb0], R22 ;  /* 0x002cb01601007387 */ /* 0x000fe20000100800 */
[----:B------:R-:W-:Y:S01]  /*86760*/  IADD3.X R15, R15, UR5, RZ, P3, !PT ;  /* 0x000000050f0f7c10 */ /* 0x000fe20009ffe4ff */
        /* <DEDUP_REMOVED lines=19> */
[----:B------:R-:W-:-:S02]  /*868a0*/  IADD3.X R18, R18, UR5, RZ, P2, !PT ;  /* 0x0000000512127c10 */ /* 0x000fc400097fe4ff */
[----:B------:R-:W-:Y:S01]  /*868b0*/  IADD3.X R24, R24, UR5, RZ, P3, !PT ;  /* 0x0000000518187c10 */ /* 0x000fe20009ffe4ff */
[----:B------:R-:W-:Y:S01]  /*868c0*/  STL [R1+0x2cac], R10 ;  /* 0x002cac0a01007387 */ /* 0x000fe20000100800 */
[----:B------:R-:W-:Y:S01]  /*868d0*/  IADD3 R25, P3, R25, UR10, RZ ;  /* 0x0000000a19197c10 */ /* 0x000fe2000ff7e0ff */
[----:B------:R-:W-:Y:S01]  /*868e0*/  STL [R1+0x2c80], R6 ;  /* 0x002c800601007387 */ /* 0x000fe20000100800 */
[----:B------:R-:W-:Y:S01]  /*868f0*/  IADD3 R19, P2, R19, UR10, RZ ;  /* 0x0000000a13137c10 */ /* 0x000fe2000ff5e0ff */
[----:B------:R-:W-:Y:S02]  /*86900*/  STL [R1+0x2ca4], R16 ;  /* 0x002ca41001007387 */ /* 0x000fe40000100800 */
[----:B------:R-:W-:Y:S01]  /*86910*/  STL [R1+0x2c78], R17 ;  /* 0x002c781101007387 */ /* 0x000fe20000100800 */
[----:B------:R-:W-:Y:S01]  /*86920*/  STL [R1+0x2c9c], R18 ;  /* 0x002c9c1201007387 */ /* 0x000fe20000100800 */
[----:B------:R0:W-:Y:S02]  /*86930*/  STL [R1+0x2c68], R25 ;  /* 0x002c681901007387 */ /* 0x0001e40000100800 */
[----:B------:R-:W-:Y:S01]  /*86940*/  STL [R1+0x2c70], R19 ;  /* 0x002c701301007387 */ /* 0x000fe20000100800 */
[----:B0-----:R-:W4:Y:S01]  /*86950*/  LDL.LU R25, [R1+0x2c50] ;  /* 0x002c500001197983 */ /* 0x001f220000300800 */
[----:B------:R-:W-:Y:S01]  /*86960*/  STL [R1+0x2c94], R24 ;  /* 0x002c941801007387 */ /* 0x000fe20000100800 */
[----:B--2---:R-:W-:-:S05]  /*86970*/  IADD3.X R26, R26, UR5, RZ, P4, !PT ;  /* 0x000000051a1a7c10 */ /* 0x004fca000a7fe4ff */
[----:B------:R0:W-:Y:S01]  /*86980*/  STL [R1+0x2c8c], R26 ;  /* 0x002c8c1a01007387 */ /* 0x0001e20000100800 */
[----:B---3--:R-:W-:-:S03]  /*86990*/  IADD3 R27, P4, R27, UR10, RZ ;  /* 0x0000000a1b1b7c10 */ /* 0x008fc6000ff9e0ff */
[----:B0-----:R-:W2:Y:S04]  /*869a0*/  LDL.LU R26, [R1+0x2c74] ;  /* 0x002c7400011a7983 */ /* 0x001ea80000300800 */
[----:B------:R0:W-:Y:S01]  /*869b0*/  STL [R1+0x2c60], R27 ;  /* 0x002c601b01007387 */ /* 0x0001e20000100800 */
[----:B----4-:R-:W-:-:S03]  /*869c0*/  IADD3.X R3, R3, UR5, RZ, P5, !PT ;  /* 0x0000000503037c10 */ /* 0x010fc6000affe4ff */
[----:B0-----:R-:W3:Y:S04]  /*869d0*/  LDL.LU R27, [R1+0x2c48] ;  /* 0x002c4800011b7983 */ /* 0x001ee80000300800 */
[----:B------:R0:W-:Y:S01]  /*869e0*/  STL [R1+0x2c84], R3 ;  /* 0x002c840301007387 */ /* 0x0001e20000100800 */
[----:B------:R-:W-:-:S03]  /*869f0*/  IADD3 R29, P5, R29, UR10, RZ ;  /* 0x0000000a1d1d7c10 */ /* 0x000fc6000ffbe0ff */
[----:B0-----:R-:W4:Y:S02]  /*86a00*/  LDL.LU R3, [R1+0x2c6c] ;  /* 0x002c6c0001037983 */ /* 0x001f240000300800 */
[----:B------:R0:W-:Y:S01]  /*86a10*/  STL [R1+0x2c58], R29 ;  /* 0x002c581d01007387 */ /* 0x0001e20000100800 */
[----:B------:R-:W-:Y:S01]  /*86a20*/  IADD3.X R2, R2, UR5, RZ, P6, !PT ;  /* 0x0000000502027c10 */ /* 0x000fe2000b7fe4ff */
        /* <DEDUP_REMOVED lines=22> */
[----:B0-----:R-:W4:Y:S01]  /*86b90*/  LDL.LU R2, [R1+0x2c14] ;  /* 0x002c140001027983 */ /* 0x001f220000300800 */
[----:B------:R-:W-:-:S05]  /*86ba0*/  IADD3 R25, P6, R25, UR10, RZ ;  /* 0x0000000a19197c10 */ /* 0x000fca000ffde0ff */
[----:B------:R0:W-:Y:S04]  /*86bb0*/  STL [R1+0x2c50], R25 ;  /* 0x002c501901007387 */ /* 0x0001e80000100800 */
[----:B0-----:R-:W4:Y:S01]  /*86bc0*/  LDL.LU R25, [R1+0x2be8] ;  /* 0x002be80001197983 */ /* 0x001f220000300800 */
[----:B------:R-:W-:-:S04]  /*86bd0*/  IMAD.MOV.U32 R28, RZ, RZ, c[0x0][0x18c] ;  /* 0x00006300ff1c7624 */ /* 0x000fc800078e00ff */
[----:B------:R-:W-:-:S04]  /*86be0*/  IMAD.SHL.U32 R28, R28, 0x100, RZ ;  /* 0x000001001c1c7824 */ /* 0x000fc800078e00ff */
[----:B------:R-:W-:Y:S01]  /*86bf0*/  IMAD.SHL.U32 R28, R28, 0x2, RZ ;  /* 0x000000021c1c7824 */ /* 0x000fe200078e00ff */
        /* <DEDUP_REMOVED lines=8> */
[----:B------:R-:W-:Y:S02]  /*86c80*/  IADD3 R29, P2, R29, UR10, RZ ;  /* 0x0000000a1d1d7c10 */ /* 0x000fe4000ff5e0ff */
[----:B------:R-:W-:Y:S01]  /*86c90*/  IADD3.X R20, R20, UR5, RZ, P3, !PT ;  /* 0x0000000514147c10 */ /* 0x000fe20009ffe4ff */
[----:B0-----:R-:W4:Y:S02]  /*86ca0*/  LDL.LU R3, [R1+0x2c04] ;  /* 0x002c040001037983 */ /* 0x001f240000300800 */
[----:B------:R0:W-:Y:S01]  /*86cb0*/  STL [R1+0x2c40], R29 ;  /* 0x002c401d01007387 */ /* 0x0001e20000100800 */
[----:B------:R-:W-:-:S02]  /*86cc0*/  IADD3 R21, P3, R21, UR10, RZ ;  /* 0x0000000a15157c10 */ /* 0x000fc4000ff7e0ff */
[----:B------:R-:W-:Y:S01]  /*86cd0*/  IADD3.X R22, R22, UR5, RZ, P4, !PT ;  /* 0x0000000516167c10 */ /* 0x000fe2000a7fe4ff */
[----:B------:R-:W-:Y:S01]  /*86ce0*/  IADD3 R23, P4, R23, UR10, RZ ;  /* 0x0000000a17177c10 */ /* 0x000fe2000ff9e0ff */
[----:B------:R-:W-:Y:S01]  /*86cf0*/  IADD3.X R12, R12, UR5, RZ, P5, !PT ;  /* 0x000000050c0c7c10 */ /* 0x000fe2000affe4ff */
[----:B------:R-:W-:Y:S01]  /*86d00*/  IADD3 R13, P5, R13, UR10, RZ ;  /* 0x0000000a0d0d7c10 */ /* 0x000fe2000ffbe0ff */
[----:B------:R-:W-:Y:S01]  /*86d10*/  IADD3.X R14, R14, UR5, RZ, P6, !PT ;  /* 0x000000050e0e7c10 */ /* 0x000fe2000b7fe4ff */
[----:B0-----:R-:W4:Y:S01]  /*86d20*/  LDL.LU R29, [R1+0x2bd8] ;  /* 0x002bd800011d7983 */ /* 0x001f220000300800 */
[----:B------:R-:W-:Y:S02]  /*86d30*/  STL [R1+0x2c64], R20 ;  /* 0x002c641401007387 */ /* 0x000fe40000100800 */
        /* <DEDUP_REMOVED lines=26> */
[----:B------:R-:W-:Y:S01]  /*86ee0*/  IADD3.X R19, R19, UR5, RZ, P6, !PT ;  /* 0x0000000513137c10 */ /* 0x000fe2000b7fe4ff */
[----:B------:R-:W-:Y:S01]  /*86ef0*/  STL [R1+0x2c00], R16 ;  /* 0x002c001001007387 */ /* 0x000fe20000100800 */
[----:B------:R-:W-:Y:S02]  /*86f00*/  STL [R1+0x2c24], R17 ;  /* 0x002c241101007387 */ /* 0x000fe40000100800 */
[----:B------:R-:W-:Y:S02]  /*86f10*/  STL [R1+0x2bf8], R18 ;  /* 0x002bf81201007387 */ /* 0x000fe40000100800 */
[----:B------:R0:W-:Y:S01]  /*86f20*/  STL [R1+0x2c14], R2 ;  /* 0x002c140201007387 */ /* 0x0001e20000100800 */
[----:B------:R-:W-:Y:S01]  /*86f30*/  STL [R1+0x2c1c], R19 ;  /* 0x002c1c1301007387 */ /* 0x000fe20000100800 */
[----:B------:R-:W-:-:S02]  /*86f40*/  IADD3 R24, P6, R24, R28, RZ ;  /* 0x0000001c18187210 */ /* 0x000fc40007fde0ff */
[----:B------:R-:W-:Y:S01]  /*86f50*/  IADD3 R25, P1, R25, R28, RZ ;  /* 0x0000001c19197210 */ /* 0x000fe20007f3e0ff */
[----:B0-----:R-:W4:Y:S02]  /*86f60*/  LDL.LU R2, [R1+0x2bfc] ;  /* 0x002bfc0001027983 */ /* 0x001f240000300800 */
[----:B------:R-:W-:Y:S02]  /*86f70*/  STL [R1+0x2bf0], R24 ;  /* 0x002bf01801007387 */ /* 0x000fe40000100800 */
[----:B------:R0:W-:Y:S02]  /*86f80*/  STL [R1+0x2be8], R25 ;  /* 0x002be81901007387 */ /* 0x0001e40000100800 */
[----:B0-----:R-:W4:Y:S01]  /*86f90*/  LDL.LU R25, [R1+0x2bd0] ;  /* 0x002bd00001197983 */ /* 0x001f220000300800 */
[----:B--2---:R-:W-:-:S05]  /*86fa0*/  IADD3.X R26, R26, UR5, RZ, P2, !PT ;  /* 0x000000051a1a7c10 */ /* 0x004fca00097fe4ff */
[----:B------:R0:W-:Y:S01]  /*86fb0*/  STL [R1+0x2c0c], R26 ;  /* 0x002c0c1a01007387 */ /* 0x0001e20000100800 */
[----:B---3--:R-:W-:-:S03]  /*86fc0*/  IADD3 R27, P2, R27, R28, RZ ;  /* 0x0000001c1b1b7210 */ /* 0x008fc60007f5e0ff */
[----:B0-----:R-:W2:Y:S04]  /*86fd0*/  LDL.LU R26, [R1+0x2bf4] ;  /* 0x002bf400011a7983 */ /* 0x001ea80000300800 */
[----:B------:R0:W-:Y:S01]  /*86fe0*/  STL [R1+0x2be0], R27 ;  /* 0x002be01b01007387 */ /* 0x0001e20000100800 */
[----:B----4-:R-:W-:-:S03]  /*86ff0*/  IADD3.X R3, R3, UR5, RZ, P3, !PT ;  /* 0x0000000503037c10 */ /* 0x010fc60009ffe4ff */
[----:B0-----:R-:W3:Y:S04]  /*87000*/  LDL.LU R27, [R1+0x2bc8] ;  /* 0x002bc800011b7983 */ /* 0x001ee80000300800 */
[----:B------:R0:W-:Y:S01]  /*87010*/  STL [R1+0x2c04], R3 ;  /* 0x002c040301007387 */ /* 0x0001e20000100800 */
[----:B------:R-:W-:-:S03]  /*87020*/  IADD3 R29, P3, R29, R28, RZ ;  /* 0x0000001c1d1d7210 */ /* 0x000fc60007f7e0ff */
        /* <DEDUP_REMOVED lines=23> */
[----:B------:R-:W-:-:S05]  /*871a0*/  IADD3.X R2, R2, UR5, RZ, P4, !PT ;  /* 0x0000000502027c10 */ /* 0x000fca000a7fe4ff */
[----:B------:R0:W-:Y:S01]  /*871b0*/  STL [R1+0x2bfc], R2 ;  /* 0x002bfc0201007387 */ /* 0x0001e20000100800 */
[----:B------:R-:W-:-:S03]  /*871c0*/  IADD3 R25, P4, R25, R28, RZ ;  /* 0x0000001c19197210 */ /* 0x000fc60007f9e0ff */
[----:B0-----:R-:W4:Y:S02]  /*871d0*/  LDL.LU R2, [R1+0x2b94] ;  /* 0x002b940001027983 */ /* 0x001f240000300800 */
[----:B------:R0:W-:Y:S02]  /*871e0*/  STL [R1+0x2bd0], R25 ;  /* 0x002bd01901007387 */ /* 0x0001e40000100800 */
[----:B0-----:R-:W4:Y:S01]  /*871f0*/  LDL.LU R25, [R1+0x2b68] ;  /* 0x002b680001197983 */ /* 0x001f220000300800 */
[----:B--2---:R-:W-:-:S05]  /*87200*/  IADD3.X R26, R26, UR5, RZ, P5, !PT ;  /* 0x000000051a1a7c10 */ /* 0x004fca000affe4ff */
[----:B------:R0:W-:Y:S01]  /*87210*/  STL [R1+0x2bf4], R26 ;  /* 0x002bf41a01007387 */ /* 0x0001e20000100800 */
[----:B---3--:R-:W-:-:S03]  /*87220*/  IADD3 R27, P5, R27, R28, RZ ;  /* 0x0000001c1b1b7210 */ /* 0x008fc60007fbe0ff */
[----:B0-----:R-:W2:Y:S04]  /*87230*/  LDL.LU R26, [R1+0x2b8c] ;  /* 0x002b8c00011a7983 */ /* 0x001ea80000300800 */
[----:B------:R0:W-:Y:S01]  /*87240*/  STL [R1+0x2bc8], R27 ;  /* 0x002bc81b01007387 */ /* 0x0001e20000100800 */
[--C-:B----4-:R-:W-:Y:S01]  /*87250*/  IMAD.X R3, R3, 0x1, R0.reuse, P6 ;  /* 0x0000000103037824 */ /* 0x110fe200030e0600 */
[-C--:B------:R-:W-:Y:S02]  /*87260*/  IADD3 R20, P6, R20, R28.reuse, RZ ;  /* 0x0000001c14147210 */ /* 0x080fe40007fde0ff */
[----:B0-----:R-:W3:Y:S02]  /*87270*/  LDL.LU R27, [R1+0x2b60] ;  /* 0x002b6000011b7983 */ /* 0x001ee40000300800 */
[----:B------:R0:W-:Y:S02]  /*87280*/  STL [R1+0x2bec], R3 ;  /* 0x002bec0301007387 */ /* 0x0001e40000100800 */
[--C-:B------:R-:W-:Y:S01]  /*87290*/  IMAD.X R21, R21, 0x1, R0.reuse, P1 ;  /* 0x0000000115157824 */ /* 0x100fe200008e0600 */
[-C--:B------:R-:W-:Y:S01]  /*872a0*/  IADD3 R22, P1, R22, R28.reuse, RZ ;  /* 0x0000001c16167210 */ /* 0x080fe20007f3e0ff */
[--C-:B------:R-:W-:Y:S01]  /*872b0*/  IMAD.X R23, R23, 0x1, R0.reuse, P2 ;  /* 0x0000000117177824 */ /* 0x100fe200010e0600 */
[-C--:B------:R-:W-:Y:S01]  /*872c0*/  IADD3 R12, P2, R12, R28.reuse, RZ ;  /* 0x0000001c0c0c7210 */ /* 0x080fe20007f5e0ff */
[--C-:B------:R-:W-:Y:S01]  /*872d0*/  IMAD.X R13, R13, 0x1, R0.reuse, P3 ;  /* 0x000000010d0d7824 */ /* 0x100fe200018e0600 */
[-C--:B------:R-:W-:Y:S01]  /*872e0*/  IADD3 R14, P3, R14, R28.reuse, RZ ;  /* 0x0000001c0e0e7210 */ /* 0x080fe20007f7e0ff */
[----:B0-----:R-:W4:Y:S01]  /*872f0*/  LDL.LU R3, [R1+0x2b84] ;  /* 0x002b840001037983 */ /* 0x001f220000300800 */
[----:B------:R-:W-:Y:S02]  /*87300*/  STL [R1+0x2bc0], R20 ;  /* 0x002bc01401007387 */ /* 0x000fe40000100800 */
[----:B------:R-:W-:Y:S02]  /*87310*/  STL [R1+0x2be4], R21 ;  /* 0x002be41501007387 */ /* 0x000fe40000100800 */
[----:B------:R-:W-:Y:S02]  /*87320*/  STL [R1+0x2bb8], R22 ;  /* 0x002bb81601007387 */ /* 0x000fe40000100800 */
[--C-:B------:R-:W-:Y:S01]  /*87330*/  IMAD.X R15, R15, 0x1, R0.reuse, P4 ;  /* 0x000000010f0f7824 */ /* 0x100fe200020e0600 */
[----:B------:R-:W-:Y:S01]  /*87340*/  STL [R1+0x2bdc], R23 ;  /* 0x002bdc1701007387 */ /* 0x000fe20000100800 */
[-C--:B------:R-:W-:Y:S01]  /*87350*/  IADD3 R5, P4, R5, R28.reuse, RZ ;  /* 0x0000001c05057210 */ /* 0x080fe20007f9e0ff */
        /* <DEDUP_REMOVED lines=15> */
[----:B------:R-:W-:Y:S01]  /*87450*/  IADD3 R17, P2, R17, R28, RZ ;  /* 0x0000001c11117210 */ /* 0x000fe20007f5e0ff */
[----:B------:R-:W-:Y:S02]  /*87460*/  STL [R1+0x2b90], R9 ;  /* 0x002b900901007387 */ /* 0x000fe40000100800 */
[----:B------:R-:W-:-:S02]  /*87470*/  IMAD.X R18, R18, 0x1, R0, P3 ;  /* 0x0000000112127824 */ /* 0x000fc400018e0600 */
[--C-:B------:R-:W-:Y:S01]  /*87480*/  IMAD.X R24, R24, 0x1, R0.reuse, P4 ;  /* 0x0000000118187824 */ /* 0x100fe200020e0600 */
[----:B------:R-:W-:Y:S01]  /*87490*/  STL [R1+0x2bb4], R10 ;  /* 0x002bb40a01007387 */ /* 0x000fe20000100800 */
[-C--:B------:R-:W-:Y:S01]  /*874a0*/  IADD3 R29, P4, R29, R28.reuse, RZ ;  /* 0x0000001c1d1d7210 */ /* 0x080fe20007f9e0ff */
[----:B------:R-:W-:Y:S01]  /*874b0*/  STL [R1+0x2b88], R6 ;  /* 0x002b880601007387 */ /* 0x000fe20000100800 */
[----:B------:R-:W-:Y:S01]  /*874c0*/  IADD3 R19, P3, R19, R28, RZ ;  /* 0x0000001c13137210 */ /* 0x000fe20007f7e0ff */
[----:B------:R-:W-:Y:S01]  /*874d0*/  STL [R1+0x2bac], R16 ;  /* 0x002bac1001007387 */ /* 0x000fe20000100800 */
[----:B------:R-:W-:Y:S02]  /*874e0*/  STL [R1+0x2b80], R17 ;  /* 0x002b801101007387 */ /* 0x000fe40000100800 */
[----:B------:R-:W-:Y:S02]  /*874f0*/  STL [R1+0x2ba4], R18 ;  /* 0x002ba41201007387 */ /* 0x000fe40000100800 */
[----:B------:R0:W-:Y:S01]  /*87500*/  STL [R1+0x2b70], R29 ;  /* 0x002b701d01007387 */ /* 0x0001e20000100800 */
[----:B------:R-:W-:Y:S01]  /*87510*/  STL [R1+0x2b78], R19 ;  /* 0x002b781301007387 */ /* 0x000fe20000100800 */
[----:B------:R-:W-:-:S03]  /*87520*/  IMAD.X R2, R2, 0x1, R0, P5 ;  /* 0x0000000102027824 */ /* 0x000fc600028e0600 */
[----:B0-----:R-:W4:Y:S01]  /*87530*/  LDL.LU R29, [R1+0x2b58] ;  /* 0x002b5800011d7983 */ /* 0x001f220000300800 */
[----:B------:R-:W-:Y:S02]  /*87540*/  STL [R1+0x2b9c], R24 ;  /* 0x002b9c1801007387 */ /* 0x000fe40000100800 */
[----:B------:R0:W-:Y:S01]  /*87550*/  STL [R1+0x2b94], R2 ;  /* 0x002b940201007387 */ /* 0x0001e20000100800 */
[----:B------:R-:W-:Y:S01]  /*87560*/  IADD3 R25, P5, R25, R28, RZ ;  /* 0x0000001c19197210 */ /* 0x000fe20007fbe0ff */
[----:B0-----:R-:W4:Y:S04]  /*87570*/  LDL.LU R2, [R1+0x2b7c] ;  /* 0x002b7c0001027983 */ /* 0x001f280000300800 */
[----:B------:R0:W-:Y:S02]  /*87580*/  STL [R1+0x2b68], R25 ;  /* 0x002b681901007387 */ /* 0x0001e40000100800 */
[----:B0-----:R-:W4:Y:S01]  /*87590*/  LDL.LU R25, [R1+0x2b50] ;  /* 0x002b500001197983 */ /* 0x001f220000300800 */
[----:B--2---:R-:W-:-:S05]  /*875a0*/  IMAD.X R26, R26, 0x1, R0, P6 ;  /* 0x000000011a1a7824 */ /* 0x004fca00030e0600 */
[----:B------:R0:W-:Y:S01]  /*875b0*/  STL [R1+0x2b8c], R26 ;  /* 0x002b8c1a01007387 */ /* 0x0001e20000100800 */
[----:B---3--:R-:W-:-:S03]  /*875c0*/  IADD3 R27, P6, R27, R28, RZ ;  /* 0x0000001c1b1b7210 */ /* 0x008fc60007fde0ff */
[----:B0-----:R-:W2:Y:S04]  /*875d0*/  LDL.LU R26, [R1+0x2b74] ;  /* 0x002b7400011a7983 */ /* 0x001ea80000300800 */
[----:B------:R0:W-:Y:S01]  /*875e0*/  STL [R1+0x2b60], R27 ;  /* 0x002b601b01007387 */ /* 0x0001e20000100800 */
[----:B----4-:R-:W-:-:S03]  /*875f0*/  IMAD.X R3, R3, 0x1, R0, P1 ;  /* 0x0000000103037824 */ /* 0x010fc600008e0600 */
[----:B0-----:R-:W3:Y:S01]  /*87600*/  LDL.LU R27, [R1+0x2b48] ;  /* 0x002b4800011b7983 */ /* 0x001ee20000300800 */
        /* <DEDUP_REMOVED lines=22> */
[----:B------:R-:W-:-:S05]  /*87770*/  IADD3 R29, P1, R29, R28, RZ ;  /* 0x0000001c1d1d7210 */ /* 0x000fca0007f3e0ff */
[----:B------:R0:W-:Y:S01]  /*87780*/  STL [R1+0x2b58], R29 ;  /* 0x002b581d01007387 */ /* 0x0001e20000100800 */
[----:B------:R-:W-:-:S03]  /*87790*/  IMAD.X R2, R2, 0x1, R0, P2 ;  /* 0x0000000102027824 */ /* 0x000fc600010e0600 */
[----:B0-----:R-:W4:Y:S02]  /*877a0*/  LDL.LU R29, [R1+0x2b08] ;  /* 0x002b0800011d7983 */ /* 0x001f240000300800 */
[----:B------:R0:W-:Y:S01]  /*877b0*/  STL [R1+0x2b7c], R2 ;  /* 0x002b7c0201007387 */ /* 0x0001e20000100800 */
[----:B------:R-:W-:Y:S01]  /*877c0*/  IADD3 R25, P2, R25, R28, RZ ;  /* 0x0000001c19197210 */ /* 0x000fe20007f5e0ff */
[----:B0-----:R-:W4:Y:S04]  /*877d0*/  LDL.LU R2, [R1+0x2b2c] ;  /* 0x002b2c0001027983 */ /* 0x001f280000300800 */
[----:B------:R0:W-:Y:S02]  /*877e0*/  STL [R1+0x2b50], R25 ;  /* 0x002b501901007387 */ /* 0x0001e40000100800 */
[----:B0-----:R-:W4:Y:S01]  /*877f0*/  LDL.LU R25, [R1+0x2b00] ;  /* 0x002b000001197983 */ /* 0x001f220000300800 */
[----:B--2---:R-:W-:-:S05]  /*87800*/  IMAD.X R26, R26, 0x1, R0, P3 ;  /* 0x000000011a1a7824 */ /* 0x004fca00018e0600 */
[----:B------:R0:W-:Y:S01]  /*87810*/  STL [R1+0x2b74], R26 ;  /* 0x002b741a01007387 */ /* 0x0001e20000100800 */
[-C--:B---3--:R-:W-:Y:S01]  /*87820*/  IADD3 R27, P3, R27, R28.reuse, RZ ;  /* 0x0000001c1b1b7210 */ /* 0x088fe20007f7e0ff */
[--C-:B----4-:R-:W-:Y:S02]  /*87830*/  IMAD.X R20, R20, 0x1, R0.reuse, P4 ;  /* 0x0000000114147824 */ /* 0x110fe400020e0600 */
[----:B0-----:R-:W2:Y:S02]  /*87840*/  LDL.LU R26, [R1+0x2b24] ;  /* 0x002b2400011a7983 */ /* 0x001ea40000300800 */
[----:B------:R0:W-:Y:S01]  /*87850*/  STL [R1+0x2b48], R27 ;  /* 0x002b481b01007387 */ /* 0x0001e20000100800 */
[-C--:B------:R-:W-:Y:S01]  /*87860*/  IADD3 R21, P4, R21, R28.reuse, RZ ;  /* 0x0000001c15157210 */ /* 0x080fe20007f9e0ff */
[--C-:B------:R-:W-:Y:S01]  /*87870*/  IMAD.X R22, R22, 0x1, R0.reuse, P5 ;  /* 0x0000000116167824 */ /* 0x100fe200028e0600 */
[-C--:B------:R-:W-:Y:S01]  /*87880*/  IADD3 R23, P5, R23, R28.reuse, RZ ;  /* 0x0000001c17177210 */ /* 0x080fe20007fbe0ff */
[--C-:B------:R-:W-:Y:S01]  /*87890*/  IMAD.X R12, R12, 0x1, R0.reuse, P6 ;  /* 0x000000010c0c7824 */ /* 0x100fe200030e0600 */
[-C--:B------:R-:W-:Y:S01]  /*878a0*/  IADD3 R13, P6, R13, R28.reuse, RZ ;  /* 0x0000001c0d0d7210 */ /* 0x080fe20007fde0ff */
[--C-:B------:R-:W-:Y:S01]  /*878b0*/  IMAD.X R14, R14, 0x1, R0.reuse, P1 ;  /* 0x000000010e0e7824 */ /* 0x100fe200008e0600 */
[----:B0-----:R-:W3:Y:S01]  /*878c0*/  LDL.LU R27, [R1+0x2af8] ;  /* 0x002af800011b7983 */ /* 0x001ee20000300800 */
[----:B------:R-:W-:Y:S02]  /*878d0*/  STL [R1+0x2b6c], R20 ;  /* 0x002b6c1401007387 */ /* 0x000fe40000100800 */
[----:B------:R-:W-:Y:S02]  /*878e0*/  STL [R1+0x2b40], R21 ;  /* 0x002b401501007387 */ /* 0x000fe40000100800 */
[----:B------:R-:W-:Y:S01]  /*878f0*/  STL [R1+0x2b64], R22 ;  /* 0x002b641601007387 */ /* 0x000fe20000100800 */
[----:B------:R-:W-:Y:S01]  /*87900*/  IADD3 R15, P1, R15, R28, RZ ;  /* 0x0000001c0f0f7210 */ /* 0x000fe20007f3e0ff */
[----:B------:R-:W-:Y:S01]  /*87910*/  STL [R1+0x2b38], R23 ;  /* 0x002b381701007387 */ /* 0x000fe20000100800 */
[----:B------:R-:W-:-:S02]  /*87920*/  IMAD.X R5, R5, 0x1, R0, P2 ;  /* 0x0000000105057824 */ /* 0x000fc400010e0600 */
[----:B------:R-:W-:Y:S01]  /*87930*/  STL [R1+0x2b5c], R12 ;  /* 0x002b5c0c01007387 */ /* 0x000fe20000100800 */
[-C--:B------:R-:W-:Y:S01]  /*87940*/  IADD3 R7, P2, R7, R28.reuse, RZ ;  /* 0x0000001c07077210 */ /* 0x080fe20007f5e0ff */
[----:B------:R-:W-:Y:S01]  /*87950*/  STL [R1+0x2cf4], R13 ;  /* 0x002cf40d01007387 */ /* 0x000fe20000100800 */
[--C-:B------:R-:W-:Y:S02]  /*87960*/  IMAD.X R11, R11, 0x1, R0.reuse, P3 ;  /* 0x000000010b0b7824 */ /* 0x100fe400018e0600 */
[----:B------:R-:W-:Y:S01]  /*87970*/  STL [R1+0x2b54], R14 ;  /* 0x002b540e01007387 */ /* 0x000fe20000100800 */
[-C--:B------:R-:W-:Y:S01]  /*87980*/  IADD3 R8, P3, R8, R28.reuse, RZ ;  /* 0x0000001c08087210 */ /* 0x080fe20007f7e0ff */
[----:B------:R-:W-:Y:S01]  /*87990*/  STL [R1+0x2cec], R15 ;  /* 0x002cec0f01007387 */ /* 0x000fe20000100800 */
[--C-:B------:R-:W-:Y:S02]  /*879a0*/  IMAD.X R9, R9, 0x1, R0.reuse, P4 ;  /* 0x0000000109097824 */ /* 0x100fe400020e0600 */
        /* <DEDUP_REMOVED lines=12> */
[----:B------:R-:W-:Y:S02]  /*87a70*/  STL [R1+0x2b34], R6 ;  /* 0x002b340601007387 */ /* 0x000fe40000100800 */
[----:B------:R-:W-:Y:S01]  /*87a80*/  IMAD.X R19, R19, 0x1, R0, P1 ;  /* 0x0000000113137824 */ /* 0x000fe200008e0600 */
[----:B------:R-:W-:Y:S01]  /*87a90*/  STL [R1+0x2b20], R16 ;  /* 0x002b201001007387 */ /* 0x000fe20000100800 */
[----:B------:R-:W-:Y:S02]  /*87aa0*/  STL [R1+0x2cf0], R17 ;  /* 0x002cf01101007387 */ /* 0x000fe40000100800 */
[----:B------:R-:W-:Y:S01]  /*87ab0*/  STL [R1+0x2b18], R18 ;  /* 0x002b181201007387 */ /* 0x000fe20000100800 */
[-C--:B------:R-:W-:Y:S01]  /*87ac0*/  IADD3 R24, P1, R24, R28.reuse, RZ ;  /* 0x0000001c18187210 */ /* 0x080fe20007f3e0ff */
[----:B------:R0:W-:Y:S01]  /*87ad0*/  STL [R1+0x2ce0], R3 ;  /* 0x002ce00301007387 */ /* 0x0001e20000100800 */
[----:B------:R-:W-:Y:S01]  /*87ae0*/  STL [R1+0x2ce8], R19 ;  /* 0x002ce81301007387 */ /* 0x000fe20000100800 */
[----:B------:R-:W-:-:S02]  /*87af0*/  IADD3 R29, P2, R29, R28, RZ ;  /* 0x0000001c1d1d7210 */ /* 0x000fc40007f5e0ff */
[----:B0-----:R-:W4:Y:S01]  /*87b00*/  LDL.LU R3, [R1+0x2b1c] ;  /* 0x002b1c0001037983 */ /* 0x001f220000300800 */
[----:B------:R-:W-:Y:S02]  /*87b10*/  STL [R1+0x2b10], R24 ;  /* 0x002b101801007387 */ /* 0x000fe40000100800 */
[----:B------:R0:W-:Y:S02]  /*87b20*/  STL [R1+0x2b08], R29 ;  /* 0x002b081d01007387 */ /* 0x0001e40000100800 */
[--C-:B------:R-:W-:Y:S01]  /*87b30*/  IMAD.X R2, R2, 0x1, R0.reuse, P3 ;  /* 0x0000000102027824 */ /* 0x100fe200018e0600 */
[----:B0-----:R-:W4:Y:S04]  /*87b40*/  LDL.LU R29, [R1+0x2af0] ;  /* 0x002af000011d7983 */ /* 0x001f280000300800 */
        /* <DEDUP_REMOVED lines=8> */
[----:B0-----:R-:W2:Y:S01]  /*87bd0*/  LDL.LU R26, [R1+0x2b0c] ;  /* 0x002b0c00011a7983 */ /* 0x001ea20000300800 */
[----:B------:R-:W3:Y:S02]  /*87be0*/  LDL.LU R20, [R1+0x2ae0] ;  /* 0x002ae00001147983 */ /* 0x000ee40000300800 */
[----:B------:R-:W3:Y:S02]  /*87bf0*/  LDL.LU R21, [R1+0x2b04] ;  /* 0x002b040001157983 */ /* 0x000ee40000300800 */
[----:B------:R-:W3:Y:S01]  /*87c00*/  LDL.LU R22, [R1+0x2ad8] ;  /* 0x002ad80001167983 */ /* 0x000ee20000300800 */
[----:B------:R0:W-:Y:S01]  /*87c10*/  STL [R1+0x2af8], R27 ;  /* 0x002af81b01007387 */ /* 0x0001e20000100800 */
        /* <DEDUP_REMOVED lines=17> */
[----:B0-----:R-:W3:Y:S02]  /*87d30*/  LDL.LU R27, [R1+0x2a90] ;  /* 0x002a9000011b7983 */ /* 0x001ee40000300800 */
[----:B----4-:R-:W-:-:S05]  /*87d40*/  IMAD.X R3, R3, 0x1, R0, P5 ;  /* 0x0000000103037824 */ /* 0x010fca00028e0600 */
[----:B------:R0:W-:Y:S01]  /*87d50*/  STL [R1+0x2b1c], R3 ;  /* 0x002b1c0301007387 */ /* 0x0001e20000100800 */
[----:B------:R-:W-:-:S03]  /*87d60*/  IADD3 R29, P5, R29, R28, RZ ;  /* 0x0000001c1d1d7210 */ /* 0x000fc60007fbe0ff */
[----:B0-----:R-:W4:Y:S02]  /*87d70*/  LDL.LU R3, [R1+0x2ab4] ;  /* 0x002ab40001037983 */ /* 0x001f240000300800 */
[----:B------:R0:W-:Y:S02]  /*87d80*/  STL [R1+0x2af0], R29 ;  /* 0x002af01d01007387 */ /* 0x0001e40000100800 */
[--C-:B------:R-:W-:Y:S01]  /*87d90*/  IMAD.X R2, R2, 0x1, R0.reuse, P6 ;  /* 0x0000000102027824 */ /* 0x100fe200030e0600 */
[----:B0-----:R-:W4:Y:S04]  /*87da0*/  LDL.LU R29, [R1+0x2a88] ;  /* 0x002a8800011d7983 */ /* 0x001f280000300800 */
[----:B------:R0:W-:Y:S01]  /*87db0*/  STL [R1+0x2b14], R2 ;  /* 0x002b140201007387 */ /* 0x0001e20000100800 */
[-C--:B------:R-:W-:Y:S01]  /*87dc0*/  IADD3 R25, P6, R25, R28.reuse, RZ ;  /* 0x0000001c19197210 */ /* 0x080fe20007fde0ff */
[----:B0-----:R-:W4:Y:S04]  /*87dd0*/  LDL.LU R2, [R1+0x2aac] ;  /* 0x002aac0001027983 */ /* 0x001f280000300800 */
[----:B------:R0:W-:Y:S02]  /*87de0*/  STL [R1+0x2ae8], R25 ;  /* 0x002ae81901007387 */ /* 0x0001e40000100800 */
[----:B0-----:R-:W4:Y:S01]  /*87df0*/  LDL.LU R25, [R1+0x2a80] ;  /* 0x002a800001197983 */ /* 0x001f220000300800 */
[--C-:B--2---:R-:W-:Y:S01]  /*87e00*/  IMAD.X R26, R26, 0x1, R0.reuse, P1 ;  /* 0x000000011a1a7824 */ /* 0x104fe200008e0600 */
[-C--:B---3--:R-:W-:Y:S01]  /*87e10*/  IADD3 R20, P1, R20, R28.reuse, RZ ;  /* 0x0000001c14147210 */ /* 0x088fe20007f3e0ff */
[----:B------:R-:W-:Y:S01]  /*87e20*/  IMAD.X R21, R21, 0x1, R0, P2 ;  /* 0x0000000115157824 */ /* 0x000fe200010e0600 */
[----:B------:R-:W-:-:S02]  /*87e30*/  IADD3 R22, P2, R22, R28, RZ ;  /* 0x0000001c16167210 */ /* 0x000fc40007f5e0ff */
[----:B------:R0:W-:Y:S01]  /*87e40*/  STL [R1+0x2b0c], R26 ;  /* 0x002b0c1a01007387 */ /* 0x0001e20000100800 */
[--C-:B------:R-:W-:Y:S01]  /*87e50*/  IMAD.X R23, R23, 0x1, R0.reuse, P3 ;  /* 0x0000000117177824 */ /* 0x100fe200018e0600 */
[-C--:B------:R-:W-:Y:S01]  /*87e60*/  IADD3 R12, P3, R12, R28.reuse, RZ ;  /* 0x0000001c0c0c7210 */ /* 0x080fe20007f7e0ff */
[--C-:B------:R-:W-:Y:S01]  /*87e70*/  IMAD.X R13, R13, 0x1, R0.reuse, P4 ;  /* 0x000000010d0d7824 */ /* 0x100fe200020e0600 */
[-C--:B------:R-:W-:Y:S01]  /*87e80*/  IADD3 R14, P4, R14, R28.reuse, RZ ;  /* 0x0000001c0e0e7210 */ /* 0x080fe20007f9e0ff */
[--C-:B------:R-:W-:Y:S01]  /*87e90*/  IMAD.X R15, R15, 0x1, R0.reuse, P5 ;  /* 0x000000010f0f7824 */ /* 0x100fe200028e0600 */
[----:B0-----:R-:W2:Y:S01]  /*87ea0*/  LDL.LU R26, [R1+0x2aa4] ;  /* 0x002aa400011a7983 */ /* 0x001ea20000300800 */
[----:B------:R-:W-:Y:S02]  /*87eb0*/  STL [R1+0x2ae0], R20 ;  /* 0x002ae01401007387 */ /* 0x000fe40000100800 */
[----:B------:R-:W-:Y:S02]  /*87ec0*/  STL [R1+0x2b04], R21 ;  /* 0x002b041501007387 */ /* 0x000fe40000100800 */
[----:B------:R-:W-:Y:S01]  /*87ed0*/  STL [R1+0x2ad8], R22 ;  /* 0x002ad81601007387 */ /* 0x000fe20000100800 */
        /* <DEDUP_REMOVED lines=30> */
[----:B----4-:R-:W-:-:S03]  /*880c0*/  IMAD.X R3, R3, 0x1, R0, P6 ;  /* 0x0000000103037824 */ /* 0x010fc600030e0600 */
[----:B0-----:R-:W3:Y:S01]  /*880d0*/  LDL.LU R27, [R1+0x2a78] ;  /* 0x002a7800011b7983 */ /* 0x001ee20000300800 */
[----:B------:R-:W-:Y:S03]  /*880e0*/  STL [R1+0x2abc], R24 ;  /* 0x002abc1801007387 */ /* 0x000fe60000100800 */
[----:B------:R0:W-:Y:S01]  /*880f0*/  STL [R1+0x2ab4], R3 ;  /* 0x002ab40301007387 */ /* 0x0001e20000100800 */
[----:B------:R-:W-:-:S03]  /*88100*/  IADD3 R29, P6, R29, R28, RZ ;  /* 0x0000001c1d1d7210 */ /* 0x000fc60007fde0ff */
[----:B0-----:R-:W4:Y:S02]  /*88110*/  LDL.LU R3, [R1+0x2a9c] ;  /* 0x002a9c0001037983 */ /* 0x001f240000300800 */
        /* <DEDUP_REMOVED lines=8> */
[----:B------:R-:W4:Y:S02]  /*881a0*/  LDL.LU R20, [R1+0x2a8c] ;  /* 0x002a8c0001147983 */ /* 0x000f240000300800 */
[----:B------:R-:W4:Y:S02]  /*881b0*/  LDL.LU R21, [R1+0x2a60] ;  /* 0x002a600001157983 */ /* 0x000f240000300800 */
[----:B------:R-:W4:Y:S02]  /*881c0*/  LDL.LU R22, [R1+0x2a84] ;  /* 0x002a840001167983 */ /* 0x000f240000300800 */
[----:B--2---:R-:W-:-:S05]  /*881d0*/  IMAD.X R26, R26, 0x1, R0, P2 ;  /* 0x000000011a1a7824 */ /* 0x004fca00010e0600 */
[----:B------:R0:W-:Y:S01]  /*881e0*/  STL [R1+0x2aa4], R26 ;  /* 0x002aa41a01007387 */ /* 0x0001e20000100800 */
        /* <DEDUP_REMOVED lines=17> */
[----:B0-----:R-:W2:Y:S01]  /*88300*/  LDL.LU R26, [R1+0x2a3c] ;  /* 0x002a3c00011a7983 */ /* 0x001ea20000300800 */
[----:B---3--:R-:W-:-:S05]  /*88310*/  IADD3 R27, P2, R27, R28, RZ ;  /* 0x0000001c1b1b7210 */ /* 0x008fca0007f5e0ff */
[----:B------:R0:W-:Y:S01]  /*88320*/  STL [R1+0x2a78], R27 ;  /* 0x002a781b01007387 */ /* 0x0001e20000100800 */
[----:B----4-:R-:W-:-:S03]  /*88330*/  IMAD.X R3, R3, 0x1, R0, P3 ;  /* 0x0000000103037824 */ /* 0x010fc600018e0600 */
[----:B0-----:R-:W3:Y:S04]  /*88340*/  LDL.LU R27, [R1+0x2a10] ;  /* 0x002a1000011b7983 */ /* 0x001ee80000300800 */
        /* <DEDUP_REMOVED lines=11> */
[--C-:B------:R-:W-:Y:S01]  /*88400*/  IMAD.X R20, R20, 0x1, R0.reuse, P5 ;  /* 0x0000000114147824 */ /* 0x100fe200028e0600 */
[----:B------:R-:W-:Y:S01]  /*88410*/  IADD3 R21, P5, R21, R28, RZ ;  /* 0x0000001c15157210 */ /* 0x000fe20007fbe0ff */
[----:B------:R-:W-:-:S03]  /*88420*/  IMAD.X R22, R22, 0x1, R0, P6 ;  /* 0x0000000116167824 */ /* 0x000fc600030e0600 */
[----:B------:R-:W-:Y:S01]  /*88430*/  STL [R1+0x2a8c], R20 ;  /* 0x002a8c1401007387 */ /* 0x000fe20000100800 */
[----:B------:R-:W-:Y:S02]  /*88440*/  STL [R1+0x2a60], R21 ;  /* 0x002a601501007387 */ /* 0x000fe40000100800 */
[----:B------:R-:W-:Y:S01]  /*88450*/  STL [R1+0x2a84], R22 ;  /* 0x002a841601007387 */ /* 0x000fe20000100800 */
[-C--:B--2---:R-:W-:Y:S01]  /*88460*/  IADD3 R23, P6, R23, R28.reuse, RZ ;  /* 0x0000001c17177210 */ /* 0x084fe20007fde0ff */
[--C-:B------:R-:W-:Y:S01]  /*88470*/  IMAD.X R12, R12, 0x1, R0.reuse, P1 ;  /* 0x000000010c0c7824 */ /* 0x100fe200008e0600 */
[-C--:B------:R-:W-:Y:S01]  /*88480*/  IADD3 R13, P1, R13, R28.reuse, RZ ;  /* 0x0000001c0d0d7210 */ /* 0x080fe20007f3e0ff */
[--C-:B------:R-:W-:Y:S01]  /*88490*/  IMAD.X R14, R14, 0x1, R0.reuse, P2 ;  /* 0x000000010e0e7824 */ /* 0x100fe200010e0600 */
        /* <DEDUP_REMOVED lines=30> */
[----:B------:R-:W-:Y:S03]  /*88680*/  STL [R1+0x2a44], R19 ;  /* 0x002a441301007387 */ /* 0x000fe60000100800 */
[----:B0-----:R-:W2:Y:S01]  /*88690*/  LDL.LU R26, [R1+0x2a24] ;  /* 0x002a2400011a7983 */ /* 0x001ea20000300800 */
[----:B------:R-:W-:Y:S01]  /*886a0*/  STL [R1+0x2a18], R24 ;  /* 0x002a181801007387 */ /* 0x000fe20000100800 */
        /* <DEDUP_REMOVED lines=34> */
[----:B0-----:R-:W4:Y:S02]  /*888d0*/  LDL.LU R25, [R1+0x2998] ;  /* 0x0029980001197983 */ /* 0x001f240000300800 */
[----:B--2---:R-:W-:-:S05]  /*888e0*/  IMAD.X R26, R26, 0x1, R0, P6 ;  /* 0x000000011a1a7824 */ /* 0x004fca00030e0600 */
[----:B------:R0:W-:Y:S04]  /*888f0*/  STL [R1+0x2a24], R26 ;  /* 0x002a241a01007387 */ /* 0x0001e80000100800 */
        /* <DEDUP_REMOVED lines=13> */
[--C-:B------:R-:W-:Y:S01]  /*889d0*/  IMAD.X R21, R21, 0x1, R0.reuse, P3 ;  /* 0x0000000115157824 */ /* 0x100fe200018e0600 */
[-C--:B------:R-:W-:Y:S01]  /*889e0*/  IADD3 R22, P3, R22, R28.reuse, RZ ;  /* 0x0000001c16167210 */ /* 0x080fe20007f7e0ff */
[--C-:B------:R-:W-:Y:S01]  /*889f0*/  IMAD.X R23, R23, 0x1, R0.reuse, P4 ;  /* 0x0000000117177824 */ /* 0x100fe200020e0600 */
[----:B------:R-:W-:Y:S01]  /*88a00*/  IADD3 R12, P4, R12, R28, RZ ;  /* 0x0000001c0c0c7210 */ /* 0x000fe20007f9e0ff */
[----:B0-----:R-:W4:Y:S01]  /*88a10*/  LDL.LU R2, [R1+0x29ac] ;  /* 0x0029ac0001027983 */ /* 0x001f220000300800 */
[----:B------:R-:W-:Y:S02]  /*88a20*/  STL [R1+0x29e8], R20 ;  /* 0x0029e81401007387 */ /* 0x000fe40000100800 */
        /* <DEDUP_REMOVED lines=25> */
[--C-:B------:R-:W-:Y:S02]  /*88bc0*/  IMAD.X R24, R24, 0x1, R0.reuse, P6 ;  /* 0x0000000118187824 */ /* 0x100fe400030e0600 */
[----:B------:R-:W-:Y:S01]  /*88bd0*/  STL [R1+0x29dc], R10 ;  /* 0x0029dc0a01007387 */ /* 0x000fe20000100800 */
[-C--:B------:R-:W-:Y:S01]  /*88be0*/  IADD3 R25, P6, R25, R28.reuse, RZ ;  /* 0x0000001c19197210 */ /* 0x080fe20007fde0ff */
[----:B------:R-:W-:Y:S01]  /*88bf0*/  STL [R1+0x29b0], R6 ;  /* 0x0029b00601007387 */ /* 0x000fe20000100800 */
[----:B------:R-:W-:Y:S01]  /*88c00*/  IADD3 R19, P5, R19, R28, RZ ;  /* 0x0000001c13137210 */ /* 0x000fe20007fbe0ff */
[----:B------:R-:W-:Y:S02]  /*88c10*/  STL [R1+0x29d4], R16 ;  /* 0x0029d41001007387 */ /* 0x000fe40000100800 */
[----:B------:R-:W-:Y:S01]  /*88c20*/  STL [R1+0x29a8], R17 ;  /* 0x0029a81101007387 */ /* 0x000fe20000100800 */
[----:B------:R-:W-:Y:S01]  /*88c30*/  STL [R1+0x29cc], R18 ;  /* 0x0029cc1201007387 */ /* 0x000fe20000100800 */
[----:B------:R0:W-:Y:S02]  /*88c40*/  STL [R1+0x2998], R25 ;  /* 0x0029981901007387 */ /* 0x0001e40000100800 */
[----:B------:R-:W-:Y:S01]  /*88c50*/  STL [R1+0x29a0], R19 ;  /* 0x0029a01301007387 */ /* 0x000fe20000100800 */
[----:B0-----:R-:W4:Y:S01]  /*88c60*/  LDL.LU R25, [R1+0x2980] ;  /* 0x0029800001197983 */ /* 0x001f220000300800 */
[----:B------:R-:W-:Y:S02]  /*88c70*/  STL [R1+0x29c4], R24 ;  /* 0x0029c41801007387 */ /* 0x000fe40000100800 */
        /* <DEDUP_REMOVED lines=11> */
[----:B------:R-:W-:Y:S01]  /*88d30*/  IMAD.X R2, R2, 0x1, R0, P3 ;  /* 0x0000000102027824 */ /* 0x000fe200018e0600 */
        /* <DEDUP_REMOVED lines=24> */
[----:B------:R0:W-:Y:S04]  /*88ec0*/  STL [R1+0x2980], R25 ;  /* 0x0029801901007387 */ /* 0x0001e80000100800 */
[----:B0-----:R-:W4:Y:S01]  /*88ed0*/  LDL.LU R25, [R1+0x2918] ;  /* 0x0029180001197983 */ /* 0x001f220000300800 */
        /* <DEDUP_REMOVED lines=8> */
[-C--:B------:R-:W-:Y:S01]  /*88f60*/  IADD3 R29, P5, R29, R28.reuse, RZ ;  /* 0x0000001c1d1d7210 */ /* 0x080fe20007fbe0ff */
[--C-:B------:R-:W-:Y:S02]  /*88f70*/  IMAD.X R20, R20, 0x1, R0.reuse, P6 ;  /* 0x0000000114147824 */ /* 0x100fe400030e0600 */
[----:B0-----:R-:W4:Y:S02]  /*88f80*/  LDL.LU R3, [R1+0x2934] ;  /* 0x0029340001037983 */ /* 0x001f240000300800 */
[----:B------:R0:W-:Y:S01]  /*88f90*/  STL [R1+0x2970], R29 ;  /* 0x0029701d01007387 */ /* 0x0001e20000100800 */
[-C--:B------:R-:W-:Y:S01]  /*88fa0*/  IADD3 R21, P6, R21, R28.reuse, RZ ;  /* 0x0000001c15157210 */ /* 0x080fe20007fde0ff */
[--C-:B------:R-:W-:Y:S01]  /*88fb0*/  IMAD.X R22, R22, 0x1, R0.reuse, P1 ;  /* 0x0000000116167824 */ /* 0x100fe200008e0600 */
[-C--:B------:R-:W-:Y:S01]  /*88fc0*/  IADD3 R23, P1, R23, R28.reuse, RZ ;  /* 0x0000001c17177210 */ /* 0x080fe20007f3e0ff */
[--C-:B------:R-:W-:Y:S01]  /*88fd0*/  IMAD.X R12, R12, 0x1, R0.reuse, P2 ;  /* 0x000000010c0c7824 */ /* 0x100fe200010e0600 */
[-C--:B------:R-:W-:Y:S01]  /*88fe0*/  IADD3 R13, P2, R13, R28.reuse, RZ ;  /* 0x0000001c0d0d7210 */ /* 0x080fe20007f5e0ff */
[--C-:B------:R-:W-:Y:S01]  /*88ff0*/  IMAD.X R14, R14, 0x1, R0.reuse, P3 ;  /* 0x000000010e0e7824 */ /* 0x100fe200018e0600 */
[----:B0-----:R-:W4:Y:S01]  /*89000*/  LDL.LU R29, [R1+0x2908] ;  /* 0x00290800011d7983 */ /* 0x001f220000300800 */
        /* <DEDUP_REMOVED lines=30> */
[----:B------:R-:W-:Y:S02]  /*891f0*/  STL [R1+0x2928], R18 ;  /* 0x0029281201007387 */ /* 0x000fe40000100800 */
[----:B------:R0:W-:Y:S01]  /*89200*/  STL [R1+0x2944], R2 ;  /* 0x0029440201007387 */ /* 0x0001e20000100800 */
[----:B------:R-:W-:Y:S01]  /*89210*/  STL [R1+0x294c], R19 ;  /* 0x00294c1301007387 */ /* 0x000fe20000100800 */
[----:B------:R-:W-:-:S03]  /*89220*/  IADD3 R24, P3, R24, R28, RZ ;  /* 0x0000001c18187210 */ /* 0x000fc60007f7e0ff */
[----:B0-----:R-:W4:Y:S01]  /*89230*/  LDL.LU R2, [R1+0x292c] ;  /* 0x00292c0001027983 */ /* 0x001f220000300800 */
[----:B------:R-:W-:Y:S01]  /*89240*/  IADD3 R25, P4, R25, R28, RZ ;  /* 0x0000001c19197210 */ /* 0x000fe20007f9e0ff */
[----:B------:R-:W-:Y:S04]  /*89250*/  STL [R1+0x2920], R24 ;  /* 0x0029201801007387 */ /* 0x000fe80000100800 */
        /* <DEDUP_REMOVED lines=34> */
[----:B------:R-:W-:-:S05]  /*89480*/  IMAD.X R2, R2, 0x1, R0, P1 ;  /* 0x0000000102027824 */ /* 0x000fca00008e0600 */
[----:B------:R0:W-:Y:S04]  /*89490*/  STL [R1+0x292c], R2 ;  /* 0x00292c0201007387 */ /* 0x0001e80000100800 */
        /* <DEDUP_REMOVED lines=57> */
[----:B------:R0:W-:Y:S02]  /*89830*/  STL [R1+0x28c4], R2 ;  /* 0x0028c40201007387 */ /* 0x0001e40000100800 */
        /* <DEDUP_REMOVED lines=45> */
[-C--:B---3--:R-:W-:Y:S01]  /*89b10*/  IADD3 R27, P6, R27, R28.reuse, RZ ;  /* 0x0000001c1b1b7210 */ /* 0x088fe20007fde0ff */
[--C-:B----4-:R-:W-:Y:S01]  /*89b20*/  IMAD.X R20, R20, 0x1, R0.reuse, P1 ;  /* 0x0000000114147824 */ /* 0x110fe200008e0600 */
[-C--:B------:R-:W-:Y:S01]  /*89b30*/  IADD3 R21, P1, R21, R28.reuse, RZ ;  /* 0x0000001c15157210 */ /* 0x080fe20007f3e0ff */
[--C-:B------:R-:W-:Y:S02]  /*89b40*/  IMAD.X R22, R22, 0x1, R0.reuse, P2 ;  /* 0x0000000116167824 */ /* 0x100fe400010e0600 */
[----:B------:R0:W-:Y:S01]  /*89b50*/  STL [R1+0x2878], R27 ;  /* 0x0028781b01007387 */ /* 0x0001e20000100800 */
[-C--:B------:R-:W-:Y:S01]  /*89b60*/  IADD3 R23, P2, R23, R28.reuse, RZ ;  /* 0x0000001c17177210 */ /* 0x080fe20007f5e0ff */
[--C-:B------:R-:W-:Y:S01]  /*89b70*/  IMAD.X R12, R12, 0x1, R0.reuse, P3 ;  /* 0x000000010c0c7824 */ /* 0x100fe200018e0600 */
[-C--:B------:R-:W-:Y:S01]  /*89b80*/  IADD3 R13, P3, R13, R28.reuse, RZ ;  /* 0x0000001c0d0d7210 */ /* 0x080fe20007f7e0ff */
[--C-:B------:R-:W-:Y:S01]  /*89b90*/  IMAD.X R14, R14, 0x1, R0.reuse, P4 ;  /* 0x000000010e0e7824 */ /* 0x100fe200020e0600 */
[----:B------:R-:W-:Y:S01]  /*89ba0*/  IADD3 R15, P4, R15, R28, RZ ;  /* 0x0000001c0f0f7210 */ /* 0x000fe20007f9e0ff */
[----:B0-----:R-:W3:Y:S01]  /*89bb0*/  LDL.LU R27, [R1+0x2810] ;  /* 0x00281000011b7983 */ /* 0x001ee20000300800 */
[----:B------:R-:W-:Y:S02]  /*89bc0*/  STL [R1+0x289c], R20 ;  /* 0x00289c1401007387 */ /* 0x000fe40000100800 */
[----:B------:R-:W-:Y:S02]  /*89bd0*/  STL [R1+0x2870], R21 ;  /* 0x0028701501007387 */ /* 0x000fe40000100800 */
[----:B------:R-:W-:Y:S01]  /*89be0*/  STL [R1+0x2894], R22 ;  /* 0x0028941601007387 */ /* 0x000fe20000100800 */
        /* <DEDUP_REMOVED lines=34> */
[----:B------:R-:W-:Y:S01]  /*89e10*/  IMAD.X R2, R2, 0x1, R0, P6 ;  /* 0x0000000102027824 */ /* 0x000fe200030e0600 */
[----:B0-----:R-:W4:Y:S04]  /*89e20*/  LDL.LU R29, [R1+0x2808] ;  /* 0x00280800011d7983 */ /* 0x001f280000300800 */
        /* <DEDUP_REMOVED lines=8> */
[----:B------:R-:W2:Y:S02]  /*89eb0*/  LDL.LU R20, [R1+0x27f8] ;  /* 0x0027f80001147983 */ /* 0x000ea40000300800 */
[----:B------:R-:W2:Y:S02]  /*89ec0*/  LDL.LU R21, [R1+0x281c] ;  /* 0x00281c0001157983 */ /* 0x000ea40000300800 */
[----:B------:R-:W2:Y:S01]  /*89ed0*/  LDL.LU R22, [R1+0x27f0] ;  /* 0x0027f00001167983 */ /* 0x000ea20000300800 */
[----:B---3--:R-:W-:-:S05]  /*89ee0*/  IADD3 R27, P1, R27, R28, RZ ;  /* 0x0000001c1b1b7210 */ /* 0x008fca0007f3e0ff */
        /* <DEDUP_REMOVED lines=31> */
[--C-:B--2---:R-:W-:Y:S01]  /*8a0e0*/  IMAD.X R26, R26, 0x1, R0.reuse, P4 ;  /* 0x000000011a1a7824 */ /* 0x104fe200020e0600 */
[-C--:B------:R-:W-:Y:S01]  /*8a0f0*/  IADD3 R20, P4, R20, R28.reuse, RZ ;  /* 0x0000001c14147210 */ /* 0x080fe20007f9e0ff */
[--C-:B------:R-:W-:Y:S01]  /*8a100*/  IMAD.X R21, R21, 0x1, R0.reuse, P5 ;  /* 0x0000000115157824 */ /* 0x100fe200028e0600 */
[----:B------:R-:W-:Y:S02]  /*8a110*/  IADD3 R22, P5, R22, R28, RZ ;  /* 0x0000001c16167210 */ /* 0x000fe40007fbe0ff */
[----:B------:R0:W-:Y:S01]  /*8a120*/  STL [R1+0x2824], R26 ;  /* 0x0028241a01007387 */ /* 0x0001e20000100800 */
[----:B---3--:R-:W-:-:S03]  /*8a130*/  IMAD.X R23, R23, 0x1, R0, P6 ;  /* 0x0000000117177824 */ /* 0x008fc600030e0600 */
[----:B0-----:R-:W2:Y:S01]  /*8a140*/  LDL.LU R26, [R1+0x27bc] ;  /* 0x0027bc00011a7983 */ /* 0x001ea20000300800 */
        /* <DEDUP_REMOVED lines=36> */
[----:B------:R-:W-:Y:S04]  /*8a390*/  STL [R1+0x27b0], R19 ;  /* 0x0027b01301007387 */ /* 0x000fe80000100800 */
[----:B0-----:R-:W3:Y:S01]  /*8a3a0*/  LDL.LU R27, [R1+0x2790] ;  /* 0x00279000011b7983 */ /* 0x001ee20000300800 */
[----:B----4-:R-:W-:-:S03]  /*8a3b0*/  IMAD.X R3, R3, 0x1, R0, P3 ;  /* 0x0000000103037824 */ /* 0x010fc600018e0600 */
[----:B------:R-:W-:Y:S04]  /*8a3c0*/  STL [R1+0x27d4], R24 ;  /* 0x0027d41801007387 */ /* 0x000fe80000100800 */
        /* <DEDUP_REMOVED lines=35> */
[----:B------:R0:W-:Y:S04]  /*8a600*/  STL [R1+0x2790], R27 ;  /* 0x0027901b01007387 */ /* 0x0001e80000100800 */
[----:B0-----:R-:W3:Y:S01]  /*8a610*/  LDL.LU R27, [R1+0x2728] ;  /* 0x00272800011b7983 */ /* 0x001ee20000300800 */
        /* <DEDUP_REMOVED lines=63> */
[--C-:B------:R-:W-:Y:S01]  /*8aa10*/  IMAD.X R2, R2, 0x1, R0.reuse, P2 ;  /* 0x0000000102027824 */ /* 0x100fe200010e0600 */
[----:B0-----:R-:W4:Y:S04]  /*8aa20*/  LDL.LU R29, [R1+0x2708] ;  /* 0x00270800011d7983 */ /* 0x001f280000300800 */
[----:B------:R0:W-:Y:S02]  /*8aa30*/  STL [R1+0x2744], R2 ;  /* 0x0027440201007387 */ /* 0x0001e40000100800 */
[----:B0-----:R-:W4:Y:S01]  /*8aa40*/  LDL.LU R2, [R1+0x272c] ;  /* 0x00272c0001027983 */ /* 0x001f220000300800 */
[----:B------:R-:W4:Y:S02]  /*8aa50*/  LDL.LU R20, [R1+0x2700] ;  /* 0x0027000001147983 */ /* 0x000f240000300800 */
[----:B------:R-:W4:Y:S01]  /*8aa60*/  LDL.LU R21, [R1+0x2724] ;  /* 0x0027240001157983 */ /* 0x000f220000300800 */
[----:B------:R-:W-:Y:S01]  /*8aa70*/  IADD3 R25, P2, R25, R28, RZ ;  /* 0x0000001c19197210 */ /* 0x000fe20007f5e0ff */
[----:B------:R-:W4:Y:S04]  /*8aa80*/  LDL.LU R22, [R1+0x26f8] ;  /* 0x0026f80001167983 */ /* 0x000f280000300800 */
        /* <DEDUP_REMOVED lines=217> */
[--C-:B----4-:R-:W-:Y:S01]  /*8b820*/  IMAD.X R3, R3, 0x1, R0.reuse, P6 ;  /* 0x0000000103037824 */ /* 0x110fe200030e0600 */
[-C--:B------:R-:W-:Y:S01]  /*8b830*/  IADD3 R20, P6, R20, R28.reuse, RZ ;  /* 0x0000001c14147210 */ /* 0x080fe20007fde0ff */
[--C-:B------:R-:W-:Y:S01]  /*8b840*/  IMAD.X R21, R21, 0x1, R0.reuse, P1 ;  /* 0x0000000115157824 */ /* 0x100fe200008e0600 */
[-C--:B------:R-:W-:Y:S02]  /*8b850*/  IADD3 R22, P1, R22, R28.reuse, RZ ;  /* 0x0000001c16167210 */ /* 0x080fe40007f3e0ff */
[----:B------:R0:W-:Y:S01]  /*8b860*/  STL [R1+0x2634], R3 ;  /* 0x0026340301007387 */ /* 0x0001e20000100800 */
        /* <DEDUP_REMOVED lines=53> */
[----:B------:R-:W3:Y:S02]  /*8bbc0*/  LDL.LU R20, [R1+0x25b4] ;  /* 0x0025b40001147983 */ /* 0x000ee40000300800 */
[----:B------:R-:W3:Y:S02]  /*8bbd0*/  LDL.LU R21, [R1+0x2588] ;  /* 0x0025880001157983 */ /* 0x000ee40000300800 */
[----:B------:R-:W3:Y:S02]  /*8bbe0*/  LDL.LU R22, [R1+0x25ac] ;  /* 0x0025ac0001167983 */ /* 0x000ee40000300800 */
[----:B----4-:R-:W-:-:S05]  /*8bbf0*/  IMAD.X R3, R3, 0x1, R0, P1 ;  /* 0x0000000103037824 */ /* 0x010fca00008e0600 */
        /* <DEDUP_REMOVED lines=32> */
[--C-:B------:R-:W-:Y:S01]  /*8be00*/  IMAD.X R20, R20, 0x1, R0.reuse, P4 ;  /* 0x0000000114147824 */ /* 0x100fe200020e0600 */
[-C--:B------:R-:W-:Y:S01]  /*8be10*/  IADD3 R21, P4, R21, R28.reuse, RZ ;  /* 0x0000001c15157210 */ /* 0x080fe20007f9e0ff */
[--C-:B------:R-:W-:Y:S02]  /*8be20*/  IMAD.X R22, R22, 0x1, R0.reuse, P5 ;  /* 0x0000000116167824 */ /* 0x100fe400028e0600 */
[----:B------:R0:W-:Y:S01]  /*8be30*/  STL [R1+0x2590], R27 ;  /* 0x0025901b01007387 */ /* 0x0001e20000100800 */
[-C--:B----4-:R-:W-:Y:S01]  /*8be40*/  IADD3 R23, P5, R23, R28.reuse, RZ ;  /* 0x0000001c17177210 */ /* 0x090fe20007fbe0ff */
[--C-:B------:R-:W-:Y:S01]  /*8be50*/  IMAD.X R12, R12, 0x1, R0.reuse, P6 ;  /* 0x000000010c0c7824 */ /* 0x100fe200030e0600 */
[-C--:B------:R-:W-:Y:S01]  /*8be60*/  IADD3 R13, P6, R13, R28.reuse, RZ ;  /* 0x0000001c0d0d7210 */ /* 0x080fe20007fde0ff */
[----:B0-----:R-:W3:Y:S01]  /*8be70*/  LDL.LU R27, [R1+0x2528] ;  /* 0x00252800011b7983 */ /* 0x001ee20000300800 */
        /* <DEDUP_REMOVED lines=26> */
[--C-:B------:R-:W-:Y:S01]  /*8c020*/  IMAD.X R3, R3, 0x1, R0.reuse, P2 ;  /* 0x0000000103037824 */ /* 0x100fe200010e0600 */
[----:B------:R-:W-:Y:S01]  /*8c030*/  STL [R1+0x257c], R6 ;  /* 0x00257c0601007387 */ /* 0x000fe20000100800 */
[----:B------:R-:W-:-:S02]  /*8c040*/  IMAD.X R19, R19, 0x1, R0, P1 ;  /* 0x0000000113137824 */ /* 0x000fc400008e0600 */
[----:B------:R-:W-:Y:S02]  /*8c050*/  STL [R1+0x2550], R16 ;  /* 0x0025501001007387 */ /* 0x000fe40000100800 */
[----:B------:R-:W-:Y:S01]  /*8c060*/  STL [R1+0x2574], R17 ;  /* 0x0025741101007387 */ /* 0x000fe20000100800 */
[----:B------:R-:W-:Y:S01]  /*8c070*/  STL [R1+0x2548], R18 ;  /* 0x0025481201007387 */ /* 0x000fe20000100800 */
[-C--:B------:R-:W-:Y:S01]  /*8c080*/  IADD3 R24, P1, R24, R28.reuse, RZ ;  /* 0x0000001c18187210 */ /* 0x080fe20007f3e0ff */
[----:B------:R0:W-:Y:S02]  /*8c090*/  STL [R1+0x2564], R3 ;  /* 0x0025640301007387 */ /* 0x0001e40000100800 */
[----:B------:R-:W-:Y:S01]  /*8c0a0*/  STL [R1+0x256c], R19 ;  /* 0x00256c1301007387 */ /* 0x000fe20000100800 */
[----:B0-----:R-:W4:Y:S01]  /*8c0b0*/  LDL.LU R3, [R1+0x254c] ;  /* 0x00254c0001037983 */ /* 0x001f220000300800 */
[----:B------:R-:W-:Y:S01]  /*8c0c0*/  IADD3 R29, P2, R29, R28, RZ ;  /* 0x0000001c1d1d7210 */ /* 0x000fe20007f5e0ff */
[----:B------:R-:W-:Y:S04]  /*8c0d0*/  STL [R1+0x2540], R24 ;  /* 0x0025401801007387 */ /* 0x000fe80000100800 */
        /* <DEDUP_REMOVED lines=35> */
[----:B------:R0:W-:Y:S04]  /*8c310*/  STL [R1+0x254c], R3 ;  /* 0x00254c0301007387 */ /* 0x0001e80000100800 */
        /* <DEDUP_REMOVED lines=13> */
[-C--:B------:R-:W-:Y:S02]  /*8c3f0*/  IADD3 R22, P2, R22, R28.reuse, RZ ;  /* 0x0000001c16167210 */ /* 0x080fe40007f5e0ff */
[----:B------:R0:W-:Y:S04]  /*8c400*/  STL [R1+0x253c], R26 ;  /* 0x00253c1a01007387 */ /* 0x0001e80000100800 */
[----:B0-----:R-:W2:Y:S01]  /*8c410*/  LDL.LU R26, [R1+0x24d4] ;  /* 0x0024d400011a7983 */ /* 0x001ea20000300800 */
[----:B------:R-:W-:Y:S02]  /*8c420*/  STL [R1+0x2510], R20 ;  /* 0x0025101401007387 */ /* 0x000fe40000100800 */
[--C-:B---3--:R-:W-:Y:S01]  /*8c430*/  IMAD.X R23, R23, 0x1, R0.reuse, P3 ;  /* 0x0000000117177824 */ /* 0x108fe200018e0600 */
[-C--:B------:R-:W-:Y:S01]  /*8c440*/  IADD3 R12, P3, R12, R28.reuse, RZ ;  /* 0x0000001c0c0c7210 */ /* 0x080fe20007f7e0ff */
        /* <DEDUP_REMOVED lines=36> */
[----:B------:R-:W-:Y:S02]  /*8c690*/  STL [R1+0x24ec], R24 ;  /* 0x0024ec1801007387 */ /* 0x000fe40000100800 */
        /* <DEDUP_REMOVED lines=105> */
[----:B------:R-:W4:Y:S01]  /*8cd30*/  LDL.LU R20, [R1+0x2418] ;  /* 0x0024180001147983 */ /* 0x000f220000300800 */
[----:B------:R-:W-:Y:S01]  /*8cd40*/  IADD3 R25, P5, R25, R28, RZ ;  /* 0x0000001c19197210 */ /* 0x000fe20007fbe0ff */
[----:B------:R-:W4:Y:S01]  /*8cd50*/  LDL.LU R21, [R1+0x243c] ;  /* 0x00243c0001157983 */ /* 0x000f220000300800 */
[----:B------:R-:W4:Y:S03]  /*8cd60*/  LDL.LU R22, [R1+0x2410] ;  /* 0x0024100001167983 */ /* 0x000f260000300800 */
[----:B------:R0:W-:Y:S02]  /*8cd70*/  STL [R1+0x2430], R25 ;  /* 0x0024301901007387 */ /* 0x0001e40000100800 */
        /* <DEDUP_REMOVED lines=123> */
[-C--:B------:R-:W-:Y:S01]  /*8d530*/  IADD3 R29, P5, R29, R28.reuse, RZ ;  /* 0x0000001c1d1d7210 */ /* 0x080fe20007fbe0ff */
[--C-:B------:R-:W-:Y:S01]  /*8d540*/  IMAD.X R20, R20, 0x1, R0.reuse, P6 ;  /* 0x0000000114147824 */ /* 0x100fe200030e0600 */
        /* <DEDUP_REMOVED lines=135> */
[----:B0-----:R-:W4:Y:S01]  /*8ddc0*/  LDL.LU R29, [R1+0x22b8] ;  /* 0x0022b800011d7983 */ /* 0x001f220000300800 */
[----:B------:R-:W-:-:S02]  /*8ddd0*/  IMAD.X R2, R2, 0x1, R0, P2 ;  /* 0x0000000102027824 */ /* 0x000fc400010e0600 */
[----:B------:R-:W-:Y:S03]  /*8dde0*/  STL [R1+0x22fc], R24 ;  /* 0x0022fc1801007387 */ /* 0x000fe60000100800 */
        /* <DEDUP_REMOVED lines=49> */
[----:B------:R-:W-:Y:S02]  /*8e100*/  IMAD.X R22, R22, 0x1, R0, P2 ;  /* 0x0000000116167824 */ /* 0x000fe400010e0600 */
[----:B------:R0:W-:Y:S01]  /*8e110*/  STL [R1+0x22a8], R27 ;  /* 0x0022a81b01007387 */ /* 0x0001e20000100800 */
[----:B----4-:R-:W-:-:S03]  /*8e120*/  IADD3 R23, P2, R23, R28, RZ ;  /* 0x0000001c17177210 */ /* 0x010fc60007f5e0ff */
[----:B0-----:R-:W3:Y:S01]  /*8e130*/  LDL.LU R27, [R1+0x2240] ;  /* 0x00224000011b7983 */ /* 0x001ee20000300800 */
        /* <DEDUP_REMOVED lines=37> */
[----:B0-----:R-:W4:Y:S01]  /*8e390*/  LDL.LU R3, [R1+0x2264] ;  /* 0x0022640001037983 */ /* 0x001f220000300800 */
[----:B------:R-:W-:-:S03]  /*8e3a0*/  IADD3 R29, P5, R29, R28, RZ ;  /* 0x0000001c1d1d7210 */ /* 0x000fc60007fbe0ff */
[----:B------:R-:W-:Y:S04]  /*8e3b0*/  STL [R1+0x2258], R24 ;  /* 0x0022581801007387 */ /* 0x000fe80000100800 */
        /* <DEDUP_REMOVED lines=53> */
[----:B------:R-:W-:Y:S02]  /*8e710*/  STL [R1+0x224c], R21 ;  /* 0x00224c1501007387 */ /* 0x000fe40000100800 */
[--C-:B---3--:R-:W-:Y:S01]  /*8e720*/  IMAD.X R23, R23, 0x1, R0.reuse, P6 ;  /* 0x0000000117177824 */ /* 0x108fe200030e0600 */
        /* <DEDUP_REMOVED lines=22> */
[----:B------:R-:W-:Y:S01]  /*8e890*/  IADD3 R17, P6, R17, R28, RZ ;  /* 0x0000001c11117210 */ /* 0x000fe20007fde0ff */
[----:B------:R-:W-:Y:S01]  /*8e8a0*/  STL [R1+0x21f8], R9 ;  /* 0x0021f80901007387 */ /* 0x000fe20000100800 */
[--C-:B------:R-:W-:Y:S02]  /*8e8b0*/  IMAD.X R18, R18, 0x1, R0.reuse, P1 ;  /* 0x0000000112127824 */ /* 0x100fe400008e0600 */
[----:B------:R-:W-:-:S02]  /*8e8c0*/  IMAD.X R24, R24, 0x1, R0, P2 ;  /* 0x0000000118187824 */ /* 0x000fc400010e0600 */
        /* <DEDUP_REMOVED lines=9> */
[----:B0-----:R-:W3:Y:S01]  /*8e960*/  LDL.LU R27, [R1+0x21c0] ;  /* 0x0021c000011b7983 */ /* 0x001ee20000300800 */
[----:B------:R-:W-:Y:S02]  /*8e970*/  STL [R1+0x2204], R24 ;  /* 0x0022041801007387 */ /* 0x000fe40000100800 */
        /* <DEDUP_REMOVED lines=105> */
[----:B------:R-:W-:Y:S01]  /*8f010*/  IADD3 R25, P2, R25, R28, RZ ;  /* 0x0000001c19197210 */ /* 0x000fe20007f5e0ff */
[----:B------:R-:W4:Y:S02]  /*8f020*/  LDL.LU R20, [R1+0x2130] ;  /* 0x0021300001147983 */ /* 0x000f240000300800 */
[----:B------:R-:W4:Y:S01]  /*8f030*/  LDL.LU R21, [R1+0x2154] ;  /* 0x0021540001157983 */ /* 0x000f220000300800 */
[----:B------:R-:W4:Y:S01]  /*8f040*/  LDL.LU R22, [R1+0x2128] ;  /* 0x0021280001167983 */ /* 0x000f220000300800 */
        /* <DEDUP_REMOVED lines=31> */
[----:B------:R-:W-:Y:S01]  /*8f240*/  IMAD.X R2, R2, 0x1, R0, P5 ;  /* 0x0000000102027824 */ /* 0x000fe200028e0600 */
[----:B------:R-:W-:-:S04]  /*8f250*/  IADD3 R20, P5, R20, R28, RZ ;  /* 0x0000001c14147210 */ /* 0x000fc80007fbe0ff */
[----:B------:R0:W-:Y:S01]  /*8f260*/  STL [R1+0x215c], R2 ;  /* 0x00215c0201007387 */ /* 0x0001e20000100800 */
[--C-:B------:R-:W-:Y:S01]  /*8f270*/  IMAD.X R21, R21, 0x1, R0.reuse, P6 ;  /* 0x0000000115157824 */ /* 0x100fe200030e0600 */
[-C--:B------:R-:W-:Y:S01]  /*8f280*/  IADD3 R22, P6, R22, R28.reuse, RZ ;  /* 0x0000001c16167210 */ /* 0x080fe20007fde0ff */
[--C-:B------:R-:W-:Y:S01]  /*8f290*/  IMAD.X R23, R23, 0x1, R0.reuse, P1 ;  /* 0x0000000117177824 */ /* 0x100fe200008e0600 */
[-C--:B------:R-:W-:Y:S01]  /*8f2a0*/  IADD3 R12, P1, R12, R28.reuse, RZ ;  /* 0x0000001c0c0c7210 */ /* 0x080fe20007f3e0ff */
[----:B0-----:R-:W4:Y:S01]  /*8f2b0*/  LDL.LU R2, [R1+0x20f4] ;  /* 0x0020f40001027983 */ /* 0x001f220000300800 */
[----:B------:R-:W-:Y:S02]  /*8f2c0*/  STL [R1+0x2130], R20 ;  /* 0x0021301401007387 */ /* 0x000fe40000100800 */
        /* <DEDUP_REMOVED lines=49> */
[----:B------:R-:W-:Y:S02]  /*8f5e0*/  IMAD.X R2, R2, 0x1, R0, P6 ;  /* 0x0000000102027824 */ /* 0x000fe400030e0600 */
        /* <DEDUP_REMOVED lines=78> */
[----:B0-----:R-:W4:Y:S02]  /*8fad0*/  LDL.LU R2, [R1+0x2074] ;  /* 0x0020740001027983 */ /* 0x001f240000300800 */
[----:B------:R-:W-:Y:S01]  /*8fae0*/  STL [R1+0x2068], R24 ;  /* 0x0020681801007387 */ /* 0x000fe20000100800 */
        /* <DEDUP_REMOVED lines=12> */
[----:B------:R-:W4:Y:S02]  /*8fbb0*/  LDL.LU R20, [R1+0x2038] ;  /* 0x0020380001147983 */ /* 0x000f240000300800 */
[----:B------:R-:W4:Y:S02]  /*8fbc0*/  LDL.LU R21, [R1+0x205c] ;  /* 0x00205c0001157983 */ /* 0x000f240000300800 */
[----:B------:R-:W4:Y:S01]  /*8fbd0*/  LDL.LU R22, [R1+0x2030] ;  /* 0x0020300001167983 */ /* 0x000f220000300800 */
[----:B------:R-:W-:-:S05]  /*8fbe0*/  IADD3 R29, P3, R29, R28, RZ ;  /* 0x0000001c1d1d7210 */ /* 0x000fca0007f7e0ff */
        /* <DEDUP_REMOVED lines=39> */
[----:B0-----:R-:W4:Y:S01]  /*8fe60*/  LDL.LU R3, [R1+0x1ffc] ;  /* 0x001ffc0001037983 */ /* 0x001f220000300800 */
        /* <DEDUP_REMOVED lines=88> */
[----:B------:R0:W-:Y:S04]  /*903f0*/  STL [R1+0x1fc0], R27 ;  /* 0x001fc01b01007387 */ /* 0x0001e80000100800 */
[----:B0-----:R-:W3:Y:S01]  /*90400*/  LDL.LU R27, [R1+0x1f58] ;  /* 0x001f5800011b7983 */ /* 0x001ee20000300800 */
[----:B----4-:R-:W-:Y:S01]  /*90410*/  IADD3 R23, P5, R23, R28, RZ ;  /* 0x0000001c17177210 */ /* 0x010fe20007fbe0ff */
[----:B------:R-:W-:-:S02]  /*90420*/  IMAD.X R12, R12, 0x1, R0, P6 ;  /* 0x000000010c0c7824 */ /* 0x000fc400030e0600 */
        /* <DEDUP_REMOVED lines=37> */
[----:B------:R-:W-:Y:S01]  /*90680*/  STL [R1+0x1f70], R24 ;  /* 0x001f701801007387 */ /* 0x000fe20000100800 */
        /* <DEDUP_REMOVED lines=236> */
[----:B------:R0:W-:Y:S01]  /*91550*/  STL [R1+0x1e74], R2 ;  /* 0x001e740201007387 */ /* 0x0001e20000100800 */
[-C--:B------:R-:W-:Y:S01]  /*91560*/  IADD3 R22, P3, R22, R28.reuse, RZ ;  /* 0x0000001c16167210 */ /* 0x080fe20007f7e0ff */
[--C-:B------:R-:W-:Y:S02]  /*91570*/  IMAD.X R23, R23, 0x1, R0.reuse, P4 ;  /* 0x0000000117177824 */ /* 0x100fe400020e0600 */
[----:B0-----:R-:W4:Y:S01]  /*91580*/  LDL.LU R2, [R1+0x1e0c] ;  /* 0x001e0c0001027983 */ /* 0x001f220000300800 */
        /* <DEDUP_REMOVED lines=182> */
[----:B------:R-:W-:Y:S02]  /*920f0*/  IADD3 R22, P4, R22, R28, RZ ;  /* 0x0000001c16167210 */ /* 0x000fe40007f9e0ff */
[----:B------:R0:W-:Y:S01]  /*92100*/  STL [R1+0x1d7c], R3 ;  /* 0x001d7c0301007387 */ /* 0x0001e20000100800 */
[----:B------:R-:W-:-:S03]  /*92110*/  IMAD.X R23, R23, 0x1, R0, P5 ;  /* 0x0000000117177824 */ /* 0x000fc600028e0600 */
        /* <DEDUP_REMOVED lines=93> */
[----:B------:R-:W-:Y:S01]  /*926f0*/  STL [R1+0x1cfc], R20 ;  /* 0x001cfc1401007387 */ /* 0x000fe20000100800 */
[-C--:B----4-:R-:W-:Y:S01]  /*92700*/  IADD3 R23, P2, R23, R28.reuse, RZ ;  /* 0x0000001c17177210 */ /* 0x090fe20007f5e0ff */
        /* <DEDUP_REMOVED lines=93> */
[----:B------:R-:W-:Y:S02]  /*92ce0*/  STL [R1+0x1c50], R22 ;  /* 0x001c501601007387 */ /* 0x000fe40000100800 */
[--C-:B---3--:R-:W-:Y:S01]  /*92cf0*/  IMAD.X R23, R23, 0x1, R0.reuse, P6 ;  /* 0x0000000117177824 */ /* 0x108fe200030e0600 */
[-C--:B------:R-:W-:Y:S01]  /*92d00*/  IADD3 R12, P6, R12, R28.reuse, RZ ;  /* 0x0000001c0c0c7210 */ /* 0x080fe20007fde0ff */
[--C-:B------:R-:W-:Y:S01]  /*92d10*/  IMAD.X R13, R13, 0x1, R0.reuse, P1 ;  /* 0x000000010d0d7824 */ /* 0x100fe200008e0600 */
        /* <DEDUP_REMOVED lines=178> */
[----:B------:R-:W-:-:S03]  /*93840*/  IADD3 R22, P6, R22, R28, RZ ;  /* 0x0000001c16167210 */ /* 0x000fc60007fde0ff */
[----:B0-----:R-:W4:Y:S01]  /*93850*/  LDL.LU R2, [R1+0x1b24] ;  /* 0x001b240001027983 */ /* 0x001f220000300800 */
[--C-:B------:R-:W-:Y:S01]  /*93860*/  IMAD.X R23, R23, 0x1, R0.reuse, P1 ;  /* 0x0000000117177824 */ /* 0x100fe200008e0600 */
        /* <DEDUP_REMOVED lines=51> */
[----:B------:R-:W4:Y:S02]  /*93ba0*/  LDL.LU R20, [R1+0x1b0c] ;  /* 0x001b0c0001147983 */ /* 0x000f240000300800 */
[----:B------:R-:W-:Y:S02]  /*93bb0*/  IMAD.X R2, R2, 0x1, R0, P6 ;  /* 0x0000000102027824 */ /* 0x000fe400030e0600 */
[----:B------:R-:W4:Y:S01]  /*93bc0*/  LDL.LU R21, [R1+0x1ae0] ;  /* 0x001ae00001157983 */ /* 0x000f220000300800 */
[----:B------:R-:W4:Y:S02]  /*93bd0*/  LDL.LU R22, [R1+0x1b04] ;  /* 0x001b040001167983 */ /* 0x000f240000300800 */
        /* <DEDUP_REMOVED lines=128> */
[----:B------:R0:W-:Y:S04]  /*943e0*/  STL [R1+0x1a94], R3 ;  /* 0x001a940301007387 */ /* 0x0001e80000100800 */
        /* <DEDUP_REMOVED lines=40> */
[----:B------:R-:W-:-:S03]  /*94670*/  IMAD.X R2, R2, 0x1, R0, P5 ;  /* 0x0000000102027824 */ /* 0x000fc600028e0600 */
[----:B------:R-:W-:Y:S04]  /*94680*/  STL [R1+0x1a44], R24 ;  /* 0x001a441801007387 */ /* 0x000fe80000100800 */
        /* <DEDUP_REMOVED lines=52> */
[----:B------:R-:W-:Y:S02]  /*949d0*/  STL [R1+0x1a14], R20 ;  /* 0x001a141401007387 */ /* 0x000fe40000100800 */
[----:B------:R-:W-:Y:S01]  /*949e0*/  STL [R1+0x19e8], R21 ;  /* 0x0019e81501007387 */ /* 0x000fe20000100800 */
[-C--:B----4-:R-:W-:Y:S01]  /*949f0*/  IADD3 R23, P5, R23, R28.reuse, RZ ;  /* 0x0000001c17177210 */ /* 0x090fe20007fbe0ff */
        /* <DEDUP_REMOVED lines=331> */
[----:B------:R-:W-:-:S05]  /*95eb0*/  IMAD.X R2, R2, 0x1, R0, P3 ;  /* 0x0000000102027824 */ /* 0x000fca00018e0600 */
        /* <DEDUP_REMOVED lines=39> */
[----:B0-----:R-:W4:Y:S01]  /*96130*/  LDL.LU R29, [R1+0x1798] ;  /* 0x00179800011d7983 */ /* 0x001f220000300800 */
        /* <DEDUP_REMOVED lines=32> */
[----:B------:R0:W-:Y:S02]  /*96340*/  STL [R1+0x17d4], R2 ;  /* 0x0017d40201007387 */ /* 0x0001e40000100800 */
[----:B------:R-:W-:Y:S01]  /*96350*/  STL [R1+0x17dc], R19 ;  /* 0x0017dc1301007387 */ /* 0x000fe20000100800 */
[-C--:B------:R-:W-:Y:S01]  /*96360*/  IADD3 R24, P3, R24, R28.reuse, RZ ;  /* 0x0000001c18187210 */ /* 0x080fe20007f7e0ff */
[----:B0-----:R-:W4:Y:S04]  /*96370*/  LDL.LU R2, [R1+0x17bc] ;  /* 0x0017bc0001027983 */ /* 0x001f280000300800 */
        /* <DEDUP_REMOVED lines=54> */
[----:B------:R-:W-:Y:S02]  /*966e0*/  STL [R1+0x1780], R20 ;  /* 0x0017801401007387 */ /* 0x000fe40000100800 */
        /* <DEDUP_REMOVED lines=93> */
[----:B------:R-:W-:Y:S02]  /*96cc0*/  STL [R1+0x1700], R21 ;  /* 0x0017001501007387 */ /* 0x000fe40000100800 */
[----:B------:R-:W-:Y:S01]  /*96cd0*/  STL [R1+0x1724], R22 ;  /* 0x0017241601007387 */ /* 0x000fe20000100800 */
[-C--:B----4-:R-:W-:Y:S01]  /*96ce0*/  IADD3 R23, P2, R23, R28.reuse, RZ ;  /* 0x0000001c17177210 */ /* 0x090fe20007f5e0ff */
        /* <DEDUP_REMOVED lines=215> */
[-C--:B------:R-:W-:Y:S01]  /*97a60*/  IADD3 R24, P5, R24, R28.reuse, RZ ;  /* 0x0000001c18187210 */ /* 0x080fe20007fbe0ff */
[----:B------:R-:W-:Y:S02]  /*97a70*/  STL [R1+0x15f4], R17 ;  /* 0x0015f41101007387 */ /* 0x000fe40000100800 */
[----:B------:R-:W-:Y:S01]  /*97a80*/  STL [R1+0x15c8], R18 ;  /* 0x0015c81201007387 */ /* 0x000fe20000100800 */
        /* <DEDUP_REMOVED lines=147> */
[----:B------:R-:W-:Y:S02]  /*983c0*/  IMAD.X R22, R22, 0x1, R0, P4 ;  /* 0x0000000116167824 */ /* 0x000fe400020e0600 */
[----:B------:R0:W-:Y:S01]  /*983d0*/  STL [R1+0x1518], R29 ;  /* 0x0015181d01007387 */ /* 0x0001e20000100800 */
[----:B------:R-:W-:-:S03]  /*983e0*/  IADD3 R23, P4, R23, R28, RZ ;  /* 0x0000001c17177210 */ /* 0x000fc60007f9e0ff */
[----:B0-----:R-:W4:Y:S01]  /*983f0*/  LDL.LU R29, [R1+0x14b0] ;  /* 0x0014b000011d7983 */ /* 0x001f220000300800 */
        /* <DEDUP_REMOVED lines=93> */
[----:B------:R-:W-:Y:S02]  /*989d0*/  STL [R1+0x14bc], R21 ;  /* 0x0014bc1501007387 */ /* 0x000fe40000100800 */
        /* <DEDUP_REMOVED lines=461> */
[----:B------:R0:W-:Y:S04]  /*9a6b0*/  STL [R1+0x1230], R29 ;  /* 0x0012301d01007387 */ /* 0x0001e80000100800 */
[----:B0-----:R-:W4:Y:S01]  /*9a6c0*/  LDL.LU R29, [R1+0x11c8] ;  /* 0x0011c800011d7983 */ /* 0x001f220000300800 */
[----:B------:R-:W-:Y:S01]  /*9a6d0*/  IADD3 R23, P1, R23, R28, RZ ;  /* 0x0000001c17177210 */ /* 0x000fe20007f3e0ff */
        /* <DEDUP_REMOVED lines=465> */
[-C--:B------:R-:W-:Y:S02]  /*9c3f0*/  IADD3 R12, P1, R12, R28.reuse, RZ ;  /* 0x0000001c0c0c7210 */ /* 0x080fe40007f3e0ff */
        /* <DEDUP_REMOVED lines=186> */
[----:B------:R-:W-:Y:S02]  /*9cfa0*/  STL [R1+0xec0], R22 ;  /* 0x000ec01601007387 */ /* 0x000fe40000100800 */
[--C-:B------:R-:W-:Y:S01]  /*9cfb0*/  IMAD.X R23, R23, 0x1, R0.reuse, P2 ;  /* 0x0000000117177824 */ /* 0x100fe200010e0600 */
        /* <DEDUP_REMOVED lines=390> */
[----:B------:R0:W-:Y:S02]  /*9e820*/  STL [R1+0x2e94], R11 ;  /* 0x002e940b01007387 */ /* 0x0001e40000100800 */
[--C-:B------:R-:W-:Y:S01]  /*9e830*/  IMAD.X R16, R16, 0x1, R0.reuse, P4 ;  /* 0x0000000110107824 */ /* 0x100fe200020e0600 */
[----:B------:R-:W-:Y:S01]  /*9e840*/  STL [R1+0x2e60], R8 ;  /* 0x002e600801007387 */ /* 0x000fe20000100800 */
[-C--:B------:R-:W-:Y:S01]  /*9e850*/  IADD3 R17, P4, R17, R28.reuse, RZ ;  /* 0x0000001c11117210 */ /* 0x080fe20007f9e0ff */
[----:B------:R-:W-:Y:S02]  /*9e860*/  STL [R1+0x2e9c], R9 ;  /* 0x002e9c0901007387 */ /* 0x000fe40000100800 */
[--C-:B------:R-:W-:Y:S01]  /*9e870*/  IMAD.X R18, R18, 0x1, R0.reuse, P5 ;  /* 0x0000000112127824 */ /* 0x100fe200028e0600 */
[----:B------:R-:W-:Y:S01]  /*9e880*/  STL [R1+0x2e68], R10 ;  /* 0x002e680a01007387 */ /* 0x000fe20000100800 */
[----:B------:R-:W-:Y:S02]  /*9e890*/  STL [R1+0x2ea4], R6 ;  /* 0x002ea40601007387 */ /* 0x000fe40000100800 */
[----:B------:R-:W-:Y:S02]  /*9e8a0*/  STL [R1+0x2e70], R16 ;  /* 0x002e701001007387 */ /* 0x000fe40000100800 */
[----:B------:R-:W-:Y:S01]  /*9e8b0*/  STL [R1+0x2eac], R17 ;  /* 0x002eac1101007387 */ /* 0x000fe20000100800 */
[----:B------:R-:W-:Y:S01]  /*9e8c0*/  STL [R1+0x2e78], R18 ;  /* 0x002e781201007387 */ /* 0x000fe20000100800 */
[----:B0-----:R-:W4:Y:S01]  /*9e8d0*/  LDL.LU R11, [R1+0x2ed4] ;  /* 0x002ed400010b7983 */ /* 0x001f220000300800 */
[-C--:B------:R-:W-:Y:S01]  /*9e8e0*/  IADD3 R19, P5, R19, R28.reuse, RZ ;  /* 0x0000001c13137210 */ /* 0x080fe20007fbe0ff */
[----:B------:R-:W-:Y:S01]  /*9e8f0*/  IMAD.X R24, R24, 0x1, R0, P6 ;  /* 0x0000000118187824 */ /* 0x000fe200030e0600 */
[----:B------:R-:W-:-:S03]  /*9e900*/  IADD3 R25, P6, R25, R28, RZ ;  /* 0x0000001c19197210 */ /* 0x000fc60007fde0ff */
[----:B------:R-:W-:Y:S01]  /*9e910*/  STL [R1+0x2eb4], R19 ;  /* 0x002eb41301007387 */ /* 0x000fe20000100800 */
[----:B------:R-:W-:Y:S02]  /*9e920*/  STL [R1+0x2e80], R24 ;  /* 0x002e801801007387 */ /* 0x000fe40000100800 */
[----:B------:R-:W4:Y:S02]  /*9e930*/  LDL.LU R7, [R1+0x2edc] ;  /* 0x002edc0001077983 */ /* 0x000f240000300800 */
[----:B------:R-:W-:Y:S01]  /*9e940*/  STL [R1+0x2ebc], R25 ;  /* 0x002ebc1901007387 */ /* 0x000fe20000100800 */
[----:B------:R-:W4:Y:S01]  /*9e950*/  LDL.LU R5, [R1+0x2ee4] ;  /* 0x002ee40001057983 */ /* 0x000f220000300800 */
[----:B--2---:R-:W-:-:S05]  /*9e960*/  IMAD.X R26, R26, 0x1, R0, P1 ;  /* 0x000000011a1a7824 */ /* 0x004fca00008e0600 */
[----:B------:R-:W-:Y:S01]  /*9e970*/  STL [R1+0x2e88], R26 ;  /* 0x002e881a01007387 */ /* 0x000fe20000100800 */
[----:B---3--:R-:W-:Y:S01]  /*9e980*/  IADD3 R27, P1, R27, R28, RZ ;  /* 0x0000001c1b1b7210 */ /* 0x008fe20007f3e0ff */
[----:B----4-:R-:W-:-:S05]  /*9e990*/  IMAD.X R3, R3, 0x1, R0, P2 ;  /* 0x0000000103037824 */ /* 0x010fca00010e0600 */
[----:B------:R0:W-:Y:S01]  /*9e9a0*/  STL [R1+0x2e90], R3 ;  /* 0x002e900301007387 */ /* 0x0001e20000100800 */
[----:B------:R-:W-:Y:S03]  /*9e9b0*/  STL [R1+0x2ec4], R27 ;  /* 0x002ec41b01007387 */ /* 0x000fe60000100800 */
[----:B0-----:R-:W2:Y:S01]  /*9e9c0*/  LDL.LU R3, [R1+0x2eec] ;  /* 0x002eec0001037983 */ /* 0x001ea20000300800 */
[----:B------:R-:W-:-:S05]  /*9e9d0*/  IADD3 R29, P2, R29, R28, RZ ;  /* 0x0000001c1d1d7210 */ /* 0x000fca0007f5e0ff */
[----:B------:R0:W-:Y:S04]  /*9e9e0*/  STL [R1+0x2ecc], R29 ;  /* 0x002ecc1d01007387 */ /* 0x0001e80000100800 */
[----:B0-----:R-:W3:Y:S01]  /*9e9f0*/  LDL.LU R29, [R1+0x2ef4] ;  /* 0x002ef400011d7983 */ /* 0x001ee20000300800 */
[----:B------:R-:W-:-:S05]  /*9ea00*/  IMAD.X R2, R2, 0x1, R0, P3 ;  /* 0x0000000102027824 */ /* 0x000fca00018e0600 */
[----:B------:R0:W-:Y:S04]  /*9ea10*/  STL [R1+0x2e98], R2 ;  /* 0x002e980201007387 */ /* 0x0001e80000100800 */
[----:B0-----:R-:W4:Y:S01]  /*9ea20*/  LDL.LU R2, [R1+0x2efc] ;  /* 0x002efc0001027983 */ /* 0x001f220000300800 */
        /* <DEDUP_REMOVED lines=19> */
[----:B------:R-:W-:Y:S01]  /*9eb60*/  IADD3 R11, P3, R11, R28, RZ ;  /* 0x0000001c0b0b7210 */ /* 0x000fe20007f7e0ff */
[----:B------:R-:W2:Y:S04]  /*9eb70*/  LDL.LU R27, [R1+0x2f28] ;  /* 0x002f2800011b7983 */ /* 0x000ea80000300800 */
[----:B------:R0:W-:Y:S04]  /*9eb80*/  STL [R1+0x2ed4], R11 ;  /* 0x002ed40b01007387 */ /* 0x0001e80000100800 */
[----:B0-----:R0:W5:Y:S01]  /*9eb90*/  LDL.LU R11, [R1+0x2fd8] ;  /* 0x002fd800010b7983 */ /* 0x0011620000300800 */
[----:B------:R-:W2:Y:S02]  /*9eba0*/  LDL.LU R28, [R1+0x2ea0] ;  /* 0x002ea000011c7983 */ /* 0x000ea40000300800 */
[----:B--2---:R-:W-:-:S05]  /*9ebb0*/  IMAD.X R28, R28, 0x1, R0, P4 ;  /* 0x000000011c1c7824 */ /* 0x004fca00020e0600 */
[----:B------:R1:W-:Y:S02]  /*9ebc0*/  STL [R1+0x2ea0], R28 ;  /* 0x002ea01c01007387 */ /* 0x0003e40000100800 */
[----:B-1----:R-:W-:-:S04]  /*9ebd0*/  IMAD.MOV.U32 R28, RZ, RZ, c[0x0][0x18c] ;  /* 0x00006300ff1c7624 */ /* 0x002fc800078e00ff */
[----:B------:R-:W-:-:S04]  /*9ebe0*/  IMAD.SHL.U32 R28, R28, 0x100, RZ ;  /* 0x000001001c1c7824 */ /* 0x000fc800078e00ff */
[----:B------:R-:W-:-:S05]  /*9ebf0*/  IMAD.SHL.U32 R28, R28, 0x2, RZ ;  /* 0x000000021c1c7824 */ /* 0x000fca00078e00ff */
[----:B------:R-:W-:-:S05]  /*9ec00*/  IADD3 R7, P4, R7, R28, RZ ;  /* 0x0000001c07077210 */ /* 0x000fca0007f9e0ff */
[----:B------:R1:W-:Y:S04]  /*9ec10*/  STL [R1+0x2edc], R7 ;  /* 0x002edc0701007387 */ /* 0x0003e80000100800 */
[----:B-1----:R0:W5:Y:S01]  /*9ec20*/  LDL.LU R7, [R1+0x2fd4] ;  /* 0x002fd40001077983 */ /* 0x0021620000300800 */
        /* <DEDUP_REMOVED lines=24> */
[----:B---3--:R-:W-:-:S05]  /*9edb0*/  IADD3 R29, P1, R29, R28, RZ ;  /* 0x0000001c1d1d7210 */ /* 0x008fca0007f3e0ff */
[----:B------:R1:W-:Y:S04]  /*9edc0*/  STL [R1+0x2ef4], R29 ;  /* 0x002ef41d01007387 */ /* 0x0003e80000100800 */
[----:B-1----:R0:W5:Y:S01]  /*9edd0*/  LDL.LU R29, [R1+0x2fc8] ;  /* 0x002fc800011d7983 */ /* 0x0021620000300800 */
[----:B------:R-:W2:Y:S02]  /*9ede0*/  LDL.LU R28, [R1+0x2ec0] ;  /* 0x002ec000011c7983 */ /* 0x000ea40000300800 */
[--C-:B------:R-:W-:Y:S02]  /*9edf0*/  IMAD.X R20, R20, 0x1, R0.reuse, P3 ;  /* 0x0000000114147824 */ /* 0x100fe400018e0600 */
[--C-:B------:R-:W-:Y:S02]  /*9ee00*/  IMAD.X R22, R22, 0x1, R0.reuse, P4 ;  /* 0x0000000116167824 */ /* 0x100fe400020e0600 */
[----:B------:R-:W-:-:S02]  /*9ee10*/  IMAD.X R12, R12, 0x1, R0, P5 ;  /* 0x000000010c0c7824 */ /* 0x000fc400028e0600 */
[--C-:B------:R-:W-:Y:S02]  /*9ee20*/  IMAD.X R14, R14, 0x1, R0.reuse, P6 ;  /* 0x000000010e0e7824 */ /* 0x100fe400030e0600 */
[--C-:B------:R-:W-:Y:S02]  /*9ee30*/  IMAD.X R8, R8, 0x1, R0.reuse, P1 ;  /* 0x0000000108087824 */ /* 0x100fe400008e0600 */
[----:B--2---:R-:W-:-:S05]  /*9ee40*/  IMAD.X R28, R28, 0x1, R0, P2 ;  /* 0x000000011c1c7824 */ /* 0x004fca00010e0600 */
[----:B------:R1:W-:Y:S02]  /*9ee50*/  STL [R1+0x2ec0], R28 ;  /* 0x002ec01c01007387 */ /* 0x0003e40000100800 */
[----:B-1----:R-:W-:-:S04]  /*9ee60*/  IMAD.MOV.U32 R28, RZ, RZ, c[0x0][0x18c] ;  /* 0x00006300ff1c7624 */ /* 0x002fc800078e00ff */
[----:B------:R-:W-:-:S04]  /*9ee70*/  IMAD.SHL.U32 R28, R28, 0x100, RZ ;  /* 0x000001001c1c7824 */ /* 0x000fc800078e00ff */
[----:B------:R-:W-:-:S05]  /*9ee80*/  IMAD.SHL.U32 R28, R28, 0x2, RZ ;  /* 0x000000021c1c7824 */ /* 0x000fca00078e00ff */
[-C--:B----4-:R-:W-:Y:S02]  /*9ee90*/  IADD3 R2, P2, R2, R28.reuse, RZ ;  /* 0x0000001c02027210 */ /* 0x090fe40007f5e0ff */
[-C--:B------:R-:W-:Y:S02]  /*9eea0*/  IADD3 R21, P3, R21, R28.reuse, RZ ;  /* 0x0000001c15157210 */ /* 0x080fe40007f7e0ff */
[-C--:B------:R-:W-:Y:S02]  /*9eeb0*/  IADD3 R23, P4, R23, R28.reuse, RZ ;  /* 0x0000001c17177210 */ /* 0x080fe40007f9e0ff */
[-C--:B------:R-:W-:Y:S01]  /*9eec0*/  IADD3 R13, P5, R13, R28.reuse, RZ ;  /* 0x0000001c0d0d7210 */ /* 0x080fe20007fbe0ff */
[----:B------:R1:W-:Y:S01]  /*9eed0*/  STL [R1+0x2efc], R2 ;  /* 0x002efc0201007387 */ /* 0x0003e20000100800 */
[----:B------:R0:W-:Y:S02]  /*9eee0*/  STL [R1+0x2ec8], R20 ;  /* 0x002ec81401007387 */ /* 0x0001e40000100800 */
[----:B------:R0:W-:Y:S02]  /*9eef0*/  STL [R1+0x2f04], R21 ;  /* 0x002f041501007387 */ /* 0x0001e40000100800 */
[----:B------:R0:W-:Y:S01]  /*9ef00*/  STL [R1+0x2ed0], R22 ;  /* 0x002ed01601007387 */ /* 0x0001e20000100800 */
[-C--:B------:R-:W-:Y:S01]  /*9ef10*/  IADD3 R15, P6, R15, R28.reuse, RZ ;  /* 0x0000001c0f0f7210 */ /* 0x080fe20007fde0ff */
[----:B------:R0:W-:Y:S01]  /*9ef20*/  STL [R1+0x2f0c], R23 ;  /* 0x002f0c1701007387 */ /* 0x0001e20000100800 */
[----:B------:R0:W-:Y:S01]  /*9ef30*/  STL [R1+0x2ed8], R12 ;  /* 0x002ed80c01007387 */ /* 0x0001e20000100800 */
[-C--:B------:R-:W-:Y:S01]  /*9ef40*/  IADD3 R9, P1, R9, R28.reuse, RZ ;  /* 0x0000001c09097210 */ /* 0x080fe20007f3e0ff */
[----:B------:R0:W-:Y:S02]  /*9ef50*/  STL [R1+0x2f14], R13 ;  /* 0x002f140d01007387 */ /* 0x0001e40000100800 */
[--C-:B------:R-:W-:Y:S01]  /*9ef60*/  IMAD.X R10, R10, 0x1, R0.reuse, P2 ;  /* 0x000000010a0a7824 */ /* 0x100fe200010e0600 */
[----:B------:R0:W-:Y:S01]  /*9ef70*/  STL [R1+0x2ee0], R14 ;  /* 0x002ee00e01007387 */ /* 0x0001e20000100800 */
[----:B------:R-:W-:Y:S01]  /*9ef80*/  IADD3 R6, P2, R6, R28, RZ ;  /* 0x0000001c06067210 */ /* 0x000fe20007f5e0ff */
[----:B------:R-:W-:-:S02]  /*9ef90*/  IMAD.X R16, R16, 0x1, R0, P3 ;  /* 0x0000000110107824 */ /* 0x000fc400018e0600 */
[----:B------:R0:W-:Y:S01]  /*9efa0*/  STL [R1+0x2f1c], R15 ;  /* 0x002f1c0f01007387 */ /* 0x0001e20000100800 */
[----:B------:R-:W-:Y:S01]  /*9efb0*/  IADD3 R17, P3, R17, R28, RZ ;  /* 0x0000001c11117210 */ /* 0x000fe20007f7e0ff */
[----:B------:R0:W-:Y:S01]  /*9efc0*/  STL [R1+0x2ee8], R8 ;  /* 0x002ee80801007387 */ /* 0x0001e20000100800 */
[----:B------:R0:W-:Y:S02]  /*9efd0*/  STL [R1+0x2f24], R9 ;  /* 0x002f240901007387 */ /* 0x0001e40000100800 */
[--C-:B------:R-:W-:Y:S01]  /*9efe0*/  IMAD.X R18, R18, 0x1, R0.reuse, P4 ;  /* 0x0000000112127824 */ /* 0x100fe200020e0600 */
[----:B-1----:R-:W1:Y:S01]  /*9eff0*/  S2R R2, SR_TID.X ;  /* 0x0000000000027919 */ /* 0x002e620000002100 */
[----:B------:R0:W-:Y:S02]  /*9f000*/  STL [R1+0x2ef0], R10 ;  /* 0x002ef00a01007387 */ /* 0x0001e40000100800 */
[--C-:B------:R-:W-:Y:S02]  /*9f010*/  IMAD.X R19, R19, 0x1, R0.reuse, P5 ;  /* 0x0000000113137824 */ /* 0x100fe400028e0600 */
[----:B------:R0:W-:Y:S02]  /*9f020*/  STL [R1+0x2f2c], R6 ;  /* 0x002f2c0601007387 */ /* 0x0001e40000100800 */
[--C-:B------:R-:W-:Y:S01]  /*9f030*/  IMAD.X R24, R24, 0x1, R0.reuse, P6 ;  /* 0x0000000118187824 */ /* 0x100fe200030e0600 */
[----:B------:R0:W-:Y:S01]  /*9f040*/  STL [R1+0x2ef8], R16 ;  /* 0x002ef81001007387 */ /* 0x0001e20000100800 */
[----:B------:R-:W-:-:S02]  /*9f050*/  IMAD.X R27, R27, 0x1, R0, P3 ;  /* 0x000000011b1b7824 */ /* 0x000fc400018e0600 */
[----:B------:R0:W-:Y:S02]  /*9f060*/  STL [R1+0x2f30], R17 ;  /* 0x002f301101007387 */ /* 0x0001e40000100800 */
[--C-:B------:R-:W-:Y:S01]  /*9f070*/  IMAD.X R25, R25, 0x1, R0.reuse, P1 ;  /* 0x0000000119197824 */ /* 0x100fe200008e0600 */
[----:B------:R0:W-:Y:S01]  /*9f080*/  STL [R1+0x2f00], R18 ;  /* 0x002f001201007387 */ /* 0x0001e20000100800 */
[----:B------:R-:W-:Y:S02]  /*9f090*/  IMAD.X R26, R26, 0x1, R0, P2 ;  /* 0x000000011a1a7824 */ /* 0x000fe400010e0600 */
[----:B------:R0:W-:Y:S02]  /*9f0a0*/  STL [R1+0x2f08], R19 ;  /* 0x002f081301007387 */ /* 0x0001e40000100800 */
[----:B------:R0:W-:Y:S01]  /*9f0b0*/  STL [R1+0x2f10], R24 ;  /* 0x002f101801007387 */ /* 0x0001e20000100800 */
[----:B------:R0:W-:Y:S01]  /*9f0c0*/  STL [R1+0x2f28], R27 ;  /* 0x002f281b01007387 */ /* 0x0001e20000100800 */
[----:B------:R0:W-:Y:S02]  /*9f0d0*/  STL [R1+0x2f18], R25 ;  /* 0x002f181901007387 */ /* 0x0001e40000100800 */
[----:B------:R0:W-:Y:S01]  /*9f0e0*/  STL [R1+0x2f20], R26 ;  /* 0x002f201a01007387 */ /* 0x0001e20000100800 */
[----:B-1----:R-:W-:-:S05]  /*9f0f0*/  LOP3.LUT R2, R2, 0x7f, RZ, 0xc0, !PT ;  /* 0x0000007f02027812 */ /* 0x002fca00078ec0ff */
[----:B------:R-:W-:Y:S01]  /*9f100*/  IMAD.SHL.U32 R2, R2, 0x2, RZ ;  /* 0x0000000202027824 */ /* 0x000fe200078e00ff */
[----:B0-----:R-:W-:Y:S01]  /*9f110*/  @!P0 CALL.REL.NOINC `(.L_x_2) ;  /* 0x0000001000008944 */ /* 0x001fe20003c00000 */
[----:B------:R-:W-:Y:S05]  /*9f120*/  BRA `(.L_x_3) ;  /* 0xfffa4fe000007947 */ /* 0x000fea000383ffff */
.L_x_2:
[----:B-----5:R0:W-:Y:S04]  /*9f130*/  STL [R1+0x3014], R7 ;  /* 0x0030140701007387 */ /* 0x0201e80000100800 */
[----:B0-----:R-:W2:Y:S04]  /*9f140*/  LDL.LU R7, [R1+0x618] ;  /* 0x0006180001077983 */ /* 0x001ea80000300800 */
        /* <DEDUP_REMOVED lines=13> */
[----:B------:R-:W2:Y:S01]  /*9f220*/  LDL.LU R6, [R1+0x5d4] ;  /* 0x0005d40001067983 */ /* 0x000ea20000300800 */
[----:B0-----:R-:W-:-:S03]  /*9f230*/  IMAD.MOV.U32 R7, RZ, RZ, R5 ;  /* 0x000000ffff077224 */ /* 0x001fc600078e0005 */
        /* <DEDUP_REMOVED lines=16> */
[----:B--2---:R-:W-:Y:S04]  /*9f340*/  STL [R1+0x3050], R6 ;  /* 0x0030500601007387 */ /* 0x004fe80000100800 */
[----:B------:R-:W2:Y:S04]  /*9f350*/  LDL.LU R5, [R1+0x5f4] ;  /* 0x0005f40001057983 */ /* 0x000ea80000300800 */
[----:B--2---:R0:W-:Y:S04]  /*9f360*/  STL [R1+0x300c], R5 ;  /* 0x00300c0501007387 */ /* 0x0041e80000100800 */
[----:B0-----:R-:W2:Y:S04]  /*9f370*/  LDL.LU R5, [R1+0x1a4] ;  /* 0x0001a40001057983 */ /* 0x001ea80000300800 */
[----:B------:R0:W-:Y:S04]  /*9f380*/  STL [R1+0x3004], R11 ;  /* 0x0030040b01007387 */ /* 0x0001e80000100800 */
[----:B0-----:R-:W3:Y:S01]  /*9f390*/  LDL.LU R11, [R1+0x604] ;  /* 0x00060400010b7983 */ /* 0x001ee20000300800 */
[----:B------:R-:W-:-:S03]  /*9f3a0*/  IMAD.MOV.U32 R6, RZ, RZ, R4 ;  /* 0x000000ffff067224 */ /* 0x000fc600078e0004 */
[----:B---3--:R0:W-:Y:S04]  /*9f3b0*/  STL [R1+0x3008], R11 ;  /* 0x0030080b01007387 */ /* 0x0081e80000100800 */
[----:B0-----:R-:W3:Y:S04]  /*9f3c0*/  LDL.LU R11, [R1+0x5e4] ;  /* 0x0005e400010b7983 */ /* 0x001ee80000300800 */
[----:B------:R-:W4:Y:S04]  /*9f3d0*/  LDL.LU R4, [R1+0x614] ;  /* 0x0006140001047983 */ /* 0x000f280000300800 */
[----:B------:R-:W2:Y:S04]  /*9f3e0*/  LDL.LU R10, [R1+0x5d0] ;  /* 0x0005d000010a7983 */ /* 0x000ea80000300800 */
[----:B--2---:R0:W-:Y:S04]  /*9f3f0*/  STL [R1+0x3000], R10 ;  /* 0x0030000a01007387 */ /* 0x0041e80000100800 */
[----:B0-----:R-:W2:Y:S04]  /*9f400*/  LDL.LU R10, [R1+0x160] ;  /* 0x00016000010a7983 */ /* 0x001ea80000300800 */
        /* <DEDUP_REMOVED lines=36> */
[----:B------:R0:W-:Y:S04]  /*9f650*/  STL [R1+0x2fc8], R3 ;  /* 0x002fc80301007387 */ /* 0x0001e80000100800 */
[----:B0-----:R-:W2:Y:S01]  /*9f660*/  LDL.LU R3, [R1+0x664] ;  /* 0x0006640001037983 */ /* 0x001ea20000300800 */
[----:B------:R-:W-:-:S03]  /*9f670*/  F2FP.PACK_AB R7, R6, R7 ;  /* 0x000000070607723e */ /* 0x000fc600000000ff */
[----:B--2---:R0:W-:Y:S04]  /*9f680*/  STL [R1+0x2fcc], R3 ;  /* 0x002fcc0301007387 */ /* 0x0041e80000100800 */
[----:B0-----:R-:W2:Y:S04]  /*9f690*/  LDL.LU R3, [R1+0x644] ;  /* 0x0006440001037983 */ /* 0x001ea80000300800 */
        /* <DEDUP_REMOVED lines=11> */
[----:B------:R0:W-:Y:S04]  /*9f750*/  STL [R1+0x1c], R7 ;  /* 0x00001c0701007387 */ /* 0x0001e80000100800 */
[----:B0-----:R-:W2:Y:S02]  /*9f760*/  LDL.LU R7, [R1+0x304c] ;  /* 0x00304c0001077983 */ /* 0x001ea40000300800 */
[----:B--2---:R-:W-:-:S02]  /*9f770*/  F2FP.PACK_AB R7, R6, R7 ;  /* 0x000000070607723e */ /* 0x004fc400000000ff */
        /* <DEDUP_REMOVED lines=25> */
[----:B------:R0:W-:Y:S04]  /*9f910*/  STL [R1], R7 ;  /* 0x0000000701007387 */ /* 0x0001e80000100800 */
[----:B0-----:R-:W2:Y:S02]  /*9f920*/  LDL.LU R7, [R1+0x3014] ;  /* 0x0030140001077983 */ /* 0x001ea40000300800 */
[----:B--2---:R-:W-:-:S02]  /*9f930*/  F2FP.PACK_AB R7, R6, R7 ;  /* 0x000000070607723e */ /* 0x004fc400000000ff */
[----:B------:R-:W2:Y:S02]  /*9f940*/  LDL.LU R6, [R1+0x3010] ;  /* 0x0030100001067983 */ /* 0x000ea40000300800 */
[----:B--2---:R-:W-:Y:S02]  /*9f950*/  F2FP.PACK_AB R6, R5, R6 ;  /* 0x000000060506723e */ /* 0x004fe400000000ff */
[----:B------:R-:W3:Y:S02]  /*9f960*/  LDL.LU R5, [R1+0x300c] ;  /* 0x00300c0001057983 */ /* 0x000ee40000300800 */
[----:B---3--:R-:W-:Y:S02]  /*9f970*/  F2FP.PACK_AB R5, R11, R5 ;  /* 0x000000050b05723e */ /* 0x008fe400000000ff */
[----:B------:R-:W4:Y:S02]  /*9f980*/  LDL.LU R11, [R1+0x3008] ;  /* 0x00300800010b7983 */ /* 0x000f240000300800 */
[----:B----4-:R-:W-:-:S02]  /*9f990*/  F2FP.PACK_AB R4, R11, R4 ;  /* 0x000000040b04723e */ /* 0x010fc400000000ff */
[----:B------:R-:W2:Y:S02]  /*9f9a0*/  LDL.LU R11, [R1+0x3004] ;  /* 0x00300400010b7983 */ /* 0x000ea40000300800 */
[----:B--2---:R-:W-:Y:S02]  /*9f9b0*/  F2FP.PACK_AB R11, R10, R11 ;  /* 0x0000000b0a0b723e */ /* 0x004fe400000000ff */
[----:B------:R-:W2:Y:S02]  /*9f9c0*/  LDL.LU R10, [R1+0x3000] ;  /* 0x00300000010a7983 */ /* 0x000ea40000300800 */
[----:B--2---:R-:W-:Y:S02]  /*9f9d0*/  F2FP.PACK_AB R10, R9, R10 ;  /* 0x0000000a090a723e */ /* 0x004fe400000000ff */
[----:B------:R-:W2:Y:S02]  /*9f9e0*/  LDL.LU R9, [R1+0x2ffc] ;  /* 0x002ffc0001097983 */ /* 0x000ea40000300800 */
[----:B--2---:R-:W-:-:S02]  /*9f9f0*/  F2FP.PACK_AB R9, R8, R9 ;  /* 0x000000090809723e */ /* 0x004fc400000000ff */
        /* <DEDUP_REMOVED lines=24> */
[----:B------:R-:W2:Y:S01]  /*9fb80*/  LDL.LU R3, [R1+0x2fc8] ;  /* 0x002fc80001037983 */ /* 0x000ea20000300800 */
[----:B------:R-:W-:Y:S02]  /*9fb90*/  F2FP.PACK_AB R20, R29, R20 ;  /* 0x000000141d14723e */ /* 0x000fe400000000ff */
[----:B------:R-:W-:Y:S02]  /*9fba0*/  F2FP.PACK_AB R27, R0, R27 ;  /* 0x0000001b001b723e */ /* 0x000fe400000000ff */
[----:B------:R-:W-:Y:S02]  /*9fbb0*/  F2FP.PACK_AB R26, R28, R26 ;  /* 0x0000001a1c1a723e */ /* 0x000fe400000000ff */
[----:B------:R-:W-:Y:S02]  /*9fbc0*/  F2FP.PACK_AB R25, R2, R25 ;  /* 0x000000190219723e */ /* 0x000fe400000000ff */
[----:B--2---:R-:W-:Y:S02]  /*9fbd0*/  F2FP.PACK_AB R24, R24, R3 ;  /* 0x000000031818723e */ /* 0x004fe400000000ff */
.L_x_1:
[----:B------:R-:W2:Y:S04]  /*9fbe0*/  LDL.LU R29, [R1+0x2f3c] ;  /* 0x002f3c00011d7983 */ /* 0x000ea80000300800 */
[----:B------:R1:W-:Y:S04]  /*9fbf0*/  STL [R1+0x2fe0], R5 ;  /* 0x002fe00501007387 */ /* 0x0003e80000100800 */
[----:B-1----:R-:W3:Y:S04]  /*9fc00*/  LDL.LU R5, [R1+0x2f40] ;  /* 0x002f400001057983 */ /* 0x002ee80000300800 */
[----:B------:R1:W-:Y:S04]  /*9fc10*/  STL [R1+0x2fdc], R6 ;  /* 0x002fdc0601007387 */ /* 0x0003e80000100800 */
[----:B------:R4:W-:Y:S04]  /*9fc20*/  STL [R1+0x2fd8], R7 ;  /* 0x002fd80701007387 */ /* 0x0009e80000100800 */
[----:B-1----:R-:W1:Y:S04]  /*9fc30*/  S2R R6, SR_TID.X ;  /* 0x0000000000067919 */ /* 0x002e680000002100 */
[----:B----4-:R-:W4:Y:S01]  /*9fc40*/  LDL.LU R7, [R1+0x320] ;  /* 0x0003200001077983 */ /* 0x010f220000300800 */
[C---:B01----:R-:W-:Y:S01]  /*9fc50*/  IMAD.SHL.U32 R2, R6.reuse, 0x400, RZ ;  /* 0x0000040006027824 */ /* 0x043fe200078e00ff */
[C---:B------:R-:W-:Y:S01]  /*9fc60*/  LOP3.LUT R3, R6.reuse, 0x60, RZ, 0xc0, !PT ;  /* 0x0000006006037812 */ /* 0x040fe200078ec0ff */
[----:B------:R-:W-:-:S02]  /*9fc70*/  IMAD.SHL.U32 R28, R6, 0x4, RZ ;  /* 0x00000004061c7824 */ /* 0x000fc400078e00ff */
[----:B------:R-:W-:Y:S01]  /*9fc80*/  IMAD.SHL.U32 R0, R6, 0x100, RZ ;  /* 0x0000010006007824 */ /* 0x000fe200078e00ff */
[----:B------:R-:W-:Y:S02]  /*9fc90*/  LOP3.LUT R2, R2, 0x1800, RZ, 0xc0, !PT ;  /* 0x0000180002027812 */ /* 0x000fe400078ec0ff */
[----:B------:R-:W-:-:S05]  /*9fca0*/  LOP3.LUT R28, R28, 0x70, RZ, 0xc0, !PT ;  /* 0x000000701c1c7812 */ /* 0x000fca00078ec0ff */
[----:B------:R-:W-:Y:S01]  /*9fcb0*/  IMAD R28, R3, 0x10, R28 ;  /* 0x00000010031c7824 */ /* 0x000fe200078e021c */
[----:B------:R-:W-:Y:S01]  /*9fcc0*/  BAR.SYNC.DEFER_BLOCKING 0x0 ;  /* 0x0000000000007b1d */ /* 0x000fe20000010000 */
[----:B--2---:R-:W-:-:S05]  /*9fcd0*/  LOP3.LUT R2, R2, 0x1f0, R29, 0xf8, !PT ;  /* 0x000001f002027812 */ /* 0x004fca00078ef81d */
[----:B------:R-:W0:Y:S01]  /*9fce0*/  S2R R29, SR_TID.X ;  /* 0x00000000001d7919 */ /* 0x000e220000002100 */
[----:B---3--:R-:W-:Y:S02]  /*9fcf0*/  LOP3.LUT R0, R5, 0x1800, R0, 0xf8, !PT ;  /* 0x0000180005007812 */ /* 0x008fe400078ef800 */
[----:B------:R-:W-:Y:S02]  /*9fd00*/  LOP3.LUT R5, R2, 0x60, R6, 0x78, !PT ;  /* 0x0000006002057812 */ /* 0x000fe400078e7806 */
[----:B------:R-:W-:-:S03]  /*9fd10*/  LOP3.LUT R28, R0, R28, RZ, 0x3c, !PT ;  /* 0x0000001c001c7212 */ /* 0x000fc600078e3cff */
[----:B------:R-:W-:Y:S04]  /*9fd20*/  STL [R1+0x44], R5 ;  /* 0x0000440501007387 */ /* 0x000fe80000100800 */
[----:B------:R1:W-:Y:S01]  /*9fd30*/  STS.128 [R28+0x180], R12 ;  /* 0x0001800c1c007388 */ /* 0x0003e20000000c00 */
[--C-:B0-----:R-:W-:Y:S02]  /*9fd40*/  SHF.R.U32.HI R3, RZ, 0x4, R29.reuse ;  /* 0x00000004ff037819 */ /* 0x101fe4000001161d */
[----:B------:R-:W-:Y:S01]  /*9fd50*/  SHF.R.U32.HI R29, RZ, 0x4, R29 ;  /* 0x00000004ff1d7819 */ /* 0x000fe2000001161d */
[----:B------:R-:W-:Y:S01]  /*9fd60*/  STS.128 [R28], R24 ;  /* 0x000000181c007388 */ /* 0x000fe20000000c00 */
[----:B------:R-:W-:Y:S02]  /*9fd70*/  IADD3 R3, R3, 0xf8, RZ ;  /* 0x000000f803037810 */ /* 0x000fe40007ffe0ff */
[----:B------:R-:W-:Y:S01]  /*9fd80*/  IADD3 R2, R29, 0xb8, RZ ;  /* 0x000000b81d027810 */ /* 0x000fe20007ffe0ff */
[----:B------:R-:W-:Y:S01]  /*9fd90*/  STS.128 [R28+0x100], R20 ;  /* 0x000100141c007388 */ /* 0x000fe20000000c00 */
[----:B----4-:R-:W-:-:S02]  /*9fda0*/  LOP3.LUT R3, R7, R3, RZ, 0xfc, !PT ;  /* 0x0000000307037212 */ /* 0x010fc400078efcff */
[----:B------:R-:W-:Y:S01]  /*9fdb0*/  IADD3 R0, R29, 0x78, RZ ;  /* 0x000000781d007810 */ /* 0x000fe20007ffe0ff */
[----:B------:R-:W-:Y:S04]  /*9fdc0*/  STS.128 [R28+0x80], R16 ;  /* 0x000080101c007388 */ /* 0x000fe80000000c00 */
[----:B------:R0:W-:Y:S01]  /*9fdd0*/  STL [R1+0x94], R3 ;  /* 0x0000940301007387 */ /* 0x0001e20000100800 */
[C---:B-1----:R-:W-:Y:S02]  /*9fde0*/  LOP3.LUT R13, R7.reuse, R2, RZ, 0xfc, !PT ;  /* 0x00000002070d7212 */ /* 0x042fe400078efcff */
[----:B------:R-:W-:Y:S01]  /*9fdf0*/  LOP3.LUT R12, R7, R0, RZ, 0xfc, !PT ;  /* 0x00000000070c7212 */ /* 0x000fe200078efcff */
[----:B------:R-:W-:Y:S01]  /*9fe00*/  BAR.SYNC.DEFER_BLOCKING 0x0 ;  /* 0x0000000000007b1d */ /* 0x000fe20000010000 */
[----:B0-----:R-:W-:-:S05]  /*9fe10*/  IADD3 R3, R29, 0x38, RZ ;  /* 0x000000381d037810 */ /* 0x001fca0007ffe0ff */
[----:B------:R0:W-:Y:S01]  /*9fe20*/  STL [R1+0x74], R13 ;  /* 0x0000740d01007387 */ /* 0x0001e20000100800 */
[--C-:B------:R-:W-:Y:S02]  /*9fe30*/  SHF.R.U32.HI R29, RZ, 0x4, R6.reuse ;  /* 0x00000004ff1d7819 */ /* 0x100fe40000011606 */
[C---:B------:R-:W-:Y:S01]  /*9fe40*/  LOP3.LUT R2, R7.reuse, R3, RZ, 0xfc, !PT ;  /* 0x0000000307027212 */ /* 0x040fe200078efcff */
[----:B------:R1:W-:Y:S01]  /*9fe50*/  STL [R1+0x54], R12 ;  /* 0x0000540c01007387 */ /* 0x0003e20000100800 */
[C-C-:B------:R-:W-:Y:S02]  /*9fe60*/  LOP3.LUT R0, R7.reuse, 0x1f8, R29.reuse, 0xfe, !PT ;  /* 0x000001f807007812 */ /* 0x140fe400078efe1d */
[----:B------:R-:W-:Y:S01]  /*9fe70*/  SHF.R.U32.HI R6, RZ, 0x4, R6 ;  /* 0x00000004ff067819 */ /* 0x000fe20000011606 */
[----:B------:R2:W-:Y:S01]  /*9fe80*/  STL [R1+0x30], R2 ;  /* 0x0000300201007387 */ /* 0x0005e20000100800 */
[C---:B------:R-:W-:Y:S02]  /*9fe90*/  LOP3.LUT R3, R7.reuse, 0x178, R29, 0xfe, !PT ;  /* 0x0000017807037812 */ /* 0x040fe400078efe1d */
[----:B------:R-:W-:Y:S01]  /*9fea0*/  SGXT.U32 R6, R6, 0x3 ;  /* 0x000000030606781a */ /* 0x000fe20000000000 */
[----:B------:R3:W-:Y:S03]  /*9feb0*/  STL [R1+0xac], R0 ;  /* 0x0000ac0001007387 */ /* 0x0007e60000100800 */
[----:B0-----:R-:W-:-:S02]  /*9fec0*/  LOP3.LUT R13, R7, 0x20, R6, 0xfe, !PT ;  /* 0x00000020070d7812 */ /* 0x001fc400078efe06 */
[C-C-:B-1----:R-:W-:Y:S01]  /*9fed0*/  LOP3.LUT R12, R7.reuse, 0x28, R6.reuse, 0xfe, !PT ;  /* 0x00000028070c7812 */ /* 0x142fe200078efe06 */
[----:B------:R-:W-:Y:S01]  /*9fee0*/  LDS.128 R16, [R5+0x200] ;  /* 0x0002000005107984 */ /* 0x000fe20000000c00 */
[C-C-:B--2---:R-:W-:Y:S02]  /*9fef0*/  LOP3.LUT R2, R7.reuse, 0x138, R29.reuse, 0xfe, !PT ;  /* 0x0000013807027812 */ /* 0x144fe400078efe1d */
[C---:B---3--:R-:W-:Y:S01]  /*9ff00*/  LOP3.LUT R0, R7.reuse, 0x1b8, R29, 0xfe, !PT ;  /* 0x000001b807007812 */ /* 0x048fe200078efe1d */
[----:B------:R-:W-:Y:S01]  /*9ff10*/  LDS.128 R20, [R5+0x400] ;  /* 0x0004000005147984 */ /* 0x000fe20000000c00 */
[C-C-:B------:R-:W-:Y:S02]  /*9ff20*/  LOP3.LUT R25, R7.reuse, 0x1c0, R6.reuse, 0xfe, !PT ;  /* 0x000001c007197812 */ /* 0x140fe400078efe06 */
[C-C-:B------:R-:W-:Y:S01]  /*9ff30*/  LOP3.LUT R27, R7.reuse, 0x1d0, R6.reuse, 0xfe, !PT ;  /* 0x000001d0071b7812 */ /* 0x140fe200078efe06 */
[----:B------:R0:W-:Y:S01]  /*9ff40*/  STL [R1+0xa8], R0 ;  /* 0x0000a80001007387 */ /* 0x0001e20000100800 */
[----:B------:R-:W-:-:S02]  /*9ff50*/  LOP3.LUT R24, R7, 0x1c8, R6, 0xfe, !PT ;  /* 0x000001c807187812 */ /* 0x000fc400078efe06 */
[C-C-:B------:R-:W-:Y:S01]  /*9ff60*/  LOP3.LUT R29, R7.reuse, 0x10, R6.reuse, 0xfe, !PT ;  /* 0x00000010071d7812 */ /* 0x140fe200078efe06 */
[----:B------:R1:W-:Y:S04]  /*9ff70*/  STL [R1+0xa0], R3 ;  /* 0x0000a00301007387 */ /* 0x0003e80000100800 */
[----:B------:R2:W-:Y:S01]  /*9ff80*/  STL [R1+0x9c], R2 ;  /* 0x00009c0201007387 */ /* 0x0005e20000100800 */
[C---:B0-----:R-:W-:Y:S02]  /*9ff90*/  LOP3.LUT R0, R7.reuse, R6, RZ, 0xfc, !PT ;  /* 0x0000000607007212 */ /* 0x041fe400078efcff */
[C-C-:B-1----:R-:W-:Y:S02]  /*9ffa0*/  LOP3.LUT R3, R7.reuse, 0x8, R6.reuse, 0xfe, !PT ;  /* 0x0000000807037812 */ /* 0x142fe400078efe06 */
[----:B--2---:R-:W-:-:S05]  /*9ffb0*/  LOP3.LUT R2, R7, 0x18, R6, 0xfe, !PT ;  /* 0x0000001807027812 */ /* 0x004fca00078efe06 */
[----:B------:R0:W-:Y:S04]  /*9ffc0*/  STL [R1+0x20], R2 ;  /* 0x0000200201007387 */ /* 0x0001e80000100800 */
[----:B------:R1:W-:Y:S04]  /*9ffd0*/  STL [R1+0x24], R13 ;  /* 0x0000240d01007387 */ /* 0x0003e80000100800 */
[----:B------:R2:W-:Y:S01]  /*9ffe0*/  STL [R1+0x28], R12 ;  /* 0x0000280c01007387 */ /* 0x0005e20000100800 */
[C-C-:B0-----:R-:W-:Y:S02]  /*9fff0*/  LOP3.LUT R2, R7.reuse, 0x30, R6.reuse, 0xfe, !PT ;  /* 0x0000003007027812 */ /* 0x141fe400078efe06 */
[----:B-1----:R-:W-:-:S03]  /*a0000*/  LOP3.LUT R13, R7, 0x40, R6, 0xfe, !PT ;  /* 0x00000040070d7812 */ /* 0x002fc600078efe06 */
[----:B------:R0:W-:Y:S01]  /*a0010*/  STL [R1+0x2c], R2 ;  /* 0x00002c0201007387 */ /* 0x0001e20000100800 */
[----:B--2---:R-:W-:-:S03]  /*a0020*/  LOP3.LUT R12, R7, 0x48, R6, 0xfe, !PT ;  /* 0x00000048070c7812 */ /* 0x004fc600078efe06 */
        /* <DEDUP_REMOVED lines=72> */
[----:B------:R-:W-:Y:S04]  /*a04b0*/  STL [R1+0xe4], R13 ;  /* 0x0000e40d01007387 */ /* 0x000fe80000100800 */
[----:B------:R-:W-:Y:S01]  /*a04c0*/  STL [R1+0xec], R12 ;  /* 0x0000ec0c01007387 */ /* 0x000fe20000100800 */
[----:B0-----:R-:W-:-:S03]  /*a04d0*/  LOP3.LUT R2, R7, 0x198, R6, 0xfe, !PT ;  /* 0x0000019807027812 */ /* 0x001fc600078efe06 */
[----:B------:R-:W0:Y:S04]  /*a04e0*/  LDS.128 R12, [R5] ;  /* 0x00000000050c7984 */ /* 0x000e280000000c00 */
[----:B------:R1:W-:Y:S02]  /*a04f0*/  STL [R1+0xf0], R2 ;  /* 0x0000f00201007387 */ /* 0x0003e40000100800 */
[C-C-:B-1----:R-:W-:Y:S02]  /*a0500*/  LOP3.LUT R2, R7.reuse, 0x1a0, R6.reuse, 0xfe, !PT ;  /* 0x000001a007027812 */ /* 0x142fe400078efe06 */
[----:B0-----:R-:W-:Y:S04]  /*a0510*/  STL.64 [R1+0x2fd0], R14 ;  /* 0x002fd00e01007387 */ /* 0x001fe80000100a00 */
[----:B------:R0:W-:Y:S04]  /*a0520*/  STL.64 [R1+0x2fc8], R12 ;  /* 0x002fc80c01007387 */ /* 0x0001e80000100a00 */
[----:B------:R1:W-:Y:S01]  /*a0530*/  STL [R1+0xf4], R2 ;  /* 0x0000f40201007387 */ /* 0x0003e20000100800 */
[----:B0-----:R-:W-:-:S02]  /*a0540*/  LOP3.LUT R12, R7, 0x1a8, R6, 0xfe, !PT ;  /* 0x000001a8070c7812 */ /* 0x001fc400078efe06 */
[C-C-:B------:R-:W-:Y:S01]  /*a0550*/  LOP3.LUT R13, R7.reuse, 0x1b0, R6.reuse, 0xfe, !PT ;  /* 0x000001b0070d7812 */ /* 0x140fe200078efe06 */
[----:B-1----:R-:W2:Y:S04]  /*a0560*/  LDL.LU R2, [R1+0x2f44] ;  /* 0x002f440001027983 */ /* 0x002ea80000300800 */
[----:B------:R0:W-:Y:S04]  /*a0570*/  STL [R1+0xf8], R12 ;  /* 0x0000f80c01007387 */ /* 0x0001e80000100800 */
[----:B0-----:R-:W3:Y:S04]  /*a0580*/  LDL.LU R12, [R1+0x10] ;  /* 0x00001000010c7983 */ /* 0x001ee80000300800 */
[----:B------:R0:W-:Y:S04]  /*a0590*/  STL [R1+0xfc], R13 ;  /* 0x0000fc0d01007387 */ /* 0x0001e80000100800 */
[----:B0-----:R-:W3:Y:S04]  /*a05a0*/  LDL.LU R13, [R1+0x14] ;  /* 0x00001400010d7983 */ /* 0x001ee80000300800 */
[----:B------:R-:W3:Y:S04]  /*a05b0*/  LDL.LU R14, [R1+0x18] ;  /* 0x00001800010e7983 */ /* 0x000ee80000300800 */
[----:B------:R-:W3:Y:S04]  /*a05c0*/  LDL.LU R15, [R1+0x1c] ;  /* 0x00001c00010f7983 */ /* 0x000ee80000300800 */
[----:B------:R-:W-:Y:S04]  /*a05d0*/  STL [R1+0x100], R25 ;  /* 0x0001001901007387 */ /* 0x000fe80000100800 */
[----:B------:R-:W-:Y:S04]  /*a05e0*/  STL [R1+0x108], R27 ;  /* 0x0001081b01007387 */ /* 0x000fe80000100800 */
[----:B------:R-:W-:Y:S04]  /*a05f0*/  STL [R1+0x104], R24 ;  /* 0x0001041801007387 */ /* 0x000fe80000100800 */
[----:B------:R0:W1:Y:S04]  /*a0600*/  LDS.128 R24, [R5+0x600] ;  /* 0x0006000005187984 */ /* 0x0000680000000c00 */
[----:B------:R-:W-:Y:S01]  /*a0610*/  BAR.SYNC.DEFER_BLOCKING 0x0 ;  /* 0x0000000000007b1d */ /* 0x000fe20000010000 */
[----:B0-----:R-:W-:-:S05]  /*a0620*/  LOP3.LUT R5, R7, 0x1d8, R6, 0xfe, !PT ;  /* 0x000001d807057812 */ /* 0x001fca00078efe06 */
[----:B------:R0:W-:Y:S02]  /*a0630*/  STL [R1+0x10c], R5 ;  /* 0x00010c0501007387 */ /* 0x0001e40000100800 */
[----:B0-----:R-:W-:-:S05]  /*a0640*/  LOP3.LUT R5, R7, 0x1e0, R6, 0xfe, !PT ;  /* 0x000001e007057812 */ /* 0x001fca00078efe06 */
[----:B------:R0:W-:Y:S02]  /*a0650*/  STL [R1+0x110], R5 ;  /* 0x0001100501007387 */ /* 0x0001e40000100800 */
[C-C-:B0-----:R-:W-:Y:S02]  /*a0660*/  LOP3.LUT R5, R7.reuse, 0x1e8, R6.reuse, 0xfe, !PT ;  /* 0x000001e807057812 */ /* 0x141fe400078efe06 */
[----:B------:R-:W-:-:S03]  /*a0670*/  LOP3.LUT R7, R7, 0x1f0, R6, 0xfe, !PT ;  /* 0x000001f007077812 */ /* 0x000fc600078efe06 */
[----:B------:R0:W-:Y:S04]  /*a0680*/  STL [R1+0x114], R5 ;  /* 0x0001140501007387 */ /* 0x0001e80000100800 */
[----:B0-----:R-:W4:Y:S04]  /*a0690*/  LDL.LU R5, [R1+0x2fe0] ;  /* 0x002fe00001057983 */ /* 0x001f280000300800 */
[----:B------:R-:W4:Y:S04]  /*a06a0*/  LDL.LU R6, [R1+0x2fdc] ;  /* 0x002fdc0001067983 */ /* 0x000f280000300800 */
[----:B------:R0:W-:Y:S04]  /*a06b0*/  STL [R1+0xe8], R7 ;  /* 0x0000e80701007387 */ /* 0x0001e80000100800 */
[----:B0-----:R-:W4:Y:S04]  /*a06c0*/  LDL.LU R7, [R1+0x2fd8] ;  /* 0x002fd80001077983 */ /* 0x001f280000300800 */
[----:B------:R0:W-:Y:S04]  /*a06d0*/  STS.128 [R28], R8 ;  /* 0x000000081c007388 */ /* 0x0001e80000000c00 */
[----:B0-----:R-:W5:Y:S01]  /*a06e0*/  LDL.LU R11, [R1+0x20] ;  /* 0x00002000010b7983 */ /* 0x001f620000300800 */
[----:B--2---:R-:W-:-:S03]  /*a06f0*/  ISETP.GE.AND P0, PT, R2, c[0x0][0x178], PT ;  /* 0x00005e0002007a0c */ /* 0x004fc60003f06270 */
[----:B----4-:R0:W-:Y:S04]  /*a0700*/  STS.128 [R28+0x100], R4 ;  /* 0x000100041c007388 */ /* 0x0101e80000000c00 */
[----:B0-----:R-:W2:Y:S04]  /*a0710*/  LDL.LU R4, [R1] ;  /* 0x0000000001047983 */ /* 0x001ea80000300800 */
[----:B------:R-:W2:Y:S04]  /*a0720*/  LDL.LU R5, [R1+0x4] ;  /* 0x0000040001057983 */ /* 0x000ea80000300800 */
[----:B------:R-:W2:Y:S04]  /*a0730*/  LDL.LU R6, [R1+0x8] ;  /* 0x0000080001067983 */ /* 0x000ea80000300800 */
[----:B------:R-:W2:Y:S01]  /*a0740*/  LDL.LU R7, [R1+0xc] ;  /* 0x00000c0001077983 */ /* 0x000ea20000300800 */
[----:B------:R-:W-:Y:S01]  /*a0750*/  ISETP.LT.AND P4, PT, R29, c[0x0][0x17c], !P0 ;  /* 0x00005f001d007a0c */ /* 0x000fe20004781270 */
[----:B------:R-:W-:Y:S01]  /*a0760*/  IMAD R2, R2, c[0x0][0x194], RZ ;  /* 0x0000650002027a24 */ /* 0x000fe200078e02ff */
[----:B------:R-:W-:Y:S01]  /*a0770*/  ISETP.LT.AND P2, PT, R0, c[0x0][0x17c], !P0 ;  /* 0x00005f0000007a0c */ /* 0x000fe20004741270 */
[----:B---3--:R-:W-:Y:S01]  /*a0780*/  STS.128 [R28+0x180], R12 ;  /* 0x0001800c1c007388 */ /* 0x008fe20000000c00 */
[C---:B------:R-:W-:Y:S01]  /*a0790*/  ISETP.LT.AND P3, PT, R3.reuse, c[0x0][0x17c], !P0 ;  /* 0x00005f0003007a0c */ /* 0x040fe20004761270 */
[----:B------:R-:W-:-:S02]  /*a07a0*/  IMAD R3, R3, c[0x0][0x198], RZ ;  /* 0x0000660003037a24 */ /* 0x000fc400078e02ff */
[----:B--2---:R0:W-:Y:S02]  /*a07b0*/  STS.128 [R28+0x80], R4 ;  /* 0x000080041c007388 */ /* 0x0041e40000000c00 */
[----:B0-----:R-:W-:Y:S02]  /*a07c0*/  IMAD R7, R29, c[0x0][0x198], RZ ;  /* 0x000066001d077a24 */ /* 0x001fe400078e02ff */
[----:B------:R-:W2:Y:S01]  /*a07d0*/  LDL.LU R29, [R1+0x2c] ;  /* 0x00002c00011d7983 */ /* 0x000ea20000300800 */
[----:B------:R-:W-:-:S03]  /*a07e0*/  IMAD R5, R0, c[0x0][0x198], RZ ;  /* 0x0000660000057a24 */ /* 0x000fc600078e02ff */
[----:B------:R-:W-:Y:S01]  /*a07f0*/  BAR.SYNC.DEFER_BLOCKING 0x0 ;  /* 0x0000000000007b1d */ /* 0x000fe20000010000 */
[----:B------:R-:W-:-:S05]  /*a0800*/  LEA R0, P1, R2, c[0x0][0x170], 0x1 ;  /* 0x00005c0002007a11 */ /* 0x000fca00078208ff */
[----:B------:R-:W3:Y:S04]  /*a0810*/  LDL.LU.64 R14, [R1+0x2fd0] ;  /* 0x002fd000010e7983 */ /* 0x000ee80000300a00 */
[----:B------:R-:W4:Y:S01]  /*a0820*/  LDL.LU.64 R12, [R1+0x2fc8] ;  /* 0x002fc800010c7983 */ /* 0x000f220000300a00 */
[----:B------:R-:W-:Y:S02]  /*a0830*/  LEA.HI.X.SX32 R2, R2, c[0x0][0x174], 0x1, P1 ;  /* 0x00005d0002027a11 */ /* 0x000fe400008f0eff */
[-C--:B------:R-:W-:Y:S01]  /*a0840*/  LEA R8, P6, R5, R0.reuse, 0x1 ;  /* 0x0000000005087211 */ /* 0x080fe200078c08ff */
[----:B------:R-:W2:Y:S01]  /*a0850*/  LDL.LU R28, [R1+0x34] ;  /* 0x00003400011c7983 */ /* 0x000ea20000300800 */
[----:B------:R-:W-:Y:S02]  /*a0860*/  LEA R4, P5, R3, R0, 0x1 ;  /* 0x0000000003047211 */ /* 0x000fe400078a08ff */
[----:B------:R-:W-:-:S02]  /*a0870*/  LEA.HI.X.SX32 R9, R5, R2, 0x1, P6 ;  /* 0x0000000205097211 */ /* 0x000fc400030f0eff */
[----:B------:R-:W-:Y:S02]  /*a0880*/  LEA.HI.X.SX32 R5, R3, R2, 0x1, P5 ;  /* 0x0000000203057211 */ /* 0x000fe400028f0eff */
[----:B------:R-:W2:Y:S01]  /*a0890*/  LDL.LU R3, [R1+0x24] ;  /* 0x0000240001037983 */ /* 0x000ea20000300800 */
[C---:B-----5:R-:W-:Y:S01]  /*a08a0*/  ISETP.LT.AND P1, PT, R11.reuse, c[0x0][0x17c], !P0 ;  /* 0x00005f000b007a0c */ /* 0x060fe20004721270 */
[----:B------:R-:W-:Y:S02]  /*a08b0*/  IMAD R11, R11, c[0x0][0x198], RZ ;  /* 0x000066000b0b7a24 */ /* 0x000fe400078e02ff */
[----:B----4-:R0:W-:Y:S04]  /*a08c0*/  @P2 STG.E.U16 [R8.64], R12 ;  /* 0x0000000c08002986 */ /* 0x0101e8000c101508 */
[----:B0-----:R-:W4:Y:S04]  /*a08d0*/  LDL.LU R9, [R1+0x28] ;  /* 0x0000280001097983 */ /* 0x001f280000300800 */
[----:B------:R-:W5:Y:S01]  /*a08e0*/  LDL.LU R8, [R1+0x30] ;  /* 0x0000300001087983 */ /* 0x000f620000300800 */
[C---:B--2---:R-:W-:Y:S01]  /*a08f0*/  ISETP.LT.AND P2, PT, R3.reuse, c[0x0][0x17c], !P0 ;  /* 0x00005f0003007a0c */ /* 0x044fe20004741270 */
[----:B------:R-:W-:Y:S01]  /*a0900*/  IMAD R3, R3, c[0x0][0x198], RZ ;  /* 0x0000660003037a24 */ /* 0x000fe200078e02ff */
[----:B------:R-:W-:-:S02]  /*a0910*/  LEA R6, P6, R7, R0, 0x1 ;  /* 0x0000000007067211 */ /* 0x000fc400078c08ff */
[----:B------:R-:W-:Y:S01]  /*a0920*/  LEA R10, P5, R11, R0, 0x1 ;  /* 0x000000000b0a7211 */ /* 0x000fe200078a08ff */
[----:B------:R0:W-:Y:S01]  /*a0930*/  @P3 STG.E.U16 [R4.64], R16 ;  /* 0x0000001004003986 */ /* 0x0001e2000c101508 */
[-C--:B------:R-:W-:Y:S02]  /*a0940*/  LEA.HI.X.SX32 R7, R7, R2.reuse, 0x1, P6 ;  /* 0x0000000207077211 */ /* 0x080fe400030f0eff */
[----:B------:R-:W-:Y:S02]  /*a0950*/  LEA.HI.X.SX32 R11, R11, R2, 0x1, P5 ;  /* 0x000000020b0b7211 */ /* 0x000fe400028f0eff */
[----:B------:R-:W-:Y:S01]  /*a0960*/  PRMT R12, R12, 0x7632, R12 ;  /* 0x000076320c0c7816 */ /* 0x000fe2000000000c */
[----:B------:R-:W-:Y:S01]  /*a0970*/  @P4 STG.E.U16 [R6.64], R20 ;  /* 0x0000001406004986 */ /* 0x000fe2000c101508 */
[----:B0-----:R-:W-:-:S03]  /*a0980*/  LEA R4, P3, R3, R0, 0x1 ;  /* 0x0000000003047211 */ /* 0x001fc600078608ff */
[----:B-1----:R0:W-:Y:S01]  /*a0990*/  @P1 STG.E.U16 [R10.64], R24 ;  /* 0x000000180a001986 */ /* 0x0021e2000c101508 */
[----:B------:R-:W-:Y:S01]  /*a09a0*/  LEA.HI.X.SX32 R5, R3, R2, 0x1, P3 ;  /* 0x0000000203057211 */ /* 0x000fe200018f0eff */
[C---:B------:R-:W-:Y:S01]  /*a09b0*/  IMAD R3, R29.reuse, c[0x0][0x198], RZ ;  /* 0x000066001d037a24 */ /* 0x040fe200078e02ff */
[----:B------:R-:W-:-:S03]  /*a09c0*/  ISETP.LT.AND P1, PT, R29, c[0x0][0x17c], !P0 ;  /* 0x00005f001d007a0c */ /* 0x000fc60004721270 */
[----:B------:R1:W-:Y:S04]  /*a09d0*/  @P2 STG.E.U16 [R4.64], R12 ;  /* 0x0000000c04002986 */ /* 0x0003e8000c101508 */
[----:B0-----:R-:W2:Y:S01]  /*a09e0*/  LDL.LU R10, [R1+0x3c] ;  /* 0x00003c00010a7983 */ /* 0x001ea20000300800 */
[C---:B----4-:R-:W-:Y:S01]  /*a09f0*/  ISETP.LT.AND P4, PT, R9.reuse, c[0x0][0x17c], !P0 ;  /* 0x00005f0009007a0c */ /* 0x050fe20004781270 */
[----:B------:R-:W-:Y:S02]  /*a0a00*/  IMAD R7, R9, c[0x0][0x198], RZ ;  /* 0x0000660009077a24 */ /* 0x000fe400078e02ff */
[----:B------:R-:W4:Y:S04]  /*a0a10*/  LDL.LU R9, [R1+0x40] ;  /* 0x0000400001097983 */ /* 0x000f280000300800 */
[----:B------:R-:W3:Y:S04]  /*a0a20*/  LDL.LU R29, [R1+0x48] ;  /* 0x00004800011d7983 */ /* 0x000ee80000300800 */
[----:B------:R-:W3:Y:S04]  /*a0a30*/  LDL.LU R11, [R1+0x4c] ;  /* 0x00004c00010b7983 */ /* 0x000ee80000300800 */
[----:B-1----:R-:W3:Y:S01]  /*a0a40*/  LDL.LU R12, [R1+0x38] ;  /* 0x00003800010c7983 */ /* 0x002ee20000300800 */
[----:B------:R-:W-:-:S02]  /*a0a50*/  LEA R6, P5, R7, R0, 0x1 ;  /* 0x0000000007067211 */ /* 0x000fc400078a08ff */
[----:B------:R-:W-:Y:S02]  /*a0a60*/  PRMT R16, R16, 0x7632, R16 ;  /* 0x0000763210107816 */ /* 0x000fe40000000010 */
[C---:B-----5:R-:W-:Y:S01]  /*a0a70*/  ISETP.LT.AND P3, PT, R8.reuse, c[0x0][0x17c], !P0 ;  /* 0x00005f0008007a0c */ /* 0x060fe20004761270 */
[----:B------:R-:W-:Y:S01]  /*a0a80*/  IMAD R8, R8, c[0x0][0x198], RZ ;  /* 0x0000660008087a24 */ /* 0x000fe200078e02ff */
[----:B------:R-:W-:Y:S02]  /*a0a90*/  LEA.HI.X.SX32 R7, R7, R2, 0x1, P5 ;  /* 0x0000000207077211 */ /* 0x000fe400028f0eff */
[----:B------:R-:W-:-:S03]  /*a0aa0*/  LEA R4, P2, R3, R0, 0x1 ;  /* 0x0000000003047211 */ /* 0x000fc600078408ff */
[----:B------:R0:W-:Y:S01]  /*a0ab0*/  @P4 STG.E.U16 [R6.64], R16 ;  /* 0x0000001006004986 */ /* 0x0001e2000c101508 */
[----:B------:R-:W-:Y:S02]  /*a0ac0*/  PRMT R20, R20, 0x7632, R20 ;  /* 0x0000763214147816 */ /* 0x000fe40000000014 */
[----:B------:R-:W-:Y:S01]  /*a0ad0*/  LEA.HI.X.SX32 R5, R3, R2, 0x1, P2 ;  /* 0x0000000203057211 */ /* 0x000fe200010f0eff */
[----:B------:R-:W-:Y:S01]  /*a0ae0*/  IMAD R3, R28, c[0x0][0x198], RZ ;  /* 0x000066001c037a24 */ /* 0x000fe200078e02ff */
[----:B------:R-:W-:Y:S02]  /*a0af0*/  PRMT R24, R24, 0x7632, R24 ;  /* 0x0000763218187816 */ /* 0x000fe40000000018 */
[----:B0-----:R-:W-:Y:S02]  /*a0b00*/  LEA R6, P4, R8, R0, 0x1 ;  /* 0x0000000008067211 */ /* 0x001fe400078808ff */
[----:B------:R-:W-:Y:S02]  /*a0b10*/  ISETP.LT.AND P5, PT, R28, c[0x0][0x17c], !P0 ;  /* 0x00005f001c007a0c */ /* 0x000fe400047a1270 */
[----:B------:R-:W-:Y:S01]  /*a0b20*/  LEA.HI.X.SX32 R7, R8, R2, 0x1, P4 ;  /* 0x0000000208077211 */ /* 0x000fe200020f0eff */
[----:B------:R0:W-:Y:S04]  /*a0b30*/  @P1 STG.E.U16 [R4.64], R20 ;  /* 0x0000001404001986 */ /* 0x0001e8000c101508 */
[----:B------:R-:W-:Y:S04]  /*a0b40*/  @P3 STG.E.U16 [R6.64], R24 ;  /* 0x0000001806003986 */ /* 0x000fe8000c101508 */
[----:B------:R-:W5:Y:S01]  /*a0b50*/  LDL.LU R28, [R1+0x50] ;  /* 0x00005000011c7983 */ /* 0x000f620000300800 */
[----:B0-----:R-:W-:-:S04]  /*a0b60*/  LEA R4, P3, R3, R0, 0x1 ;  /* 0x0000000003047211 */ /* 0x001fc800078608ff */
[----:B------:R-:W-:Y:S01]  /*a0b70*/  LEA.HI.X.SX32 R5, R3, R2, 0x1, P3 ;  /* 0x0000000203057211 */ /* 0x000fe200018f0eff */
[----:B--2---:R-:W-:-:S04]  /*a0b80*/  IMAD R3, R10, c[0x0][0x198], RZ ;  /* 0x000066000a037a24 */ /* 0x004fc800078e02ff */
[----:B------:R0:W-:Y:S02]  /*a0b90*/  @P5 STG.E.U16 [R4.64], R13 ;  /* 0x0000000d04005986 */ /* 0x0001e4000c101508 */
[----:B0-----:R-:W-:-:S04]  /*a0ba0*/  LEA R4, P6, R3, R0, 0x1 ;  /* 0x0000000003047211 */ /* 0x001fc800078c08ff */
[----:B------:R-:W-:Y:S02]  /*a0bb0*/  LEA.HI.X.SX32 R5, R3, R2, 0x1, P6 ;  /* 0x0000000203057211 */ /* 0x000fe400030f0eff */
[C---:B---3--:R-:W-:Y:S01]  /*a0bc0*/  ISETP.LT.AND P1, PT, R12.reuse, c[0x0][0x17c], !P0 ;  /* 0x00005f000c007a0c */ /* 0x048fe20004721270 */
[----:B------:R-:W-:Y:S02]  /*a0bd0*/  IMAD R7, R12, c[0x0][0x198], RZ ;  /* 0x000066000c077a24 */ /* 0x000fe400078e02ff */
[----:B------:R-:W2:Y:S03]  /*a0be0*/  LDL.LU R12, [R1+0x54] ;  /* 0x00005400010c7983 */ /* 0x000ea60000300800 */
[----:B------:R-:W-:Y:S01]  /*a0bf0*/  LEA R6, P4, R7, R0, 0x1 ;  /* 0x0000000007067211 */ /* 0x000fe200078808ff */
[----:B------:R-:W-:-:S03]  /*a0c00*/  IMAD R3, R29, c[0x0][0x198], RZ ;  /* 0x000066001d037a24 */ /* 0x000fc600078e02ff */
[----:B------:R-:W-:Y:S02]  /*a0c10*/  LEA.HI.X.SX32 R7, R7, R2, 0x1, P4 ;  /* 0x0000000207077211 */ /* 0x000fe400020f0eff */
[----:B------:R-:W-:Y:S02]  /*a0c20*/  ISETP.LT.AND P4, PT, R29, c[0x0][0x17c], !P0 ;  /* 0x00005f001d007a0c */ /* 0x000fe40004781270 */
[----:B------:R-:W3:Y:S01]  /*a0c30*/  LDL.LU R29, [R1+0x5c] ;  /* 0x00005c00011d7983 */ /* 0x000ee20000300800 */
[C---:B----4-:R-:W-:Y:S01]  /*a0c40*/  ISETP.LT.AND P3, PT, R9.reuse, c[0x0][0x17c], !P0 ;  /* 0x00005f0009007a0c */ /* 0x050fe20004761270 */
[----:B------:R-:W-:Y:S01]  /*a0c50*/  IMAD R9, R9, c[0x0][0x198], RZ ;  /* 0x0000660009097a24 */ /* 0x000fe200078e02ff */
[----:B------:R-:W-:Y:S01]  /*a0c60*/  ISETP.LT.AND P2, PT, R10, c[0x0][0x17c], !P0 ;  /* 0x00005f000a007a0c */ /* 0x000fe20004741270 */
[----:B------:R0:W-:Y:S03]  /*a0c70*/  @P1 STG.E.U16 [R6.64], R17 ;  /* 0x0000001106001986 */ /* 0x0001e6000c101508 */
[C---:B------:R-:W-:Y:S01]  /*a0c80*/  LEA R8, P5, R9.reuse, R0, 0x1 ;  /* 0x0000000009087211 */ /* 0x040fe200078a08ff */
[----:B------:R-:W4:Y:S03]  /*a0c90*/  LDL.LU R10, [R1+0x60] ;  /* 0x00006000010a7983 */ /* 0x000f260000300800 */
[----:B------:R-:W-:-:S05]  /*a0ca0*/  LEA.HI.X.SX32 R9, R9, R2, 0x1, P5 ;  /* 0x0000000209097211 */ /* 0x000fca00028f0eff */
[----:B------:R-:W-:Y:S04]  /*a0cb0*/  @P2 STG.E.U16 [R4.64], R21 ;  /* 0x0000001504002986 */ /* 0x000fe8000c101508 */
[----:B------:R1:W-:Y:S01]  /*a0cc0*/  @P3 STG.E.U16 [R8.64], R25 ;  /* 0x0000001908003986 */ /* 0x0003e2000c101508 */
[C---:B------:R-:W-:Y:S01]  /*a0cd0*/  ISETP.LT.AND P1, PT, R11.reuse, c[0x0][0x17c], !P0 ;  /* 0x00005f000b007a0c */ /* 0x040fe20004721270 */
[----:B0-----:R-:W-:Y:S02]  /*a0ce0*/  IMAD R7, R11, c[0x0][0x198], RZ ;  /* 0x000066000b077a24 */ /* 0x001fe400078e02ff */
[----:B-1----:R-:W4:Y:S01]  /*a0cf0*/  LDL.LU R9, [R1+0x58] ;  /* 0x0000580001097983 */ /* 0x002f220000300800 */
[----:B------:R-:W-:-:S03]  /*a0d00*/  LEA R4, P2, R3, R0, 0x1 ;  /* 0x0000000003047211 */ /* 0x000fc600078408ff */
[----:B------:R-:W4:Y:S01]  /*a0d10*/  LDL.LU R11, [R1+0x64] ;  /* 0x00006400010b7983 */ /* 0x000f220000300800 */
[----:B------:R-:W-:Y:S01]  /*a0d20*/  LEA.HI.X.SX32 R5, R3, R2, 0x1, P2 ;  /* 0x0000000203057211 */ /* 0x000fe200010f0eff */
[C---:B-----5:R-:W-:Y:S01]  /*a0d30*/  IMAD R3, R28.reuse, c[0x0][0x198], RZ ;  /* 0x000066001c037a24 */ /* 0x060fe200078e02ff */
[----:B------:R-:W-:Y:S02]  /*a0d40*/  ISETP.LT.AND P3, PT, R28, c[0x0][0x17c], !P0 ;  /* 0x00005f001c007a0c */ /* 0x000fe40004761270 */
[----:B------:R-:W-:Y:S01]  /*a0d50*/  LEA R6, P2, R7, R0, 0x1 ;  /* 0x0000000007067211 */ /* 0x000fe200078408ff */
[----:B------:R-:W5:Y:S01]  /*a0d60*/  LDL.LU R28, [R1+0xa4] ;  /* 0x0000a400011c7983 */ /* 0x000f620000300800 */
[----:B------:R-:W-:Y:S02]  /*a0d70*/  PRMT R13, R13, 0x7632, R13 ;  /* 0x000076320d0d7816 */ /* 0x000fe4000000000d */
[----:B------:R-:W-:Y:S01]  /*a0d80*/  PRMT R17, R17, 0x7632, R17 ;  /* 0x0000763211117816 */ /* 0x000fe20000000011 */
[----:B------:R-:W5:Y:S01]  /*a0d90*/  LDL.LU R20, [R1+0x68] ;  /* 0x0000680001147983 */ /* 0x000f620000300800 */
[----:B------:R-:W-:-:S03]  /*a0da0*/  LEA.HI.X.SX32 R7, R7, R2, 0x1, P2 ;  /* 0x0000000207077211 */ /* 0x000fc600010f0eff */
[----:B------:R0:W-:Y:S04]  /*a0db0*/  @P4 STG.E.U16 [R4.64], R13 ;  /* 0x0000000d04004986 */ /* 0x0001e8000c101508 */
[----:B------:R1:W-:Y:S01]  /*a0dc0*/  @P1 STG.E.U16 [R6.64], R17 ;  /* 0x0000001106001986 */ /* 0x0003e2000c101508 */
[----:B0-----:R-:W-:-:S04]  /*a0dd0*/  LEA R4, P4, R3, R0, 0x1 ;  /* 0x0000000003047211 */ /* 0x001fc800078808ff */
[----:B------:R-:W-:Y:S01]  /*a0de0*/  LEA.HI.X.SX32 R5, R3, R2, 0x1, P4 ;  /* 0x0000000203057211 */ /* 0x000fe200020f0eff */
[C---:B--2---:R-:W-:Y:S01]  /*a0df0*/  IMAD R8, R12.reuse, c[0x0][0x198], RZ ;  /* 0x000066000c087a24 */ /* 0x044fe200078e02ff */
[----:B------:R-:W-:Y:S02]  /*a0e00*/  ISETP.LT.AND P2, PT, R12, c[0x0][0x17c], !P0 ;  /* 0x00005f000c007a0c */ /* 0x000fe40004741270 */
[----:B------:R-:W2:Y:S02]  /*a0e10*/  LDL.LU R12, [R1+0x6c] ;  /* 0x00006c00010c7983 */ /* 0x000ea40000300800 */
[----:B-1----:R-:W-:-:S04]  /*a0e20*/  LEA R6, P1, R8, R0, 0x1 ;  /* 0x0000000008067211 */ /* 0x002fc800078208ff */
[----:B------:R-:W-:Y:S02]  /*a0e30*/  LEA.HI.X.SX32 R7, R8, R2, 0x1, P1 ;  /* 0x0000000208077211 */ /* 0x000fe400008f0eff */
[C---:B---3--:R-:W-:Y:S01]  /*a0e40*/  ISETP.LT.AND P1, PT, R29.reuse, c[0x0][0x17c], !P0 ;  /* 0x00005f001d007a0c */ /* 0x048fe20004721270 */
[----:B------:R-:W-:Y:S02]  /*a0e50*/  IMAD R3, R29, c[0x0][0x198], RZ ;  /* 0x000066001d037a24 */ /* 0x000fe400078e02ff */
[----:B------:R-:W3:Y:S01]  /*a0e60*/  LDL.LU R29, [R1+0x70] ;  /* 0x00007000011d7983 */ /* 0x000ee20000300800 */
[----:B------:R-:W-:-:S05]  /*a0e70*/  PRMT R21, R21, 0x7632, R21 ;  /* 0x0000763215157816 */ /* 0x000fca0000000015 */
[----:B------:R0:W-:Y:S01]  /*a0e80*/  @P3 STG.E.U16 [R4.64], R21 ;  /* 0x0000001504003986 */ /* 0x0001e2000c101508 */
[----:B------:R-:W-:-:S05]  /*a0e90*/  PRMT R25, R25, 0x7632, R25 ;  /* 0x0000763219197816 */ /* 0x000fca0000000019 */
[----:B------:R1:W-:Y:S01]  /*a0ea0*/  @P2 STG.E.U16 [R6.64], R25 ;  /* 0x0000001906002986 */ /* 0x0003e2000c101508 */
[----:B----4-:R-:W-:Y:S01]  /*a0eb0*/  ISETP.LT.AND P2, PT, R10, c[0x0][0x17c], !P0 ;  /* 0x00005f000a007a0c */ /* 0x010fe20004741270 */
[C---:B0-----:R-:W-:Y:S01]  /*a0ec0*/  IMAD R5, R9.reuse, c[0x0][0x198], RZ ;  /* 0x0000660009057a24 */ /* 0x041fe200078e02ff */
[----:B------:R-:W-:-:S04]  /*a0ed0*/  ISETP.LT.AND P3, PT, R9, c[0x0][0x17c], !P0 ;  /* 0x00005f0009007a0c */ /* 0x000fc80004761270 */
[----:B------:R-:W-:Y:S01]  /*a0ee0*/  LEA R4, P4, R5, R0, 0x1 ;  /* 0x0000000005047211 */ /* 0x000fe200078808ff */
[----:B------:R-:W-:Y:S02]  /*a0ef0*/  IMAD R9, R10, c[0x0][0x198], RZ ;  /* 0x000066000a097a24 */ /* 0x000fe400078e02ff */
[----:B------:R-:W-:Y:S01]  /*a0f00*/  IMAD R10, R11, c[0x0][0x198], RZ ;  /* 0x000066000b0a7a24 */ /* 0x000fe200078e02ff */
[----:B------:R-:W-:Y:S02]  /*a0f10*/  LEA.HI.X.SX32 R5, R5, R2, 0x1, P4 ;  /* 0x0000000205057211 */ /* 0x000fe400020f0eff */
[----:B------:R-:W-:Y:S02]  /*a0f20*/  ISETP.LT.AND P4, PT, R11, c[0x0][0x17c], !P0 ;  /* 0x00005f000b007a0c */ /* 0x000fe40004781270 */
[----:B------:R-:W4:Y:S01]  /*a0f30*/  LDL.LU R11, [R1+0x74] ;  /* 0x00007400010b7983 */ /* 0x000f220000300800 */
[----:B-1----:R-:W-:-:S03]  /*a0f40*/  LEA R6, P6, R3, R0, 0x1 ;  /* 0x0000000003067211 */ /* 0x002fc600078c08ff */
[----:B------:R0:W-:Y:S01]  /*a0f50*/  @P3 STG.E.U16 [R4.64], R14 ;  /* 0x0000000e04003986 */ /* 0x0001e2000c101508 */
[----:B-----5:R-:W-:-:S03]  /*a0f60*/  ISETP.LT.AND P3, PT, R28, c[0x0][0x17c], !P0 ;  /* 0x00005f001c007a0c */ /* 0x020fc60004761270 */
[----:B------:R-:W5:Y:S01]  /*a0f70*/  LDL.LU R28, [R1+0x78] ;  /* 0x00007800011c7983 */ /* 0x000f620000300800 */
[----:B------:R-:W-:Y:S02]  /*a0f80*/  LEA R8, P5, R9, R0, 0x1 ;  /* 0x0000000009087211 */ /* 0x000fe400078a08ff */
[----:B------:R-:W-:Y:S01]  /*a0f90*/  LEA.HI.X.SX32 R7, R3, R2, 0x1, P6 ;  /* 0x0000000203077211 */ /* 0x000fe200030f0eff */
[----:B------:R-:W-:Y:S01]  /*a0fa0*/  IMAD R3, R20, c[0x0][0x198], RZ ;  /* 0x0000660014037a24 */ /* 0x000fe200078e02ff */
[----:B------:R-:W5:Y:S01]  /*a0fb0*/  LDL.LU R17, [R1+0x7c] ;  /* 0x00007c0001117983 */ /* 0x000f620000300800 */
[----:B0-----:R-:W-:-:S03]  /*a0fc0*/  LEA R4, P6, R10, R0, 0x1 ;  /* 0x000000000a047211 */ /* 0x001fc600078c08ff */
[----:B------:R0:W-:Y:S01]  /*a0fd0*/  @P1 STG.E.U16 [R6.64], R18 ;  /* 0x0000001206001986 */ /* 0x0001e2000c101508 */
[-C--:B------:R-:W-:Y:S02]  /*a0fe0*/  LEA.HI.X.SX32 R9, R9, R2.reuse, 0x1, P5 ;  /* 0x0000000209097211 */ /* 0x080fe400028f0eff */
[----:B------:R-:W-:Y:S01]  /*a0ff0*/  LEA.HI.X.SX32 R5, R10, R2, 0x1, P6 ;  /* 0x000000020a057211 */ /* 0x000fe200030f0eff */
[----:B------:R-:W5:Y:S01]  /*a1000*/  LDL.LU R13, [R1+0xb0] ;  /* 0x0000b000010d7983 */ /* 0x000f620000300800 */
[----:B------:R-:W-:-:S03]  /*a1010*/  ISETP.LT.AND P1, PT, R20, c[0x0][0x17c], !P0 ;  /* 0x00005f0014007a0c */ /* 0x000fc60004721270 */
[----:B------:R2:W-:Y:S01]  /*a1020*/  @P2 STG.E.U16 [R8.64], R22 ;  /* 0x0000001608002986 */ /* 0x0005e2000c101508 */
[----:B0-----:R-:W-:-:S03]  /*a1030*/  LEA R6, P5, R3, R0, 0x1 ;  /* 0x0000000003067211 */ /* 0x001fc600078a08ff */
[----:B------:R0:W-:Y:S01]  /*a1040*/  @P4 STG.E.U16 [R4.64], R26 ;  /* 0x0000001a04004986 */ /* 0x0001e2000c101508 */
[----:B------:R-:W-:-:S03]  /*a1050*/  LEA.HI.X.SX32 R7, R3, R2, 0x1, P5 ;  /* 0x0000000203077211 */ /* 0x000fc600028f0eff */
[----:B------:R-:W5:Y:S01]  /*a1060*/  LDL.LU R20, [R1+0x80] ;  /* 0x0000800001147983 */ /* 0x000f620000300800 */
[C---:B---3--:R-:W-:Y:S01]  /*a1070*/  ISETP.LT.AND P4, PT, R29.reuse, c[0x0][0x17c], !P0 ;  /* 0x00005f001d007a0c */ /* 0x048fe20004781270 */
[----:B------:R-:W-:Y:S02]  /*a1080*/  IMAD R3, R29, c[0x0][0x198], RZ ;  /* 0x000066001d037a24 */ /* 0x000fe400078e02ff */
[----:B------:R-:W3:Y:S01]  /*a1090*/  LDL.LU R29, [R1+0x84] ;  /* 0x00008400011d7983 */ /* 0x000ee20000300800 */
[C---:B--2---:R-:W-:Y:S01]  /*a10a0*/  IMAD R8, R12.reuse, c[0x0][0x198], RZ ;  /* 0x000066000c087a24 */ /* 0x044fe200078e02ff */
[----:B------:R-:W-:Y:S02]  /*a10b0*/  ISETP.LT.AND P2, PT, R12, c[0x0][0x17c], !P0 ;  /* 0x00005f000c007a0c */ /* 0x000fe40004741270 */
[----:B------:R-:W-:Y:S01]  /*a10c0*/  PRMT R14, R14, 0x7632, R14 ;  /* 0x000076320e0e7816 */ /* 0x000fe2000000000e */
[----:B------:R-:W2:Y:S01]  /*a10d0*/  LDL.LU R12, [R1+0x88] ;  /* 0x00008800010c7983 */ /* 0x000ea20000300800 */
[----:B0-----:R-:W-:-:S02]  /*a10e0*/  LEA R4, P6, R8, R0, 0x1 ;  /* 0x0000000008047211 */ /* 0x001fc400078c08ff */
[----:B------:R-:W-:Y:S02]  /*a10f0*/  PRMT R18, R18, 0x7632, R18 ;  /* 0x0000763212127816 */ /* 0x000fe40000000012 */
[----:B------:R-:W-:Y:S01]  /*a1100*/  LEA.HI.X.SX32 R5, R8, R2, 0x1, P6 ;  /* 0x0000000208057211 */ /* 0x000fe200030f0eff */
[----:B------:R0:W-:Y:S04]  /*a1110*/  @P1 STG.E.U16 [R6.64], R14 ;  /* 0x0000000e06001986 */ /* 0x0001e8000c101508 */
[----:B------:R4:W-:Y:S01]  /*a1120*/  @P2 STG.E.U16 [R4.64], R18 ;  /* 0x0000001204002986 */ /* 0x0009e2000c101508 */
[----:B------:R-:W-:Y:S02]  /*a1130*/  PRMT R22, R22, 0x7632, R22 ;  /* 0x0000763216167816 */ /* 0x000fe40000000016 */
[----:B0-----:R-:W-:-:S04]  /*a1140*/  LEA R6, P1, R3, R0, 0x1 ;  /* 0x0000000003067211 */ /* 0x001fc800078208ff */
[----:B------:R-:W-:Y:S02]  /*a1150*/  LEA.HI.X.SX32 R7, R3, R2, 0x1, P1 ;  /* 0x0000000203077211 */ /* 0x000fe400008f0eff */
[----:B------:R-:W-:Y:S01]  /*a1160*/  PRMT R26, R26, 0x7632, R26 ;  /* 0x000076321a1a7816 */ /* 0x000fe2000000001a */
[C---:B----4-:R-:W-:Y:S01]  /*a1170*/  IMAD R5, R11.reuse, c[0x0][0x198], RZ ;  /* 0x000066000b057a24 */ /* 0x050fe200078e02ff */
[----:B------:R-:W-:Y:S02]  /*a1180*/  ISETP.LT.AND P2, PT, R11, c[0x0][0x17c], !P0 ;  /* 0x00005f000b007a0c */ /* 0x000fe40004741270 */
[----:B------:R-:W4:Y:S02]  /*a1190*/  LDL.LU R11, [R1+0x8c] ;  /* 0x00008c00010b7983 */ /* 0x000f240000300800 */
[C---:B------:R-:W-:Y:S01]  /*a11a0*/  LEA R4, P1, R5.reuse, R0, 0x1 ;  /* 0x0000000005047211 */ /* 0x040fe200078208ff */
[C---:B-----5:R-:W-:Y:S01]  /*a11b0*/  IMAD R3, R28.reuse, c[0x0][0x198], RZ ;  /* 0x000066001c037a24 */ /* 0x060fe200078e02ff */
[----:B------:R-:W-:Y:S01]  /*a11c0*/  ISETP.LT.AND P5, PT, R28, c[0x0][0x17c], !P0 ;  /* 0x00005f001c007a0c */ /* 0x000fe200047a1270 */
[----:B------:R0:W-:Y:S01]  /*a11d0*/  @P4 STG.E.U16 [R6.64], R22 ;  /* 0x0000001606004986 */ /* 0x0001e2000c101508 */
[----:B------:R-:W-:-:S03]  /*a11e0*/  LEA.HI.X.SX32 R5, R5, R2, 0x1, P1 ;  /* 0x0000000205057211 */ /* 0x000fc600008f0eff */
[----:B------:R-:W5:Y:S01]  /*a11f0*/  LDL.LU R28, [R1+0x90] ;  /* 0x00009000011c7983 */ /* 0x000f620000300800 */
[----:B------:R-:W-:-:S03]  /*a1200*/  IMAD R8, R17, c[0x0][0x198], RZ ;  /* 0x0000660011087a24 */ /* 0x000fc600078e02ff */
[----:B------:R1:W-:Y:S01]  /*a1210*/  @P2 STG.E.U16 [R4.64], R26 ;  /* 0x0000001a04002986 */ /* 0x0003e2000c101508 */
[----:B0-----:R-:W-:-:S04]  /*a1220*/  LEA R6, P4, R3, R0, 0x1 ;  /* 0x0000000003067211 */ /* 0x001fc800078808ff */
[----:B------:R-:W-:Y:S02]  /*a1230*/  LEA.HI.X.SX32 R7, R3, R2, 0x1, P4 ;  /* 0x0000000203077211 */ /* 0x000fe400020f0eff */
[C---:B-1----:R-:W-:Y:S01]  /*a1240*/  LEA R4, P2, R8.reuse, R0, 0x1 ;  /* 0x0000000008047211 */ /* 0x042fe200078408ff */
[----:B------:R-:W5:Y:S03]  /*a1250*/  LDL.LU R26, [R1+0x44] ;  /* 0x00004400011a7983 */ /* 0x000f660000300800 */
[----:B------:R-:W-:Y:S01]  /*a1260*/  LEA.HI.X.SX32 R5, R8, R2, 0x1, P2 ;  /* 0x0000000208057211 */ /* 0x000fe200010f0eff */
[----:B------:R0:W-:Y:S04]  /*a1270*/  @P5 STG.E.U16 [R6.64], R15 ;  /* 0x0000000f06005986 */ /* 0x0001e8000c101508 */
[----:B------:R-:W5:Y:S01]  /*a1280*/  LDL.LU R25, [R1+0x94] ;  /* 0x0000940001197983 */ /* 0x000f620000300800 */
[C---:B---3--:R-:W-:Y:S01]  /*a1290*/  ISETP.LT.AND P2, PT, R29.reuse, c[0x0][0x17c], !P0 ;  /* 0x00005f001d007a0c */ /* 0x048fe20004741270 */
[----:B0-----:R-:W-:-:S02]  /*a12a0*/  IMAD R7, R29, c[0x0][0x198], RZ ;  /* 0x000066001d077a24 */ /* 0x001fc400078e02ff */
[----:B------:R-:W3:Y:S01]  /*a12b0*/  LDL.LU R29, [R1+0x98] ;  /* 0x00009800011d7983 */ /* 0x000ee20000300800 */
[----:B------:R-:W-:Y:S01]  /*a12c0*/  ISETP.LT.AND P6, PT, R17, c[0x0][0x17c], !P0 ;  /* 0x00005f0011007a0c */ /* 0x000fe200047c1270 */
[C---:B------:R-:W-:Y:S01]  /*a12d0*/  IMAD R3, R20.reuse, c[0x0][0x198], RZ ;  /* 0x0000660014037a24 */ /* 0x040fe200078e02ff */
[----:B------:R-:W-:-:S04]  /*a12e0*/  ISETP.LT.AND P4, PT, R20, c[0x0][0x17c], !P0 ;  /* 0x00005f0014007a0c */ /* 0x000fc80004781270 */
[----:B------:R-:W-:-:S04]  /*a12f0*/  LEA R8, P5, R3, R0, 0x1 ;  /* 0x0000000003087211 */ /* 0x000fc800078a08ff */
[----:B------:R-:W-:-:S03]  /*a1300*/  LEA.HI.X.SX32 R9, R3, R2, 0x1, P5 ;  /* 0x0000000203097211 */ /* 0x000fc600028f0eff */
[----:B------:R0:W-:Y:S01]  /*a1310*/  @P6 STG.E.U16 [R4.64], R19 ;  /* 0x0000001304006986 */ /* 0x0001e2000c101508 */
[C---:B------:R-:W-:Y:S02]  /*a1320*/  LEA R6, P6, R7.reuse, R0, 0x1 ;  /* 0x0000000007067211 */ /* 0x040fe400078c08ff */
[C---:B--2---:R-:W-:Y:S01]  /*a1330*/  ISETP.LT.AND P5, PT, R12.reuse, c[0x0][0x17c], !P0 ;  /* 0x00005f000c007a0c */ /* 0x044fe200047a1270 */
[----:B------:R1:W-:Y:S01]  /*a1340*/  @P4 STG.E.U16 [R8.64], R23 ;  /* 0x0000001708004986 */ /* 0x0003e2000c101508 */
[----:B------:R-:W-:Y:S01]  /*a1350*/  LEA.HI.X.SX32 R7, R7, R2, 0x1, P6 ;  /* 0x0000000207077211 */ /* 0x000fe200030f0eff */
[----:B0-----:R-:W-:-:S04]  /*a1360*/  IMAD R5, R12, c[0x0][0x198], RZ ;  /* 0x000066000c057a24 */ /* 0x001fc800078e02ff */
[----:B------:R-:W-:Y:S01]  /*a1370*/  @P2 STG.E.U16 [R6.64], R27 ;  /* 0x0000001b06002986 */ /* 0x000fe2000c101508 */
[----:B------:R-:W-:Y:S02]  /*a1380*/  LEA R4, P4, R5, R0, 0x1 ;  /* 0x0000000005047211 */ /* 0x000fe400078808ff */
[----:B------:R-:W-:Y:S02]  /*a1390*/  PRMT R16, R15, 0x7632, R16 ;  /* 0x000076320f107816 */ /* 0x000fe40000000010 */
[----:B------:R-:W-:Y:S01]  /*a13a0*/  LEA.HI.X.SX32 R5, R5, R2, 0x1, P4 ;  /* 0x0000000205057211 */ /* 0x000fe200020f0eff */
[C---:B----4-:R-:W-:Y:S01]  /*a13b0*/  IMAD R18, R11.reuse, c[0x0][0x198], RZ ;  /* 0x000066000b127a24 */ /* 0x050fe200078e02ff */
[----:B------:R-:W-:-:S03]  /*a13c0*/  ISETP.LT.AND P2, PT, R11, c[0x0][0x17c], !P0 ;  /* 0x00005f000b007a0c */ /* 0x000fc60004741270 */
[----:B------:R-:W-:Y:S01]  /*a13d0*/  @P5 STG.E.U16 [R4.64], R16 ;  /* 0x0000001004005986 */ /* 0x000fe2000c101508 */
[-C--:B------:R-:W-:Y:S01]  /*a13e0*/  LEA R20, P4, R18, R0.reuse, 0x1 ;  /* 0x0000000012147211 */ /* 0x080fe200078808ff */
[C---:B-----5:R-:W-:Y:S01]  /*a13f0*/  IMAD R17, R28.reuse, c[0x0][0x198], RZ ;  /* 0x000066001c117a24 */ /* 0x060fe200078e02ff */
[----:B------:R-:W-:Y:S02]  /*a1400*/  ISETP.LT.AND P6, PT, R28, c[0x0][0x17c], !P0 ;  /* 0x00005f001c007a0c */ /* 0x000fe400047c1270 */
[----:B------:R-:W-:Y:S01]  /*a1410*/  PRMT R3, R19, 0x7632, R3 ;  /* 0x0000763213037816 */ /* 0x000fe20000000003 */
[----:B------:R-:W2:Y:S01]  /*a1420*/  LDL.LU R28, [R1+0xbc] ;  /* 0x0000bc00011c7983 */ /* 0x000ea20000300800 */
[----:B------:R-:W-:Y:S02]  /*a1430*/  LEA R22, P5, R17, R0, 0x1 ;  /* 0x0000000011167211 */ /* 0x000fe400078a08ff */
[----:B------:R-:W-:Y:S02]  /*a1440*/  LEA.HI.X.SX32 R21, R18, R2, 0x1, P4 ;  /* 0x0000000212157211 */ /* 0x000fe400020f0eff */
[----:B------:R-:W-:-:S02]  /*a1450*/  PRMT R24, R23, 0x7632, R24 ;  /* 0x0000763217187816 */ /* 0x000fc40000000018 */
[----:B-1----:R-:W-:Y:S01]  /*a1460*/  LEA.HI.X.SX32 R23, R17, R2, 0x1, P5 ;  /* 0x0000000211177211 */ /* 0x002fe200028f0eff */
[----:B------:R-:W-:Y:S01]  /*a1470*/  @P2 STG.E.U16 [R20.64], R3 ;  /* 0x0000000314002986 */ /* 0x000fe2000c101508 */
[----:B------:R-:W-:-:S03]  /*a1480*/  ISETP.LT.AND P1, PT, R13, c[0x0][0x17c], !P0 ;  /* 0x00005f000d007a0c */ /* 0x000fc60004721270 */
[----:B------:R-:W0:Y:S04]  /*a1490*/  LDS.128 R12, [R26] ;  /* 0x000000001a0c7984 */ /* 0x000e280000000c00 */
[----:B------:R-:W1:Y:S04]  /*a14a0*/  LDS.128 R8, [R26+0x200] ;  /* 0x000200001a087984 */ /* 0x000e680000000c00 */
[----:B------:R-:W4:Y:S04]  /*a14b0*/  LDS.128 R4, [R26+0x400] ;  /* 0x000400001a047984 */ /* 0x000f280000000c00 */
[----:B------:R5:W0:Y:S04]  /*a14c0*/  LDS.128 R16, [R26+0x600] ;  /* 0x000600001a107984 */ /* 0x000a280000000c00 */
[----:B------:R0:W-:Y:S04]  /*a14d0*/  @P6 STG.E.U16 [R22.64], R24 ;  /* 0x0000001816006986 */ /* 0x0001e8000c101508 */
[----:B-----5:R-:W5:Y:S01]  /*a14e0*/  LDL.LU R26, [R1+0xc4] ;  /* 0x0000c400011a7983 */ /* 0x020f620000300800 */
[C---:B---3--:R-:W-:Y:S01]  /*a14f0*/  ISETP.LT.AND P5, PT, R29.reuse, c[0x0][0x17c], !P0 ;  /* 0x00005f001d007a0c */ /* 0x048fe200047a1270 */
[----:B------:R-:W-:-:S02]  /*a1500*/  IMAD R3, R29, c[0x0][0x198], RZ ;  /* 0x000066001d037a24 */ /* 0x000fc400078e02ff */
[----:B------:R-:W3:Y:S04]  /*a1510*/  LDL.LU R29, [R1+0xc8] ;  /* 0x0000c800011d7983 */ /* 0x000ee80000300800 */
[----:B0-----:R-:W2:Y:S01]  /*a1520*/  LDL.LU R23, [R1+0xb4] ;  /* 0x0000b40001177983 */ /* 0x001ea20000300800 */
[C---:B------:R-:W-:Y:S01]  /*a1530*/  ISETP.LT.AND P4, PT, R25.reuse, c[0x0][0x17c], !P0 ;  /* 0x00005f0019007a0c */ /* 0x040fe20004781270 */
[----:B------:R-:W-:Y:S01]  /*a1540*/  IMAD R25, R25, c[0x0][0x198], RZ ;  /* 0x0000660019197a24 */ /* 0x000fe200078e02ff */
[----:B------:R-:W-:Y:S01]  /*a1550*/  LEA R22, P6, R3, R0, 0x1 ;  /* 0x0000000003167211 */ /* 0x000fe200078c08ff */
[----:B------:R-:W-:-:S03]  /*a1560*/  IMAD.MOV.U32 R24, RZ, RZ, c[0x0][0x198] ;  /* 0x00006600ff187624 */ /* 0x000fc600078e00ff */
[----:B------:R-:W-:-:S04]  /*a1570*/  LEA R20, P2, R25, R0, 0x1 ;  /* 0x0000000019147211 */ /* 0x000fc800078408ff */
[----:B------:R-:W-:Y:S01]  /*a1580*/  LEA.HI.X.SX32 R21, R25, R2, 0x1, P2 ;  /* 0x0000000219157211 */ /* 0x000fe200010f0eff */
[----:B------:R-:W-:Y:S01]  /*a1590*/  IMAD R25, R24, 0x8, R3 ;  /* 0x0000000818197824 */ /* 0x000fe200078e0203 */
[----:B------:R-:W-:-:S05]  /*a15a0*/  PRMT R27, R27, 0x7632, R27 ;  /* 0x000076321b1b7816 */ /* 0x000fca000000001b */
[----:B------:R0:W-:Y:S01]  /*a15b0*/  @P4 STG.E.U16 [R20.64], R27 ;  /* 0x0000001b14004986 */ /* 0x0001e2000c101508 */
[----:B--2---:R-:W-:Y:S02]  /*a15c0*/  ISETP.LT.AND P2, PT, R23, c[0x0][0x17c], !P0 ;  /* 0x00005f0017007a0c */ /* 0x004fe40004741270 */
[----:B------:R-:W-:Y:S02]  /*a15d0*/  LEA.HI.X.SX32 R23, R3, R2, 0x1, P6 ;  /* 0x0000000203177211 */ /* 0x000fe400030f0eff */
[----:B------:R-:W2:Y:S04]  /*a15e0*/  LDL.LU R3, [R1+0xb8] ;  /* 0x0000b80001037983 */ /* 0x000ea80000300800 */
[----:B0-----:R-:W3:Y:S04]  /*a15f0*/  LDL.LU R27, [R1+0xc0] ;  /* 0x0000c000011b7983 */ /* 0x001ee80000300800 */
[----:B------:R0:W-:Y:S01]  /*a1600*/  @P5 STG.E.U16 [R22.64], R12 ;  /* 0x0000000c16005986 */ /* 0x0001e2000c101508 */
[----:B------:R-:W-:-:S03]  /*a1610*/  ISETP.LT.AND P5, PT, R28, c[0x0][0x17c], !P0 ;  /* 0x00005f001c007a0c */ /* 0x000fc600047a1270 */
[----:B------:R-:W3:Y:S01]  /*a1620*/  LDL.LU R28, [R1+0xcc] ;  /* 0x0000cc00011c7983 */ /* 0x000ee20000300800 */
[----:B------:R-:W-:-:S04]  /*a1630*/  LEA R20, P6, R25, R0, 0x1 ;  /* 0x0000000019147211 */ /* 0x000fc800078c08ff */
[----:B------:R-:W-:-:S05]  /*a1640*/  LEA.HI.X.SX32 R21, R25, R2, 0x1, P6 ;  /* 0x0000000219157211 */ /* 0x000fca00030f0eff */
[----:B-1----:R1:W-:Y:S01]  /*a1650*/  @P3 STG.E.U16 [R20.64], R8 ;  /* 0x0000000814003986 */ /* 0x0023e2000c101508 */
[----:B--2---:R-:W-:Y:S01]  /*a1660*/  ISETP.LT.AND P4, PT, R3, c[0x0][0x17c], !P0 ;  /* 0x00005f0003007a0c */ /* 0x004fe20004781270 */
[----:B------:R-:W-:-:S04]  /*a1670*/  IMAD R3, R24, 0x8, R25 ;  /* 0x0000000818037824 */ /* 0x000fc800078e0219 */
[----:B------:R-:W-:Y:S01]  /*a1680*/  IMAD R25, R24, 0x8, R3 ;  /* 0x0000000818197824 */ /* 0x000fe200078e0203 */
[----:B0-----:R-:W-:-:S04]  /*a1690*/  LEA R22, P6, R3, R0, 0x1 ;  /* 0x0000000003167211 */ /* 0x001fc800078c08ff */
[----:B------:R-:W-:Y:S02]  /*a16a0*/  LEA.HI.X.SX32 R23, R3, R2, 0x1, P6 ;  /* 0x0000000203177211 */ /* 0x000fe400030f0eff */
[----:B-1----:R-:W-:Y:S01]  /*a16b0*/  LEA R20, P6, R25, R0, 0x1 ;  /* 0x0000000019147211 */ /* 0x002fe200078c08ff */
[----:B------:R-:W-:-:S03]  /*a16c0*/  IMAD R3, R24, 0x8, R25 ;  /* 0x0000000818037824 */ /* 0x000fc600078e0219 */
[----:B------:R-:W-:Y:S02]  /*a16d0*/  LEA.HI.X.SX32 R21, R25, R2, 0x1, P6 ;  /* 0x0000000219157211 */ /* 0x000fe400030f0eff */
[----:B------:R-:W2:Y:S01]  /*a16e0*/  LDL.LU R25, [R1+0x9c] ;  /* 0x00009c0001197983 */ /* 0x000ea20000300800 */
[----:B---3--:R-:W-:-:S03]  /*a16f0*/  ISETP.LT.AND P3, PT, R27, c[0x0][0x17c], !P0 ;  /* 0x00005f001b007a0c */ /* 0x008fc60004761270 */
[----:B----4-:R0:W-:Y:S04]  /*a1700*/  @P1 STG.E.U16 [R22.64], R4 ;  /* 0x0000000416001986 */ /* 0x0101e8000c101508 */
[----:B------:R-:W3:Y:S01]  /*a1710*/  LDL.LU R27, [R1+0xd4] ;  /* 0x0000d400011b7983 */ /* 0x000ee20000300800 */
[C---:B0-----:R-:W-:Y:S02]  /*a1720*/  LEA R22, P6, R3.reuse, R0, 0x1 ;  /* 0x0000000003167211 */ /* 0x041fe400078c08ff */
[----:B------:R-:W-:Y:S01]  /*a1730*/  PRMT R4, R12, 0x7632, R4 ;  /* 0x000076320c047816 */ /* 0x000fe20000000004 */
[C---:B------:R-:W-:Y:S01]  /*a1740*/  IMAD R12, R24.reuse, 0x8, R3 ;  /* 0x00000008180c7824 */ /* 0x040fe200078e0203 */
[----:B------:R-:W-:Y:S01]  /*a1750*/  LEA.HI.X.SX32 R23, R3, R2, 0x1, P6 ;  /* 0x0000000203177211 */ /* 0x000fe200030f0eff */
[----:B------:R0:W-:Y:S04]  /*a1760*/  @P2 STG.E.U16 [R20.64], R16 ;  /* 0x0000001014002986 */ /* 0x0001e8000c101508 */
[----:B------:R1:W-:Y:S01]  /*a1770*/  @P4 STG.E.U16 [R22.64], R4 ;  /* 0x0000000416004986 */ /* 0x0003e2000c101508 */
[----:B------:R-:W-:Y:S01]  /*a1780*/  ISETP.LT.AND P2, PT, R29, c[0x0][0x17c], !P0 ;  /* 0x00005f001d007a0c */ /* 0x000fe20004741270 */
[----:B------:R-:W-:Y:S01]  /*a1790*/  IMAD R3, R24, 0x8, R12 ;  /* 0x0000000818037824 */ /* 0x000fe200078e020c */
[----:B-----5:R-:W-:Y:S01]  /*a17a0*/  ISETP.LT.AND P1, PT, R26, c[0x0][0x17c], !P0 ;  /* 0x00005f001a007a0c */ /* 0x020fe20004721270 */
[----:B------:R-:W4:Y:S01]  /*a17b0*/  LDL.LU R29, [R1+0xd8] ;  /* 0x0000d800011d7983 */ /* 0x000f220000300800 */
[----:B0-----:R-:W-:-:S03]  /*a17c0*/  LEA R20, P6, R12, R0, 0x1 ;  /* 0x000000000c147211 */ /* 0x001fc600078c08ff */
[----:B------:R-:W5:Y:S01]  /*a17d0*/  LDL.LU R26, [R1+0xdc] ;  /* 0x0000dc00011a7983 */ /* 0x000f620000300800 */
[----:B------:R-:W-:Y:S02]  /*a17e0*/  LEA.HI.X.SX32 R21, R12, R2, 0x1, P6 ;  /* 0x000000020c157211 */ /* 0x000fe400030f0eff */
[----:B-1----:R-:W-:Y:S01]  /*a17f0*/  PRMT R4, R8, 0x7632, R4 ;  /* 0x0000763208047816 */ /* 0x002fe20000000004 */
[----:B------:R-:W4:Y:S04]  /*a1800*/  LDL.LU R12, [R1+0xd0] ;  /* 0x0000d000010c7983 */ /* 0x000f280000300800 */
[----:B------:R0:W-:Y:S01]  /*a1810*/  @P5 STG.E.U16 [R20.64], R4 ;  /* 0x0000000414005986 */ /* 0x0001e2000c101508 */
[----:B------:R-:W-:-:S03]  /*a1820*/  ISETP.LT.AND P5, PT, R28, c[0x0][0x17c], !P0 ;  /* 0x00005f001c007a0c */ /* 0x000fc600047a1270 */
[----:B------:R-:W5:Y:S01]  /*a1830*/  LDL.LU R28, [R1+0xe0] ;  /* 0x0000e000011c7983 */ /* 0x000f620000300800 */
[----:B------:R-:W-:-:S04]  /*a1840*/  LEA R22, P6, R3, R0, 0x1 ;  /* 0x0000000003167211 */ /* 0x000fc800078c08ff */
[----:B------:R-:W-:Y:S01]  /*a1850*/  LEA.HI.X.SX32 R23, R3, R2, 0x1, P6 ;  /* 0x0000000203177211 */ /* 0x000fe200030f0eff */
[----:B------:R-:W-:Y:S01]  /*a1860*/  IMAD R3, R24, 0x10, R3 ;  /* 0x0000001018037824 */ /* 0x000fe200078e0203 */
[----:B0-----:R-:W-:Y:S02]  /*a1870*/  PRMT R4, R4, 0x7632, R4 ;  /* 0x0000763204047816 */ /* 0x001fe40000000004 */
[----:B------:R-:W-:-:S03]  /*a1880*/  PRMT R16, R16, 0x7632, R16 ;  /* 0x0000763210107816 */ /* 0x000fc60000000010 */
[----:B------:R0:W-:Y:S02]  /*a1890*/  @P3 STG.E.U16 [R22.64], R4 ;  /* 0x0000000416003986 */ /* 0x0001e4000c101508 */
[----:B0-----:R-:W-:Y:S02]  /*a18a0*/  IMAD R4, R24, 0x8, R3 ;  /* 0x0000000818047824 */ /* 0x001fe400078e0203 */
[C---:B--2---:R-:W-:Y:S01]  /*a18b0*/  IMAD R8, R25.reuse, c[0x0][0x198], RZ ;  /* 0x0000660019087a24 */ /* 0x044fe200078e02ff */
[----:B------:R-:W-:Y:S02]  /*a18c0*/  ISETP.LT.AND P4, PT, R25, c[0x0][0x17c], !P0 ;  /* 0x00005f0019007a0c */ /* 0x000fe40004781270 */
[----:B------:R-:W2:Y:S02]  /*a18d0*/  LDL.LU R25, [R1+0xe4] ;  /* 0x0000e40001197983 */ /* 0x000ea40000300800 */
[----:B------:R-:W-:-:S04]  /*a18e0*/  LEA R20, P6, R8, R0, 0x1 ;  /* 0x0000000008147211 */ /* 0x000fc800078c08ff */
[----:B------:R-:W-:Y:S02]  /*a18f0*/  LEA.HI.X.SX32 R21, R8, R2, 0x1, P6 ;  /* 0x0000000208157211 */ /* 0x000fe400030f0eff */
[----:B------:R-:W-:-:S03]  /*a1900*/  LEA R22, P6, R3, R0, 0x1 ;  /* 0x0000000003167211 */ /* 0x000fc600078c08ff */
[----:B------:R0:W-:Y:S01]  /*a1910*/  @P4 STG.E.U16 [R20.64], R16 ;  /* 0x0000001014004986 */ /* 0x0001e2000c101508 */
[----:B------:R-:W-:Y:S01]  /*a1920*/  LEA.HI.X.SX32 R23, R3, R2, 0x1, P6 ;  /* 0x0000000203177211 */ /* 0x000fe200030f0eff */
[----:B------:R-:W-:Y:S01]  /*a1930*/  IMAD R3, R24, 0x8, R4 ;  /* 0x0000000818037824 */ /* 0x000fe200078e0204 */
[----:B---3--:R-:W-:Y:S02]  /*a1940*/  ISETP.LT.AND P4, PT, R27, c[0x0][0x17c], !P0 ;  /* 0x00005f001b007a0c */ /* 0x008fe40004781270 */
[----:B------:R-:W3:Y:S01]  /*a1950*/  LDL.LU R27, [R1+0xa0] ;  /* 0x0000a000011b7983 */ /* 0x000ee20000300800 */
[----:B0-----:R-:W-:-:S03]  /*a1960*/  LEA R20, P6, R4, R0, 0x1 ;  /* 0x0000000004147211 */ /* 0x001fc600078c08ff */
[----:B------:R0:W-:Y:S01]  /*a1970*/  @P1 STG.E.U16 [R22.64], R13 ;  /* 0x0000000d16001986 */ /* 0x0001e2000c101508 */
[----:B------:R-:W-:Y:S02]  /*a1980*/  LEA.HI.X.SX32 R21, R4, R2, 0x1, P6 ;  /* 0x0000000204157211 */ /* 0x000fe400030f0eff */
[----:B0-----:R-:W-:-:S04]  /*a1990*/  LEA R22, P6, R3, R0, 0x1 ;  /* 0x0000000003167211 */ /* 0x001fc800078c08ff */
[----:B------:R-:W-:Y:S01]  /*a19a0*/  LEA.HI.X.SX32 R23, R3, R2, 0x1, P6 ;  /* 0x0000000203177211 */ /* 0x000fe200030f0eff */
[----:B------:R-:W-:Y:S01]  /*a19b0*/  @P2 STG.E.U16 [R20.64], R9 ;  /* 0x0000000914002986 */ /* 0x000fe2000c101508 */
[----:B----4-:R-:W-:Y:S02]  /*a19c0*/  ISETP.LT.AND P1, PT, R29, c[0x0][0x17c], !P0 ;  /* 0x00005f001d007a0c */ /* 0x010fe40004721270 */
[----:B-----5:R-:W-:Y:S01]  /*a19d0*/  ISETP.LT.AND P2, PT, R26, c[0x0][0x17c], !P0 ;  /* 0x00005f001a007a0c */ /* 0x020fe20004741270 */
[----:B------:R-:W4:Y:S04]  /*a19e0*/  LDL.LU R29, [R1+0xec] ;  /* 0x0000ec00011d7983 */ /* 0x000f280000300800 */
[----:B------:R0:W-:Y:S01]  /*a19f0*/  @P5 STG.E.U16 [R22.64], R5 ;  /* 0x0000000516005986 */ /* 0x0001e2000c101508 */
[----:B------:R-:W-:-:S03]  /*a1a00*/  ISETP.LT.AND P5, PT, R28, c[0x0][0x17c], !P0 ;  /* 0x00005f001c007a0c */ /* 0x000fc600047a1270 */
[----:B------:R-:W5:Y:S04]  /*a1a10*/  LDL.LU R26, [R1+0xf0] ;  /* 0x0000f000011a7983 */ /* 0x000f680000300800 */
[----:B------:R-:W5:Y:S01]  /*a1a20*/  LDL.LU R28, [R1+0xf4] ;  /* 0x0000f400011c7983 */ /* 0x000f620000300800 */
[----:B------:R-:W-:Y:S01]  /*a1a30*/  IMAD R4, R24, 0x8, R3 ;  /* 0x0000000818047824 */ /* 0x000fe200078e0203 */
[----:B------:R-:W-:Y:S02]  /*a1a40*/  ISETP.LT.AND P3, PT, R12, c[0x0][0x17c], !P0 ;  /* 0x00005f000c007a0c */ /* 0x000fe40004761270 */
[----:B0-----:R-:W-:Y:S01]  /*a1a50*/  PRMT R5, R13, 0x7632, R5 ;  /* 0x000076320d057816 */ /* 0x001fe20000000005 */
[----:B------:R-:W-:Y:S01]  /*a1a60*/  IMAD R3, R24, 0x8, R4 ;  /* 0x0000000818037824 */ /* 0x000fe200078e0204 */
[C---:B------:R-:W-:Y:S01]  /*a1a70*/  LEA R20, P6, R4.reuse, R0, 0x1 ;  /* 0x0000000004147211 */ /* 0x040fe200078c08ff */
[----:B------:R-:W5:Y:S03]  /*a1a80*/  LDL.LU R16, [R1+0xf8] ;  /* 0x0000f80001107983 */ /* 0x000f660000300800 */
[----:B------:R-:W-:Y:S01]  /*a1a90*/  LEA.HI.X.SX32 R21, R4, R2, 0x1, P6 ;  /* 0x0000000204157211 */ /* 0x000fe200030f0eff */
[----:B------:R-:W-:Y:S01]  /*a1aa0*/  IMAD R4, R24, 0x8, R3 ;  /* 0x0000000818047824 */ /* 0x000fe200078e0203 */
[----:B------:R-:W-:-:S03]  /*a1ab0*/  LEA R12, P6, R3, R0, 0x1 ;  /* 0x00000000030c7211 */ /* 0x000fc600078c08ff */
[----:B------:R0:W-:Y:S01]  /*a1ac0*/  @P3 STG.E.U16 [R20.64], R17 ;  /* 0x0000001114003986 */ /* 0x0001e2000c101508 */
[----:B------:R-:W-:Y:S01]  /*a1ad0*/  LEA.HI.X.SX32 R13, R3, R2, 0x1, P6 ;  /* 0x00000002030d7211 */ /* 0x000fe200030f0eff */
[----:B------:R-:W-:Y:S01]  /*a1ae0*/  IMAD R3, R24, 0x8, R4 ;  /* 0x0000000818037824 */ /* 0x000fe200078e0204 */
[----:B------:R-:W-:-:S03]  /*a1af0*/  PRMT R9, R9, 0x7632, R9 ;  /* 0x0000763209097816 */ /* 0x000fc60000000009 */
[----:B------:R1:W-:Y:S01]  /*a1b00*/  @P4 STG.E.U16 [R12.64], R5 ;  /* 0x000000050c004986 */ /* 0x0003e2000c101508 */
[----:B0-----:R-:W-:-:S04]  /*a1b10*/  LEA R20, P6, R4, R0, 0x1 ;  /* 0x0000000004147211 */ /* 0x001fc800078c08ff */
[----:B------:R-:W-:Y:S02]  /*a1b20*/  LEA.HI.X.SX32 R21, R4, R2, 0x1, P6 ;  /* 0x0000000204157211 */ /* 0x000fe400030f0eff */
[----:B------:R-:W-:Y:S02]  /*a1b30*/  LEA R8, P6, R3, R0, 0x1 ;  /* 0x0000000003087211 */ /* 0x000fe400078c08ff */
[----:B-1----:R-:W-:Y:S01]  /*a1b40*/  PRMT R5, R5, 0x7632, R5 ;  /* 0x0000763205057816 */ /* 0x002fe20000000005 */
[----:B------:R0:W-:Y:S01]  /*a1b50*/  @P1 STG.E.U16 [R20.64], R9 ;  /* 0x0000000914001986 */ /* 0x0001e2000c101508 */
[----:B------:R-:W-:Y:S02]  /*a1b60*/  PRMT R17, R17, 0x7632, R17 ;  /* 0x0000763211117816 */ /* 0x000fe40000000011 */
[----:B0-----:R-:W-:-:S05]  /*a1b70*/  LEA.HI.X.SX32 R9, R3, R2, 0x1, P6 ;  /* 0x0000000203097211 */ /* 0x001fca00030f0eff */
[----:B------:R0:W-:Y:S01]  /*a1b80*/  @P2 STG.E.U16 [R8.64], R5 ;  /* 0x0000000508002986 */ /* 0x0001e2000c101508 */
[----:B--2---:R-:W-:-:S03]  /*a1b90*/  ISETP.LT.AND P3, PT, R25, c[0x0][0x17c], !P0 ;  /* 0x00005f0019007a0c */ /* 0x004fc60004761270 */
[----:B------:R-:W2:Y:S01]  /*a1ba0*/  LDL.LU R25, [R1+0xfc] ;  /* 0x0000fc0001197983 */ /* 0x000ea20000300800 */
[C---:B---3--:R-:W-:Y:S01]  /*a1bb0*/  IMAD R12, R27.reuse, c[0x0][0x198], RZ ;  /* 0x000066001b0c7a24 */ /* 0x048fe200078e02ff */
[----:B------:R-:W-:Y:S02]  /*a1bc0*/  ISETP.LT.AND P4, PT, R27, c[0x0][0x17c], !P0 ;  /* 0x00005f001b007a0c */ /* 0x000fe40004781270 */
[----:B------:R-:W3:Y:S02]  /*a1bd0*/  LDL.LU R27, [R1+0x100] ;  /* 0x00010000011b7983 */ /* 0x000ee40000300800 */
[----:B------:R-:W-:-:S04]  /*a1be0*/  LEA R4, P6, R12, R0, 0x1 ;  /* 0x000000000c047211 */ /* 0x000fc800078c08ff */
[----:B0-----:R-:W-:-:S05]  /*a1bf0*/  LEA.HI.X.SX32 R5, R12, R2, 0x1, P6 ;  /* 0x000000020c057211 */ /* 0x001fca00030f0eff */
[----:B------:R0:W-:Y:S01]  /*a1c00*/  @P4 STG.E.U16 [R4.64], R17 ;  /* 0x0000001104004986 */ /* 0x0001e2000c101508 */
[----:B----4-:R-:W-:-:S03]  /*a1c10*/  ISETP.LT.AND P1, PT, R29, c[0x0][0x17c], !P0 ;  /* 0x00005f001d007a0c */ /* 0x010fc60004721270 */
[----:B------:R-:W4:Y:S01]  /*a1c20*/  LDL.LU R29, [R1+0x104] ;  /* 0x00010400011d7983 */ /* 0x000f220000300800 */
[----:B-----5:R-:W-:-:S03]  /*a1c30*/  ISETP.LT.AND P2, PT, R26, c[0x0][0x17c], !P0 ;  /* 0x00005f001a007a0c */ /* 0x020fc60004741270 */
[----:B------:R-:W5:Y:S01]  /*a1c40*/  LDL.LU R26, [R1+0xa8] ;  /* 0x0000a800011a7983 */ /* 0x000f620000300800 */
[----:B------:R-:W-:-:S03]  /*a1c50*/  ISETP.LT.AND P4, PT, R28, c[0x0][0x17c], !P0 ;  /* 0x00005f001c007a0c */ /* 0x000fc60004781270 */
[----:B------:R-:W5:Y:S01]  /*a1c60*/  LDL.LU R28, [R1+0x108] ;  /* 0x00010800011c7983 */ /* 0x000f620000300800 */
[----:B------:R-:W-:-:S04]  /*a1c70*/  IMAD R3, R24, 0x10, R3 ;  /* 0x0000001018037824 */ /* 0x000fc800078e0203 */
[----:B------:R-:W-:Y:S01]  /*a1c80*/  IMAD R12, R24, 0x8, R3 ;  /* 0x00000008180c7824 */ /* 0x000fe200078e0203 */
[----:B------:R-:W-:-:S04]  /*a1c90*/  LEA R8, P6, R3, R0, 0x1 ;  /* 0x0000000003087211 */ /* 0x000fc800078c08ff */
[----:B------:R-:W-:Y:S01]  /*a1ca0*/  LEA.HI.X.SX32 R9, R3, R2, 0x1, P6 ;  /* 0x0000000203097211 */ /* 0x000fe200030f0eff */
[----:B------:R-:W-:Y:S01]  /*a1cb0*/  IMAD R3, R24, 0x8, R12 ;  /* 0x0000000818037824 */ /* 0x000fe200078e020c */
[----:B0-----:R-:W-:-:S03]  /*a1cc0*/  LEA R4, P6, R12, R0, 0x1 ;  /* 0x000000000c047211 */ /* 0x001fc600078c08ff */
[----:B------:R0:W-:Y:S01]  /*a1cd0*/  @P5 STG.E.U16 [R8.64], R14 ;  /* 0x0000000e08005986 */ /* 0x0001e2000c101508 */
[----:B------:R-:W-:Y:S01]  /*a1ce0*/  LEA.HI.X.SX32 R5, R12, R2, 0x1, P6 ;  /* 0x000000020c057211 */ /* 0x000fe200030f0eff */
[----:B------:R-:W-:-:S04]  /*a1cf0*/  IMAD R13, R24, 0x8, R3 ;  /* 0x00000008180d7824 */ /* 0x000fc800078e0203 */
[----:B------:R1:W-:Y:S01]  /*a1d00*/  @P3 STG.E.U16 [R4.64], R10 ;  /* 0x0000000a04003986 */ /* 0x0003e2000c101508 */
[----:B0-----:R-:W-:-:S04]  /*a1d10*/  LEA R8, P6, R3, R0, 0x1 ;  /* 0x0000000003087211 */ /* 0x001fc800078c08ff */
[----:B------:R-:W-:Y:S01]  /*a1d20*/  LEA.HI.X.SX32 R9, R3, R2, 0x1, P6 ;  /* 0x0000000203097211 */ /* 0x000fe200030f0eff */
[----:B------:R-:W-:Y:S01]  /*a1d30*/  IMAD R3, R24, 0x8, R13 ;  /* 0x0000000818037824 */ /* 0x000fe200078e020d */
[----:B-1----:R-:W-:-:S03]  /*a1d40*/  LEA R4, P6, R13, R0, 0x1 ;  /* 0x000000000d047211 */ /* 0x002fc600078c08ff */
[----:B------:R0:W-:Y:S01]  /*a1d50*/  @P1 STG.E.U16 [R8.64], R6 ;  /* 0x0000000608001986 */ /* 0x0001e2000c101508 */
[----:B------:R-:W-:Y:S01]  /*a1d60*/  LEA.HI.X.SX32 R5, R13, R2, 0x1, P6 ;  /* 0x000000020d057211 */ /* 0x000fe200030f0eff */
[----:B------:R-:W-:Y:S01]  /*a1d70*/  IMAD R13, R24, 0x8, R3 ;  /* 0x00000008180d7824 */ /* 0x000fe200078e0203 */
[----:B------:R-:W-:-:S03]  /*a1d80*/  ISETP.LT.AND P5, PT, R16, c[0x0][0x17c], !P0 ;  /* 0x00005f0010007a0c */ /* 0x000fc600047a1270 */
[----:B------:R1:W-:Y:S01]  /*a1d90*/  @P2 STG.E.U16 [R4.64], R18 ;  /* 0x0000001204002986 */ /* 0x0003e2000c101508 */
[----:B0-----:R-:W-:-:S04]  /*a1da0*/  LEA R8, P6, R3, R0, 0x1 ;  /* 0x0000000003087211 */ /* 0x001fc800078c08ff */
[----:B------:R-:W-:Y:S02]  /*a1db0*/  LEA.HI.X.SX32 R9, R3, R2, 0x1, P6 ;  /* 0x0000000203097211 */ /* 0x000fe400030f0eff */
[C---:B-1----:R-:W-:Y:S02]  /*a1dc0*/  LEA R4, P6, R13.reuse, R0, 0x1 ;  /* 0x000000000d047211 */ /* 0x042fe400078c08ff */
[----:B------:R-:W-:Y:S02]  /*a1dd0*/  PRMT R14, R14, 0x7632, R14 ;  /* 0x000076320e0e7816 */ /* 0x000fe4000000000e */
[----:B------:R-:W-:Y:S02]  /*a1de0*/  LEA.HI.X.SX32 R5, R13, R2, 0x1, P6 ;  /* 0x000000020d057211 */ /* 0x000fe400030f0eff */
[----:B------:R-:W-:Y:S01]  /*a1df0*/  PRMT R10, R10, 0x7632, R10 ;  /* 0x000076320a0a7816 */ /* 0x000fe2000000000a */
[----:B------:R0:W-:Y:S01]  /*a1e00*/  @P4 STG.E.U16 [R8.64], R14 ;  /* 0x0000000e08004986 */ /* 0x0001e2000c101508 */
[----:B------:R-:W-:-:S03]  /*a1e10*/  IMAD R3, R24, 0x8, R13 ;  /* 0x0000000818037824 */ /* 0x000fc600078e020d */
[----:B------:R-:W-:Y:S01]  /*a1e20*/  @P5 STG.E.U16 [R4.64], R10 ;  /* 0x0000000a04005986 */ /* 0x000fe2000c101508 */
[----:B--2---:R-:W-:-:S03]  /*a1e30*/  ISETP.LT.AND P3, PT, R25, c[0x0][0x17c], !P0 ;  /* 0x00005f0019007a0c */ /* 0x004fc60004761270 */
[----:B------:R-:W2:Y:S01]  /*a1e40*/  LDL.LU R25, [R1+0x10c] ;  /* 0x00010c0001197983 */ /* 0x000ea20000300800 */
[----:B---3--:R-:W-:-:S03]  /*a1e50*/  ISETP.LT.AND P1, PT, R27, c[0x0][0x17c], !P0 ;  /* 0x00005f001b007a0c */ /* 0x008fc60004721270 */
[----:B------:R-:W3:Y:S01]  /*a1e60*/  LDL.LU R27, [R1+0x110] ;  /* 0x00011000011b7983 */ /* 0x000ee20000300800 */
[----:B----4-:R-:W-:-:S03]  /*a1e70*/  ISETP.LT.AND P2, PT, R29, c[0x0][0x17c], !P0 ;  /* 0x00005f001d007a0c */ /* 0x010fc60004741270 */
[----:B------:R-:W4:Y:S01]  /*a1e80*/  LDL.LU R29, [R1+0xac] ;  /* 0x0000ac00011d7983 */ /* 0x000f220000300800 */
[C---:B-----5:R-:W-:Y:S01]  /*a1e90*/  ISETP.LT.AND P4, PT, R26.reuse, c[0x0][0x17c], !P0 ;  /* 0x00005f001a007a0c */ /* 0x060fe20004781270 */
[----:B------:R-:W-:Y:S02]  /*a1ea0*/  IMAD R13, R26, c[0x0][0x198], RZ ;  /* 0x000066001a0d7a24 */ /* 0x000fe400078e02ff */
[----:B------:R-:W5:Y:S01]  /*a1eb0*/  LDL.LU R26, [R1+0x114] ;  /* 0x00011400011a7983 */ /* 0x000f620000300800 */
[----:B------:R-:W-:-:S03]  /*a1ec0*/  ISETP.LT.AND P5, PT, R28, c[0x0][0x17c], !P0 ;  /* 0x00005f001c007a0c */ /* 0x000fc600047a1270 */
[----:B------:R-:W5:Y:S01]  /*a1ed0*/  LDL.LU R28, [R1+0xe8] ;  /* 0x0000e800011c7983 */ /* 0x000f620000300800 */
[C---:B0-----:R-:W-:Y:S02]  /*a1ee0*/  LEA R8, P6, R3.reuse, R0, 0x1 ;  /* 0x0000000003087211 */ /* 0x041fe400078c08ff */
[----:B------:R-:W-:Y:S02]  /*a1ef0*/  PRMT R6, R6, 0x7632, R6 ;  /* 0x0000763206067816 */ /* 0x000fe40000000006 */
[----:B------:R-:W-:Y:S01]  /*a1f00*/  LEA.HI.X.SX32 R9, R3, R2, 0x1, P6 ;  /* 0x0000000203097211 */ /* 0x000fe200030f0eff */
[----:B------:R-:W-:-:S04]  /*a1f10*/  IMAD R3, R24, 0x10, R3 ;  /* 0x0000001018037824 */ /* 0x000fc800078e0203 */
[----:B------:R0:W-:Y:S01]  /*a1f20*/  @P3 STG.E.U16 [R8.64], R6 ;  /* 0x0000000608003986 */ /* 0x0001e2000c101508 */
[-C--:B------:R-:W-:Y:S01]  /*a1f30*/  LEA R16, P3, R3, R0.reuse, 0x1 ;  /* 0x0000000003107211 */ /* 0x080fe200078608ff */
[C---:B------:R-:W-:Y:S01]  /*a1f40*/  IMAD R21, R24.reuse, 0x8, R3 ;  /* 0x0000000818157824 */ /* 0x040fe200078e0203 */
[----:B------:R-:W-:Y:S02]  /*a1f50*/  LEA R12, P6, R13, R0, 0x1 ;  /* 0x000000000d0c7211 */ /* 0x000fe400078c08ff */
[-C--:B------:R-:W-:Y:S01]  /*a1f60*/  LEA.HI.X.SX32 R17, R3, R2.reuse, 0x1, P3 ;  /* 0x0000000203117211 */ /* 0x080fe200018f0eff */
[----:B------:R-:W-:Y:S01]  /*a1f70*/  IMAD R3, R24, 0x8, R21 ;  /* 0x0000000818037824 */ /* 0x000fe200078e0215 */
[----:B------:R-:W-:Y:S02]  /*a1f80*/  PRMT R18, R18, 0x7632, R18 ;  /* 0x0000763212127816 */ /* 0x000fe40000000012 */
[----:B------:R-:W-:Y:S01]  /*a1f90*/  LEA.HI.X.SX32 R13, R13, R2, 0x1, P6 ;  /* 0x000000020d0d7211 */ /* 0x000fe200030f0eff */
[----:B------:R-:W-:Y:S01]  /*a1fa0*/  IMAD R23, R24, 0x8, R3 ;  /* 0x0000000818177824 */ /* 0x000fe200078e0203 */
[----:B------:R-:W-:-:S03]  /*a1fb0*/  LEA R20, P6, R21, R0, 0x1 ;  /* 0x0000000015147211 */ /* 0x000fc600078c08ff */
[----:B0-----:R-:W-:Y:S01]  /*a1fc0*/  IMAD R9, R24, 0x8, R23 ;  /* 0x0000000818097824 */ /* 0x001fe200078e0217 */
[----:B------:R0:W-:Y:S04]  /*a1fd0*/  @P4 STG.E.U16 [R12.64], R18 ;  /* 0x000000120c004986 */ /* 0x0001e8000c101508 */
[----:B------:R1:W-:Y:S01]  /*a1fe0*/  @P1 STG.E.U16 [R16.64], R15 ;  /* 0x0000000f10001986 */ /* 0x0003e2000c101508 */
[----:B------:R-:W-:Y:S02]  /*a1ff0*/  LEA R4, P1, R3, R0, 0x1 ;  /* 0x0000000003047211 */ /* 0x000fe400078208ff */
[-C--:B------:R-:W-:Y:S02]  /*a2000*/  LEA.HI.X.SX32 R21, R21, R2.reuse, 0x1, P6 ;  /* 0x0000000215157211 */ /* 0x080fe400030f0eff */
[----:B------:R-:W-:-:S02]  /*a2010*/  LEA.HI.X.SX32 R5, R3, R2, 0x1, P1 ;  /* 0x0000000203057211 */ /* 0x000fc400008f0eff */
[-C--:B------:R-:W-:Y:S01]  /*a2020*/  LEA R8, P1, R9, R0.reuse, 0x1 ;  /* 0x0000000009087211 */ /* 0x080fe200078208ff */
[----:B------:R1:W-:Y:S01]  /*a2030*/  @P2 STG.E.U16 [R20.64], R11 ;  /* 0x0000000b14002986 */ /* 0x0003e2000c101508 */
[----:B0-----:R-:W-:-:S04]  /*a2040*/  LEA R12, P2, R23, R0, 0x1 ;  /* 0x00000000170c7211 */ /* 0x001fc800078408ff */
[----:B------:R-:W-:Y:S02]  /*a2050*/  LEA.HI.X.SX32 R13, R23, R2, 0x1, P2 ;  /* 0x00000002170d7211 */ /* 0x000fe400010f0eff */
[----:B-1----:R-:W-:Y:S01]  /*a2060*/  PRMT R15, R15, 0x7632, R15 ;  /* 0x000076320f0f7816 */ /* 0x002fe2000000000f */
[----:B------:R0:W-:Y:S01]  /*a2070*/  @P5 STG.E.U16 [R4.64], R7 ;  /* 0x0000000704005986 */ /* 0x0001e2000c101508 */
[----:B------:R-:W-:Y:S02]  /*a2080*/  PRMT R10, R7, 0x7632, R10 ;  /* 0x00007632070a7816 */ /* 0x000fe4000000000a */
[----:B------:R-:W-:Y:S02]  /*a2090*/  PRMT R11, R11, 0x7632, R11 ;  /* 0x000076320b0b7816 */ /* 0x000fe4000000000b */
[----:B--2---:R-:W-:Y:S01]  /*a20a0*/  ISETP.LT.AND P4, PT, R25, c[0x0][0x17c], !P0 ;  /* 0x00005f0019007a0c */ /* 0x004fe20004781270 */
[----:B------:R-:W-:-:S04]  /*a20b0*/  IMAD R25, R24, 0x8, R9 ;  /* 0x0000000818197824 */ /* 0x000fc800078e0209 */
[----:B------:R-:W-:Y:S01]  /*a20c0*/  IMAD R3, R24, 0x8, R25 ;  /* 0x0000000818037824 */ /* 0x000fe200078e0219 */
[----:B------:R-:W-:-:S04]  /*a20d0*/  LEA.HI.X.SX32 R9, R9, R2, 0x1, P1 ;  /* 0x0000000209097211 */ /* 0x000fc800008f0eff */
[----:B------:R-:W-:-:S04]  /*a20e0*/  LEA R20, P1, R3, R0, 0x1 ;  /* 0x0000000003147211 */ /* 0x000fc800078208ff */
[----:B------:R-:W-:Y:S02]  /*a20f0*/  LEA.HI.X.SX32 R21, R3, R2, 0x1, P1 ;  /* 0x0000000203157211 */ /* 0x000fe400008f0eff */
[----:B---3--:R-:W-:Y:S02]  /*a2100*/  ISETP.LT.AND P3, PT, R27, c[0x0][0x17c], !P0 ;  /* 0x00005f001b007a0c */ /* 0x008fe40004761270 */
[C---:B------:R-:W-:Y:S01]  /*a2110*/  LEA R16, P6, R25.reuse, R0, 0x1 ;  /* 0x0000000019107211 */ /* 0x040fe200078c08ff */
[----:B------:R0:W-:Y:S03]  /*a2120*/  @P4 STG.E.U16 [R12.64], R19 ;  /* 0x000000130c004986 */ /* 0x0001e6000c101508 */
[----:B------:R-:W-:-:S07]  /*a2130*/  LEA.HI.X.SX32 R17, R25, R2, 0x1, P6 ;  /* 0x0000000219117211 */ /* 0x000fce00030f0eff */
[----:B------:R0:W-:Y:S01]  /*a2140*/  @P3 STG.E.U16 [R8.64], R15 ;  /* 0x0000000f08003986 */ /* 0x0001e2000c101508 */
[C---:B----4-:R-:W-:Y:S01]  /*a2150*/  IMAD R27, R29.reuse, c[0x0][0x198], RZ ;  /* 0x000066001d1b7a24 */ /* 0x050fe200078e02ff */
[----:B-----5:R-:W-:Y:S02]  /*a2160*/  ISETP.LT.AND P2, PT, R26, c[0x0][0x17c], !P0 ;  /* 0x00005f001a007a0c */ /* 0x020fe40004741270 */
[----:B------:R-:W-:Y:S02]  /*a2170*/  ISETP.LT.AND P1, PT, R28, c[0x0][0x17c], !P0 ;  /* 0x00005f001c007a0c */ /* 0x000fe40004721270 */
[----:B------:R-:W-:Y:S02]  /*a2180*/  ISETP.LT.AND P0, PT, R29, c[0x0][0x17c], !P0 ;  /* 0x00005f001d007a0c */ /* 0x000fe40004701270 */
[----:B------:R-:W-:-:S07]  /*a2190*/  LEA R22, P6, R27, R0, 0x1 ;  /* 0x000000001b167211 */ /* 0x000fce00078c08ff */
[----:B------:R0:W-:Y:S01]  /*a21a0*/  @P2 STG.E.U16 [R16.64], R11 ;  /* 0x0000000b10002986 */ /* 0x0001e2000c101508 */
[----:B------:R-:W-:-:S03]  /*a21b0*/  LEA.HI.X.SX32 R23, R27, R2, 0x1, P6 ;  /* 0x000000021b177211 */ /* 0x000fc600030f0eff */
[----:B------:R0:W-:Y:S01]  /*a21c0*/  @P1 STG.E.U16 [R20.64], R10 ;  /* 0x0000000a14001986 */ /* 0x0001e2000c101508 */
[----:B------:R-:W-:Y:S05]  /*a21d0*/  @!P0 EXIT ;  /* 0x000000000000894d */ /* 0x000fea0003800000 */
[----:B0-----:R-:W-:-:S05]  /*a21e0*/  PRMT R11, R19, 0x7632, R11 ;  /* 0x00007632130b7816 */ /* 0x001fca000000000b */
[----:B------:R-:W-:Y:S01]  /*a21f0*/  STG.E.U16 [R22.64], R11 ;  /* 0x0000000b16007986 */ /* 0x000fe2000c101508 */
[----:B------:R-:W-:Y:S05]  /*a2200*/  EXIT ;  /* 0x000000000000794d */ /* 0x000fea0003800000 */
.L_x_4:
[----:B------:R-:W-:-:S00]  /*a2210*/  BRA `(.L_x_4) ;  /* 0xfffffff000007947 */ /* 0x000fc0000383ffff */
[----:B------:R-:W-:-:S00]  /*a2220*/  NOP ;  /* 0x0000000000007918 */ /* 0x000fc00000000000 */
        /* <DEDUP_REMOVED lines=13> */
.L_x_5:


//--------------------- .nv.shared.matmul_kernel  --------------------------
	.section	.nv.shared.matmul_kernel,"aw",@nobits
	.sectionflags	@""
	.align	16
